	.target	sm_90a

	.elftype	@"ET_EXEC"


//--------------------- .note.nv.tkinfo           --------------------------
	.section	.note.nv.tkinfo,"",@"SHT_NOTE"
	.sectionflags	@"SHF_NOTE_NV_TKINFO"
	.tkinfo
        /*0018*/ 	.word	0x00000002
        /*0030*/ 	.string	""
        /*0030*/ 	.string	"ptxas"
        /*0030*/ 	.string	"Cuda compilation tools, release 13.0, V13.0.88"
        /*0030*/ 	.string	"Build cuda_13.0.r13.0/compiler.36424714_0"
        /*0030*/ 	.string	"-arch sm_90a -m 64 "



//--------------------- .note.nv.cuinfo           --------------------------
	.section	.note.nv.cuinfo,"",@"SHT_NOTE"
	.sectionflags	@"SHF_NOTE_NV_CUINFO"
        /*0018*/ 	.short	0x0002
        /*001a*/ 	.short	0x005a
        /*001c*/ 	.short	0x0082
	.zero		2


//--------------------- .nv.info                  --------------------------
	.section	.nv.info,"",@"SHT_CUDA_INFO"
	.align	4


	//----- nvinfo : EIATTR_REGCOUNT
	.align		4
        /*0000*/ 	.byte	0x04, 0x2f
        /*0002*/ 	.short	(.L_15 - .L_14)
	.align		4
.L_14:
        /*0004*/ 	.word	index@(_ZN7cutlass13device_kernelINS_4fmha6kernel28FmhaKernelTmaWarpSpecializedINS1_10collective30FmhaMainloopTmaWarpSpecializedINS_10bfloat16_tEffN4cute5tupleIJNS7_1CILi128EEENS9_ILi256EEENS9_ILi64EEEEEENS8_IJiNS9_ILi1EEENS8_IJiiEEEEEESG_SG_NS4_12CausalFusionEJEEENS4_15FmhaFwdEpilogueIS6_fNS8_IJSC_SC_SB_EEEEENS2_23IndividualTileSchedulerEJEEEEEvNT_6ParamsE)
        /*0008*/ 	.word	0x000000a8


	//----- nvinfo : EIATTR_FRAME_SIZE
	.align		4
.L_15:
        /*000c*/ 	.byte	0x04, 0x11
        /*000e*/ 	.short	(.L_17 - .L_16)
	.align		4
.L_16:
        /*0010*/ 	.word	index@($__internal_0_$__cuda_sm20_rcp_rn_f32_slowpath)
        /*0014*/ 	.word	0x00000000


	//----- nvinfo : EIATTR_FRAME_SIZE
	.align		4
.L_17:
        /*0018*/ 	.byte	0x04, 0x11
        /*001a*/ 	.short	(.L_19 - .L_18)
	.align		4
.L_18:
        /*001c*/ 	.word	index@(_ZN7cutlass13device_kernelINS_4fmha6kernel28FmhaKernelTmaWarpSpecializedINS1_10collective30FmhaMainloopTmaWarpSpecializedINS_10bfloat16_tEffN4cute5tupleIJNS7_1CILi128EEENS9_ILi256EEENS9_ILi64EEEEEENS8_IJiNS9_ILi1EEENS8_IJiiEEEEEESG_SG_NS4_12CausalFusionEJEEENS4_15FmhaFwdEpilogueIS6_fNS8_IJSC_SC_SB_EEEEENS2_23IndividualTileSchedulerEJEEEEEvNT_6ParamsE)
        /*0020*/ 	.word	0x00000000


	//----- nvinfo : EIATTR_MIN_STACK_SIZE
	.align		4
.L_19:
        /*0024*/ 	.byte	0x04, 0x12
        /*0026*/ 	.short	(.L_21 - .L_20)
	.align		4
.L_20:
        /*0028*/ 	.word	index@(_ZN7cutlass13device_kernelINS_4fmha6kernel28FmhaKernelTmaWarpSpecializedINS1_10collective30FmhaMainloopTmaWarpSpecializedINS_10bfloat16_tEffN4cute5tupleIJNS7_1CILi128EEENS9_ILi256EEENS9_ILi64EEEEEENS8_IJiNS9_ILi1EEENS8_IJiiEEEEEESG_SG_NS4_12CausalFusionEJEEENS4_15FmhaFwdEpilogueIS6_fNS8_IJSC_SC_SB_EEEEENS2_23IndividualTileSchedulerEJEEEEEvNT_6ParamsE)
        /*002c*/ 	.word	0x00000000
.L_21:


//--------------------- .nv.compat                --------------------------
	.section	.nv.compat,"",@"SHT_CUDA_COMPAT_INFO"
	.align	4
        /*0000*/ 	.byte	0x02, 0x09, 0x01, 0x00, 0x02, 0x02, 0x04, 0x00, 0x02, 0x05, 0x05, 0x00, 0x03, 0x07, 0x01, 0x01
        /*0010*/ 	.byte	0x02, 0x03, 0x01, 0x00, 0x02, 0x06, 0x01, 0x00, 0x04, 0x0b, 0x08, 0x00, 0x00, 0x00, 0x00, 0x00
        /*0020*/ 	.byte	0x00, 0x00, 0x00, 0x00


//--------------------- .nv.info._ZN7cutlass13device_kernelINS_4fmha6kernel28FmhaKernelTmaWarpSpecializedINS1_10collective30FmhaMainloopTmaWarpSpecializedINS_10bfloat16_tEffN4cute5tupleIJNS7_1CILi128EEENS9_ILi256EEENS9_ILi64EEEEEENS8_IJiNS9_ILi1EEENS8_IJiiEEEEEESG_SG_NS4_12CausalFusionEJEEENS4_15FmhaFwdEpilogueIS6_fNS8_IJSC_SC_SB_EEEEENS2_23IndividualTileSchedulerEJEEEEEvNT_6ParamsE --------------------------
	.section	.nv.info._ZN7cutlass13device_kernelINS_4fmha6kernel28FmhaKernelTmaWarpSpecializedINS1_10collective30FmhaMainloopTmaWarpSpecializedINS_10bfloat16_tEffN4cute5tupleIJNS7_1CILi128EEENS9_ILi256EEENS9_ILi64EEEEEENS8_IJiNS9_ILi1EEENS8_IJiiEEEEEESG_SG_NS4_12CausalFusionEJEEENS4_15FmhaFwdEpilogueIS6_fNS8_IJSC_SC_SB_EEEEENS2_23IndividualTileSchedulerEJEEEEEvNT_6ParamsE,"",@"SHT_CUDA_INFO"
	.sectionflags	@""
	.align	4


	//----- nvinfo : EIATTR_CUDA_API_VERSION
	.align		4
        /*0000*/ 	.byte	0x04, 0x37
        /*0002*/ 	.short	(.L_23 - .L_22)
.L_22:
        /*0004*/ 	.word	0x00000082


	//----- nvinfo : EIATTR_KPARAM_INFO
	.align		4
.L_23:
        /*0008*/ 	.byte	0x04, 0x17
        /*000a*/ 	.short	(.L_25 - .L_24)
.L_24:
        /*000c*/ 	.word	0x00000000
        /*0010*/ 	.short	0x0000
        /*0012*/ 	.short	0x0070
        /*0014*/ 	.byte	0x00, 0xf0, 0x01, 0x20


	//----- nvinfo : EIATTR_SPARSE_MMA_MASK
	.align		4
.L_25:
        /*0018*/ 	.byte	0x03, 0x50
        /*001a*/ 	.short	0x0000


	//----- nvinfo : EIATTR_MAXREG_COUNT
	.align		4
        /*001c*/ 	.byte	0x03, 0x1b
        /*001e*/ 	.short	0x00a8


	//----- nvinfo : EIATTR_NUM_BARRIERS
	.align		4
        /*0020*/ 	.byte	0x02, 0x4c
        /*0022*/ 	.byte	0x02
	.zero		1


	//----- nvinfo : EIATTR_EXTERNS
	.align		4
        /*0024*/ 	.byte	0x04, 0x0f
        /*0026*/ 	.short	(.L_27 - .L_26)


	//   ....[0]....
	.align		4
.L_26:
        /*0028*/ 	.word	index@(__assertfail)


	//----- nvinfo : EIATTR_MERCURY_ISA_VERSION
	.align		4
.L_27:
        /*002c*/ 	.byte	0x03, 0x5f
        /*002e*/ 	.short	0x0101


	//----- nvinfo : EIATTR_INT_WARP_WIDE_INSTR_OFFSETS
	.align		4
        /*0030*/ 	.byte	0x04, 0x31
        /*0032*/ 	.short	(.L_29 - .L_28)


	//   ....[0]....
.L_28:
        /*0034*/ 	.word	0x000006f0


	//   ....[1]....
        /*0038*/ 	.word	0x00000700


	//   ....[2]....
        /*003c*/ 	.word	0x00000710


	//   ....[3]....
        /*0040*/ 	.word	0x00000720


	//   ....[4]....
        /*0044*/ 	.word	0x00000790


	//----- nvinfo : EIATTR_COOP_GROUP_MASK_REGIDS
	.align		4
.L_29:
        /*0048*/ 	.byte	0x04, 0x29
        /*004a*/ 	.short	(.L_31 - .L_30)


	//   ....[0]....
.L_30:
        /*004c*/ 	.word	0xffffffff


	//   ....[1]....
        /*0050*/ 	.word	0xffffffff


	//   ....[2]....
        /*0054*/ 	.word	0xffffffff


	//   ....[3]....
        /*0058*/ 	.word	0xffffffff


	//   ....[4]....
        /*005c*/ 	.word	0xffffffff


	//   ....[5]....
        /*0060*/ 	.word	0xffffffff


	//   ....[6]....
        /*0064*/ 	.word	0xffffffff


	//   ....[7]....
        /*0068*/ 	.word	0xffffffff


	//   ....[8]....
        /*006c*/ 	.word	0xffffffff


	//   ....[9]....
        /*0070*/ 	.word	0xffffffff


	//   ....[10]....
        /*0074*/ 	.word	0xffffffff


	//   ....[11]....
        /*0078*/ 	.word	0xffffffff


	//   ....[12]....
        /*007c*/ 	.word	0xffffffff


	//   ....[13]....
        /*0080*/ 	.word	0xffffffff


	//   ....[14]....
        /*0084*/ 	.word	0xffffffff


	//   ....[15]....
        /*0088*/ 	.word	0xffffffff


	//   ....[16]....
        /*008c*/ 	.word	0xffffffff


	//   ....[17]....
        /*0090*/ 	.word	0xffffffff


	//   ....[18]....
        /*0094*/ 	.word	0xffffffff


	//   ....[19]....
        /*0098*/ 	.word	0xffffffff


	//   ....[20]....
        /*009c*/ 	.word	0xffffffff


	//   ....[21]....
        /*00a0*/ 	.word	0xffffffff


	//----- nvinfo : EIATTR_COOP_GROUP_INSTR_OFFSETS
	.align		4
.L_31:
        /*00a4*/ 	.byte	0x04, 0x28
        /*00a6*/ 	.short	(.L_33 - .L_32)


	//   ....[0]....
.L_32:
        /*00a8*/ 	.word	0x00000050


	//   ....[1]....
        /*00ac*/ 	.word	0x00000080


	//   ....[2]....
        /*00b0*/ 	.word	0x000001b0


	//   ....[3]....
        /*00b4*/ 	.word	0x00000370


	//   ....[4]....
        /*00b8*/ 	.word	0x00000530


	//   ....[5]....
        /*00bc*/ 	.word	0x00000690


	//   ....[6]....
        /*00c0*/ 	.word	0x00002940


	//   ....[7]....
        /*00c4*/ 	.word	0x00002a20


	//   ....[8]....
        /*00c8*/ 	.word	0x00002b10


	//   ....[9]....
        /*00cc*/ 	.word	0x00002c70


	//   ....[10]....
        /*00d0*/ 	.word	0x00007450


	//   ....[11]....
        /*00d4*/ 	.word	0x00007470


	//   ....[12]....
        /*00d8*/ 	.word	0x00008990


	//   ....[13]....
        /*00dc*/ 	.word	0x00008aa0


	//   ....[14]....
        /*00e0*/ 	.word	0x0000cc50


	//   ....[15]....
        /*00e4*/ 	.word	0x0000cd50


	//   ....[16]....
        /*00e8*/ 	.word	0x0000e720


	//   ....[17]....
        /*00ec*/ 	.word	0x0000e860


	//   ....[18]....
        /*00f0*/ 	.word	0x00011510


	//   ....[19]....
        /*00f4*/ 	.word	0x00011540


	//   ....[20]....
        /*00f8*/ 	.word	0x00011590


	//   ....[21]....
        /*00fc*/ 	.word	0x000115b0


	//----- nvinfo : EIATTR_REG_RECONFIG
	.align		4
.L_33:
        /*0100*/ 	.byte	0x01, 0x54
	.zero		2


	//----- nvinfo : EIATTR_SYSCALL_OFFSETS
	.align		4
        /*0104*/ 	.byte	0x04, 0x46
        /*0106*/ 	.short	(.L_35 - .L_34)


	//   ....[0]....
.L_34:
        /*0108*/ 	.word	0x00011f70


	//   ....[1]....
        /*010c*/ 	.word	0x000120d0


	//----- nvinfo : EIATTR_MBARRIER_INSTR_OFFSETS
	.align		4
.L_35:
        /*0110*/ 	.byte	0x04, 0x39
        /*0112*/ 	.short	(.L_37 - .L_36)


	//   ....[0]....
.L_36:
        /*0114*/ 	.word	0x00000320
        /*0118*/ 	.word	0x000000ff
        /*011c*/ 	.word	0x0002c050
        /*0120*/ 	.short	0x0100
        /*0122*/ 	.byte	0x0b
	.zero		1


	//   ....[1]....
        /*0124*/ 	.word	0x00000330
        /*0128*/ 	.word	0x000000ff
        /*012c*/ 	.word	0x0002c060
        /*0130*/ 	.short	0x0100
        /*0132*/ 	.byte	0x0b
	.zero		1


	//   ....[2]....
        /*0134*/ 	.word	0x00000340
        /*0138*/ 	.word	0x000000ff
        /*013c*/ 	.word	0x0002c058
        /*0140*/ 	.short	0x0100
        /*0142*/ 	.byte	0x0b
	.zero		1


	//   ....[3]....
        /*0144*/ 	.word	0x00000350
        /*0148*/ 	.word	0x000000ff
        /*014c*/ 	.word	0x0002c068
        /*0150*/ 	.short	0x0100
        /*0152*/ 	.byte	0x0b
	.zero		1


	//   ....[4]....
        /*0154*/ 	.word	0x00000480
        /*0158*/ 	.word	0x000000ff
        /*015c*/ 	.word	0x0002c000
        /*0160*/ 	.short	0x0100
        /*0162*/ 	.byte	0x0b
	.zero		1


	//   ....[5]....
        /*0164*/ 	.word	0x00000490
        /*0168*/ 	.word	0x000000ff
        /*016c*/ 	.word	0x0002c028
        /*0170*/ 	.short	0x0100
        /*0172*/ 	.byte	0x0b
	.zero		1


	//   ....[6]....
        /*0174*/ 	.word	0x000004a0
        /*0178*/ 	.word	0x000000ff
        /*017c*/ 	.word	0x0002c008
        /*0180*/ 	.short	0x0100
        /*0182*/ 	.byte	0x0b
	.zero		1


	//   ....[7]....
        /*0184*/ 	.word	0x000004b0
        /*0188*/ 	.word	0x000000ff
        /*018c*/ 	.word	0x0002c030
        /*0190*/ 	.short	0x0100
        /*0192*/ 	.byte	0x0b
	.zero		1


	//   ....[8]....
        /*0194*/ 	.word	0x000004c0
        /*0198*/ 	.word	0x000000ff
        /*019c*/ 	.word	0x0002c010
        /*01a0*/ 	.short	0x0100
        /*01a2*/ 	.byte	0x0b
	.zero		1


	//   ....[9]....
        /*01a4*/ 	.word	0x000004d0
        /*01a8*/ 	.word	0x000000ff
        /*01ac*/ 	.word	0x0002c038
        /*01b0*/ 	.short	0x0100
        /*01b2*/ 	.byte	0x0b
	.zero		1


	//   ....[10]....
        /*01b4*/ 	.word	0x000004e0
        /*01b8*/ 	.word	0x000000ff
        /*01bc*/ 	.word	0x0002c018
        /*01c0*/ 	.short	0x0100
        /*01c2*/ 	.byte	0x0b
	.zero		1


	//   ....[11]....
        /*01c4*/ 	.word	0x000004f0
        /*01c8*/ 	.word	0x000000ff
        /*01cc*/ 	.word	0x0002c040
        /*01d0*/ 	.short	0x0100
        /*01d2*/ 	.byte	0x0b
	.zero		1


	//   ....[12]....
        /*01d4*/ 	.word	0x00000500
        /*01d8*/ 	.word	0x000000ff
        /*01dc*/ 	.word	0x0002c020
        /*01e0*/ 	.short	0x0100
        /*01e2*/ 	.byte	0x0b
	.zero		1


	//   ....[13]....
        /*01e4*/ 	.word	0x00000510
        /*01e8*/ 	.word	0x000000ff
        /*01ec*/ 	.word	0x0002c048
        /*01f0*/ 	.short	0x0100
        /*01f2*/ 	.byte	0x0b
	.zero		1


	//   ....[14]....
        /*01f4*/ 	.word	0x00000640
        /*01f8*/ 	.word	0x000000ff
        /*01fc*/ 	.word	0x0002c070
        /*0200*/ 	.short	0x0100
        /*0202*/ 	.byte	0x0b
	.zero		1


	//   ....[15]....
        /*0204*/ 	.word	0x00000650
        /*0208*/ 	.word	0x000000ff
        /*020c*/ 	.word	0x0002c080
        /*0210*/ 	.short	0x0100
        /*0212*/ 	.byte	0x0b
	.zero		1


	//   ....[16]....
        /*0214*/ 	.word	0x00000660
        /*0218*/ 	.word	0x000000ff
        /*021c*/ 	.word	0x0002c078
        /*0220*/ 	.short	0x0100
        /*0222*/ 	.byte	0x0b
	.zero		1


	//   ....[17]....
        /*0224*/ 	.word	0x00000670
        /*0228*/ 	.word	0x000000ff
        /*022c*/ 	.word	0x0002c088
        /*0230*/ 	.short	0x0100
        /*0232*/ 	.byte	0x0b
	.zero		1


	//   ....[18]....
        /*0234*/ 	.word	0x000007b0
        /*0238*/ 	.word	0x000000ff
        /*023c*/ 	.word	0x0002c090
        /*0240*/ 	.short	0x0100
        /*0242*/ 	.byte	0x08
	.zero		1


	//   ....[19]....
        /*0244*/ 	.word	0x000007c0
        /*0248*/ 	.word	0x000000ff
        /*024c*/ 	.word	0x0002c098
        /*0250*/ 	.short	0x0100
        /*0252*/ 	.byte	0x08
	.zero		1


	//   ....[20]....
        /*0254*/ 	.word	0x000007d0
        /*0258*/ 	.word	0x000000ff
        /*025c*/ 	.word	0x0002c0a0
        /*0260*/ 	.short	0x0100
        /*0262*/ 	.byte	0x08
	.zero		1


	//   ....[21]....
        /*0264*/ 	.word	0x000007e0
        /*0268*/ 	.word	0x000000ff
        /*026c*/ 	.word	0x0002c0a8
        /*0270*/ 	.short	0x0100
        /*0272*/ 	.byte	0x08
	.zero		1


	//   ....[22]....
        /*0274*/ 	.word	0x000008e0
        /*0278*/ 	.word	0x000000ff
        /*027c*/ 	.word	0x0002c0c0
        /*0280*/ 	.short	0x0100
        /*0282*/ 	.byte	0x0b
	.zero		1


	//   ....[23]....
        /*0284*/ 	.word	0x000008f0
        /*0288*/ 	.word	0x000000ff
        /*028c*/ 	.word	0x0002c0d0
        /*0290*/ 	.short	0x0100
        /*0292*/ 	.byte	0x0b
	.zero		1


	//   ....[24]....
        /*0294*/ 	.word	0x00000900
        /*0298*/ 	.word	0x000000ff
        /*029c*/ 	.word	0x0002c0c8
        /*02a0*/ 	.short	0x0100
        /*02a2*/ 	.byte	0x0b
	.zero		1


	//   ....[25]....
        /*02a4*/ 	.word	0x00000910
        /*02a8*/ 	.word	0x000000ff
        /*02ac*/ 	.word	0x0002c0d8
        /*02b0*/ 	.short	0x0100
        /*02b2*/ 	.byte	0x0b
	.zero		1


	//   ....[26]....
        /*02b4*/ 	.word	0x00000eb0
        /*02b8*/ 	.word	0x000000ff
        /*02bc*/ 	.word	0x0002c050
        /*02c0*/ 	.short	0x010a
        /*02c2*/ 	.byte	0x06
	.zero		1


	//   ....[27]....
        /*02c4*/ 	.word	0x00000f40
        /*02c8*/ 	.word	0x000000ff
        /*02cc*/ 	.word	0x0002c000
        /*02d0*/ 	.short	0x010a
        /*02d2*/ 	.byte	0x24
	.zero		1


	//   ....[28]....
        /*02d4*/ 	.word	0x00000f90
        /*02d8*/ 	.word	0x000000ff
        /*02dc*/ 	.word	0xfffffff8
        /*02e0*/ 	.short	0x010a
        /*02e2*/ 	.byte	0x17
	.zero		1


	//   ....[29]....
        /*02e4*/ 	.word	0x00006340
        /*02e8*/ 	.word	0x00000019
        /*02ec*/ 	.word	0x00000000
        /*02f0*/ 	.short	0x0101
        /*02f2*/ 	.byte	0x15
	.zero		1


	//   ....[30]....
        /*02f4*/ 	.word	0x00006740
        /*02f8*/ 	.word	0x000000ff
        /*02fc*/ 	.word	0x0002c008
        /*0300*/ 	.short	0x010a
        /*0302*/ 	.byte	0x24
	.zero		1


	//   ....[31]....
        /*0304*/ 	.word	0x00006d00
        /*0308*/ 	.word	0x000000ff
        /*030c*/ 	.word	0x00000000
        /*0310*/ 	.short	0x0101
        /*0312*/ 	.byte	0x06
	.zero		1


	//   ....[32]....
        /*0314*/ 	.word	0x00006e50
        /*0318*/ 	.word	0x000000ff
        /*031c*/ 	.word	0x0002c000
        /*0320*/ 	.short	0x010a
        /*0322*/ 	.byte	0x06
	.zero		1


	//   ....[33]....
        /*0324*/ 	.word	0x0000abb0
        /*0328*/ 	.word	0x000000ff
        /*032c*/ 	.word	0x0002c000
        /*0330*/ 	.short	0x010a
        /*0332*/ 	.byte	0x07
	.zero		1


	//   ....[34]....
        /*0334*/ 	.word	0x0000b030
        /*0338*/ 	.word	0x000000ff
        /*033c*/ 	.word	0x0002c000
        /*0340*/ 	.short	0x010a
        /*0342*/ 	.byte	0x07
	.zero		1


	//   ....[35]....
        /*0344*/ 	.word	0x0000b5b0
        /*0348*/ 	.word	0x000000ff
        /*034c*/ 	.word	0x00000000
        /*0350*/ 	.short	0x0101
        /*0352*/ 	.byte	0x07
	.zero		1


	//   ....[36]....
        /*0354*/ 	.word	0x0000b660
        /*0358*/ 	.word	0x000000ff
        /*035c*/ 	.word	0x00000000
        /*0360*/ 	.short	0x0101
        /*0362*/ 	.byte	0x07
	.zero		1


	//   ....[37]....
        /*0364*/ 	.word	0x0000b800
        /*0368*/ 	.word	0x000000ff
        /*036c*/ 	.word	0x0002c000
        /*0370*/ 	.short	0x010a
        /*0372*/ 	.byte	0x06
	.zero		1


	//   ....[38]....
        /*0374*/ 	.word	0x000109d0
        /*0378*/ 	.word	0x000000ff
        /*037c*/ 	.word	0x0002c000
        /*0380*/ 	.short	0x010a
        /*0382*/ 	.byte	0x07
	.zero		1


	//   ....[39]....
        /*0384*/ 	.word	0x00010dd0
        /*0388*/ 	.word	0x000000ff
        /*038c*/ 	.word	0x0002c000
        /*0390*/ 	.short	0x010a
        /*0392*/ 	.byte	0x07
	.zero		1


	//   ....[40]....
        /*0394*/ 	.word	0x00011350
        /*0398*/ 	.word	0x000000ff
        /*039c*/ 	.word	0x00000000
        /*03a0*/ 	.short	0x0101
        /*03a2*/ 	.byte	0x07
	.zero		1


	//   ....[41]....
        /*03a4*/ 	.word	0x00011400
        /*03a8*/ 	.word	0x000000ff
        /*03ac*/ 	.word	0x00000000
        /*03b0*/ 	.short	0x0101
        /*03b2*/ 	.byte	0x07
	.zero		1


	//   ....[42]....
        /*03b4*/ 	.word	0x00011a90
        /*03b8*/ 	.word	0x000000ff
        /*03bc*/ 	.word	0x00000008
        /*03c0*/ 	.short	0x010a
        /*03c2*/ 	.byte	0x17
	.zero		1


	//   ....[43]....
        /*03c4*/ 	.word	0x000128f0
        /*03c8*/ 	.word	0x00000000
        /*03cc*/ 	.word	0x0002c090
        /*03d0*/ 	.short	0x0101
        /*03d2*/ 	.byte	0x24
	.zero		1


	//   ....[44]....
        /*03d4*/ 	.word	0x00012ac0
        /*03d8*/ 	.word	0x00000004
        /*03dc*/ 	.word	0x0002c060
        /*03e0*/ 	.short	0x010a
        /*03e2*/ 	.byte	0x3f
	.zero		1


	//   ....[45]....
        /*03e4*/ 	.word	0x00012d10
        /*03e8*/ 	.word	0x00000005
        /*03ec*/ 	.word	0x0002c028
        /*03f0*/ 	.short	0x010a
        /*03f2*/ 	.byte	0x3f
	.zero		1


	//   ....[46]....
        /*03f4*/ 	.word	0x00012f50
        /*03f8*/ 	.word	0x00000004
        /*03fc*/ 	.word	0x0002c060
        /*0400*/ 	.short	0x010a
        /*0402*/ 	.byte	0x3f
	.zero		1


	//   ....[47]....
        /*0404*/ 	.word	0x000131c0
        /*0408*/ 	.word	0x00000003
        /*040c*/ 	.word	0x0002c028
        /*0410*/ 	.short	0x010a
        /*0412*/ 	.byte	0x3f
	.zero		1


	//   ....[48]....
        /*0414*/ 	.word	0x000134d0
        /*0418*/ 	.word	0x00000007
        /*041c*/ 	.word	0x0002c028
        /*0420*/ 	.short	0x010a
        /*0422*/ 	.byte	0x3f
	.zero		1


	//   ....[49]....
        /*0424*/ 	.word	0x00013740
        /*0428*/ 	.word	0x00000004
        /*042c*/ 	.word	0x0002c028
        /*0430*/ 	.short	0x010a
        /*0432*/ 	.byte	0x3f
	.zero		1


	//   ....[50]....
        /*0434*/ 	.word	0x000139a0
        /*0438*/ 	.word	0x00000005
        /*043c*/ 	.word	0x0002c050
        /*0440*/ 	.short	0x010a
        /*0442*/ 	.byte	0x3f
	.zero		1


	//   ....[51]....
        /*0444*/ 	.word	0x00013a00
        /*0448*/ 	.word	0x00000005
        /*044c*/ 	.word	0x0002c000
        /*0450*/ 	.short	0x010a
        /*0452*/ 	.byte	0x3f
	.zero		1


	//   ....[52]....
        /*0454*/ 	.word	0x00013a60
        /*0458*/ 	.word	0x00000005
        /*045c*/ 	.word	0xfffffff8
        /*0460*/ 	.short	0x010a
        /*0462*/ 	.byte	0x3f
	.zero		1


	//   ....[53]....
        /*0464*/ 	.word	0x00013ac0
        /*0468*/ 	.word	0x00000009
        /*046c*/ 	.word	0x0002c008
        /*0470*/ 	.short	0x010a
        /*0472*/ 	.byte	0x3f
	.zero		1


	//   ....[54]....
        /*0474*/ 	.word	0x00013b20
        /*0478*/ 	.word	0x00000008
        /*047c*/ 	.word	0x0002c000
        /*0480*/ 	.short	0x010a
        /*0482*/ 	.byte	0x3f
	.zero		1


	//   ....[55]....
        /*0484*/ 	.word	0x00013b80
        /*0488*/ 	.word	0x00000008
        /*048c*/ 	.word	0x0002c000
        /*0490*/ 	.short	0x010a
        /*0492*/ 	.byte	0x3f
	.zero		1


	//   ....[56]....
        /*0494*/ 	.word	0x00013be0
        /*0498*/ 	.word	0x0000000c
        /*049c*/ 	.word	0x0002c000
        /*04a0*/ 	.short	0x010a
        /*04a2*/ 	.byte	0x3f
	.zero		1


	//   ....[57]....
        /*04a4*/ 	.word	0x00013c40
        /*04a8*/ 	.word	0x00000008
        /*04ac*/ 	.word	0x0002c000
        /*04b0*/ 	.short	0x010a
        /*04b2*/ 	.byte	0x3f
	.zero		1


	//   ....[58]....
        /*04b4*/ 	.word	0x00013ca0
        /*04b8*/ 	.word	0x00000003
        /*04bc*/ 	.word	0x00000008
        /*04c0*/ 	.short	0x010a
        /*04c2*/ 	.byte	0x3f
	.zero		1


	//   ....[59]....
        /*04c4*/ 	.word	0x00013cf0
        /*04c8*/ 	.word	0x00000004
        /*04cc*/ 	.word	0x0002c060
        /*04d0*/ 	.short	0x010a
        /*04d2*/ 	.byte	0x3f
	.zero		1


	//   ....[60]....
        /*04d4*/ 	.word	0x00013d40
        /*04d8*/ 	.word	0x00000005
        /*04dc*/ 	.word	0x0002c028
        /*04e0*/ 	.short	0x010a
        /*04e2*/ 	.byte	0x3f
	.zero		1


	//   ....[61]....
        /*04e4*/ 	.word	0x00013d90
        /*04e8*/ 	.word	0x00000004
        /*04ec*/ 	.word	0x0002c060
        /*04f0*/ 	.short	0x010a
        /*04f2*/ 	.byte	0x3f
	.zero		1


	//   ....[62]....
        /*04f4*/ 	.word	0x00013de0
        /*04f8*/ 	.word	0x00000003
        /*04fc*/ 	.word	0x0002c028
        /*0500*/ 	.short	0x010a
        /*0502*/ 	.byte	0x3f
	.zero		1


	//   ....[63]....
        /*0504*/ 	.word	0x00013e30
        /*0508*/ 	.word	0x00000007
        /*050c*/ 	.word	0x0002c028
        /*0510*/ 	.short	0x010a
        /*0512*/ 	.byte	0x3f
	.zero		1


	//   ....[64]....
        /*0514*/ 	.word	0x00013e80
        /*0518*/ 	.word	0x00000004
        /*051c*/ 	.word	0x0002c028
        /*0520*/ 	.short	0x010a
        /*0522*/ 	.byte	0x3f
	.zero		1


	//----- nvinfo : EIATTR_NUM_MBARRIERS
	.align		4
.L_37:
        /*0524*/ 	.byte	0x03, 0x38
        /*0526*/ 	.short	0x001a


	//----- nvinfo : EIATTR_EXIT_INSTR_OFFSETS
	.align		4
        /*0528*/ 	.byte	0x04, 0x1c
        /*052a*/ 	.short	(.L_39 - .L_38)


	//   ....[0]....
.L_38:
        /*052c*/ 	.word	0x000009b0


	//   ....[1]....
        /*0530*/ 	.word	0x00012900


	//   ....[2]....
        /*0534*/ 	.word	0x00012940


	//   ....[3]....
        /*0538*/ 	.word	0x000133d0


	//   ....[4]....
        /*053c*/ 	.word	0x00013980


	//----- nvinfo : EIATTR_MAX_THREADS
	.align		4
.L_39:
        /*0540*/ 	.byte	0x04, 0x05
        /*0542*/ 	.short	(.L_41 - .L_40)
.L_40:
        /*0544*/ 	.word	0x00000180
        /*0548*/ 	.word	0x00000001
        /*054c*/ 	.word	0x00000001


	//----- nvinfo : EIATTR_CRS_STACK_SIZE
	.align		4
.L_41:
        /*0550*/ 	.byte	0x04, 0x1e
        /*0552*/ 	.short	(.L_43 - .L_42)
.L_42:
        /*0554*/ 	.word	0x00000000


	//----- nvinfo : EIATTR_CBANK_PARAM_SIZE
	.align		4
.L_43:
        /*0558*/ 	.byte	0x03, 0x19
        /*055a*/ 	.short	0x0870


	//----- nvinfo : EIATTR_PARAM_CBANK
	.align		4
        /*055c*/ 	.byte	0x04, 0x0a
        /*055e*/ 	.short	(.L_45 - .L_44)
	.align		4
.L_44:
        /*0560*/ 	.word	index@(.nv.constant0._ZN7cutlass13device_kernelINS_4fmha6kernel28FmhaKernelTmaWarpSpecializedINS1_10collective30FmhaMainloopTmaWarpSpecializedINS_10bfloat16_tEffN4cute5tupleIJNS7_1CILi128EEENS9_ILi256EEENS9_ILi64EEEEEENS8_IJiNS9_ILi1EEENS8_IJiiEEEEEESG_SG_NS4_12CausalFusionEJEEENS4_15FmhaFwdEpilogueIS6_fNS8_IJSC_SC_SB_EEEEENS2_23IndividualTileSchedulerEJEEEEEvNT_6ParamsE)
        /*0564*/ 	.short	0x0210
        /*0566*/ 	.short	0x0870


	//----- nvinfo : EIATTR_SW_WAR
	.align		4
.L_45:
        /*0568*/ 	.byte	0x04, 0x36
        /*056a*/ 	.short	(.L_47 - .L_46)
.L_46:
        /*056c*/ 	.word	0x00000008
.L_47:


//--------------------- .nv.callgraph             --------------------------
	.section	.nv.callgraph,"",@"SHT_CUDA_CALLGRAPH"
	.align	4
	.sectionentsize	8
	.align		4
        /*0000*/ 	.word	0x00000000
	.align		4
        /*0004*/ 	.word	0xffffffff
	.align		4
        /*0008*/ 	.word	index@(_ZN7cutlass13device_kernelINS_4fmha6kernel28FmhaKernelTmaWarpSpecializedINS1_10collective30FmhaMainloopTmaWarpSpecializedINS_10bfloat16_tEffN4cute5tupleIJNS7_1CILi128EEENS9_ILi256EEENS9_ILi64EEEEEENS8_IJiNS9_ILi1EEENS8_IJiiEEEEEESG_SG_NS4_12CausalFusionEJEEENS4_15FmhaFwdEpilogueIS6_fNS8_IJSC_SC_SB_EEEEENS2_23IndividualTileSchedulerEJEEEEEvNT_6ParamsE)
	.align		4
        /*000c*/ 	.word	index@(__assertfail)
	.align		4
        /*0010*/ 	.word	0x00000000
	.align		4
        /*0014*/ 	.word	0xfffffffe
	.align		4
        /*0018*/ 	.word	0x00000000
	.align		4
        /*001c*/ 	.word	0xfffffffd
	.align		4
        /*0020*/ 	.word	0x00000000
	.align		4
        /*0024*/ 	.word	0xfffffffc


//--------------------- .nv.constant4             --------------------------
	.section	.nv.constant4,"a",@progbits
	.align	8
	.align		8
.nv.constant4:
        /*0000*/ 	.dword	__assertfail
	.align		8
        /*0008*/ 	.dword	__unnamed_1
	.align		8
        /*0010*/ 	.dword	_ZN39_INTERNAL_ab304eb6_4_k_cu_75e74a8b_29724cuda3std3__45__cpo5beginE
	.align		8
        /*0018*/ 	.dword	_ZN39_INTERNAL_ab304eb6_4_k_cu_75e74a8b_29724cuda3std3__45__cpo3endE
	.align		8
        /*0020*/ 	.dword	_ZN39_INTERNAL_ab304eb6_4_k_cu_75e74a8b_29724cuda3std3__45__cpo6cbeginE
	.align		8
        /*0028*/ 	.dword	_ZN39_INTERNAL_ab304eb6_4_k_cu_75e74a8b_29724cuda3std3__45__cpo4cendE
	.align		8
        /*0030*/ 	.dword	_ZN39_INTERNAL_ab304eb6_4_k_cu_75e74a8b_29724cuda3std3__441_GLOBAL__N__ab304eb6_4_k_cu_75e74a8b_29726ignoreE
	.align		8
        /*0038*/ 	.dword	_ZN39_INTERNAL_ab304eb6_4_k_cu_75e74a8b_29724cuda3std3__419piecewise_constructE
	.align		8
        /*0040*/ 	.dword	_ZN39_INTERNAL_ab304eb6_4_k_cu_75e74a8b_29724cuda3std3__48in_placeE
	.align		8
        /*0048*/ 	.dword	_ZN39_INTERNAL_ab304eb6_4_k_cu_75e74a8b_29724cuda3std6ranges3__45__cpo4swapE
	.align		8
        /*0050*/ 	.dword	_ZN39_INTERNAL_ab304eb6_4_k_cu_75e74a8b_29724cuda3std6ranges3__45__cpo9iter_moveE
	.align		8
        /*0058*/ 	.dword	_ZN39_INTERNAL_ab304eb6_4_k_cu_75e74a8b_29724cute7productE
	.align		8
        /*0060*/ 	.dword	_ZN39_INTERNAL_ab304eb6_4_k_cu_75e74a8b_29724cute1_E
	.align		8
        /*0068*/ 	.dword	$str$24
	.align		8
        /*0070*/ 	.dword	$str$25


//--------------------- .text._ZN7cutlass13device_kernelINS_4fmha6kernel28FmhaKernelTmaWarpSpecializedINS1_10collective30FmhaMainloopTmaWarpSpecializedINS_10bfloat16_tEffN4cute5tupleIJNS7_1CILi128EEENS9_ILi256EEENS9_ILi64EEEEEENS8_IJiNS9_ILi1EEENS8_IJiiEEEEEESG_SG_NS4_12CausalFusionEJEEENS4_15FmhaFwdEpilogueIS6_fNS8_IJSC_SC_SB_EEEEENS2_23IndividualTileSchedulerEJEEEEEvNT_6ParamsE --------------------------
	.section	.text._ZN7cutlass13device_kernelINS_4fmha6kernel28FmhaKernelTmaWarpSpecializedINS1_10collective30FmhaMainloopTmaWarpSpecializedINS_10bfloat16_tEffN4cute5tupleIJNS7_1CILi128EEENS9_ILi256EEENS9_ILi64EEEEEENS8_IJiNS9_ILi1EEENS8_IJiiEEEEEESG_SG_NS4_12CausalFusionEJEEENS4_15FmhaFwdEpilogueIS6_fNS8_IJSC_SC_SB_EEEEENS2_23IndividualTileSchedulerEJEEEEEvNT_6ParamsE,"ax",@progbits
	.align	128
.text._ZN7cutlass13device_kernelINS_4fmha6kernel28FmhaKernelTmaWarpSpecializedINS1_10collective30FmhaMainloopTmaWarpSpecializedINS_10bfloat16_tEffN4cute5tupleIJNS7_1CILi128EEENS9_ILi256EEENS9_ILi64EEEEEENS8_IJiNS9_ILi1EEENS8_IJiiEEEEEESG_SG_NS4_12CausalFusionEJEEENS4_15FmhaFwdEpilogueIS6_fNS8_IJSC_SC_SB_EEEEENS2_23IndividualTileSchedulerEJEEEEEvNT_6ParamsE:
        .type           _ZN7cutlass13device_kernelINS_4fmha6kernel28FmhaKernelTmaWarpSpecializedINS1_10collective30FmhaMainloopTmaWarpSpecializedINS_10bfloat16_tEffN4cute5tupleIJNS7_1CILi128EEENS9_ILi256EEENS9_ILi64EEEEEENS8_IJiNS9_ILi1EEENS8_IJiiEEEEEESG_SG_NS4_12CausalFusionEJEEENS4_15FmhaFwdEpilogueIS6_fNS8_IJSC_SC_SB_EEEEENS2_23IndividualTileSchedulerEJEEEEEvNT_6ParamsE,@function
        .size           _ZN7cutlass13device_kernelINS_4fmha6kernel28FmhaKernelTmaWarpSpecializedINS1_10collective30FmhaMainloopTmaWarpSpecializedINS_10bfloat16_tEffN4cute5tupleIJNS7_1CILi128EEENS9_ILi256EEENS9_ILi64EEEEEENS8_IJiNS9_ILi1EEENS8_IJiiEEEEEESG_SG_NS4_12CausalFusionEJEEENS4_15FmhaFwdEpilogueIS6_fNS8_IJSC_SC_SB_EEEEENS2_23IndividualTileSchedulerEJEEEEEvNT_6ParamsE,(.L_x_119 - _ZN7cutlass13device_kernelINS_4fmha6kernel28FmhaKernelTmaWarpSpecializedINS1_10collective30FmhaMainloopTmaWarpSpecializedINS_10bfloat16_tEffN4cute5tupleIJNS7_1CILi128EEENS9_ILi256EEENS9_ILi64EEEEEENS8_IJiNS9_ILi1EEENS8_IJiiEEEEEESG_SG_NS4_12CausalFusionEJEEENS4_15FmhaFwdEpilogueIS6_fNS8_IJSC_SC_SB_EEEEENS2_23IndividualTileSchedulerEJEEEEEvNT_6ParamsE)
        .other          _ZN7cutlass13device_kernelINS_4fmha6kernel28FmhaKernelTmaWarpSpecializedINS1_10collective30FmhaMainloopTmaWarpSpecializedINS_10bfloat16_tEffN4cute5tupleIJNS7_1CILi128EEENS9_ILi256EEENS9_ILi64EEEEEENS8_IJiNS9_ILi1EEENS8_IJiiEEEEEESG_SG_NS4_12CausalFusionEJEEENS4_15FmhaFwdEpilogueIS6_fNS8_IJSC_SC_SB_EEEEENS2_23IndividualTileSchedulerEJEEEEEvNT_6ParamsE,@"STO_CUDA_ENTRY STV_DEFAULT"
_ZN7cutlass13device_kernelINS_4fmha6kernel28FmhaKernelTmaWarpSpecializedINS1_10collective30FmhaMainloopTmaWarpSpecializedINS_10bfloat16_tEffN4cute5tupleIJNS7_1CILi128EEENS9_ILi256EEENS9_ILi64EEEEEENS8_IJiNS9_ILi1EEENS8_IJiiEEEEEESG_SG_NS4_12CausalFusionEJEEENS4_15FmhaFwdEpilogueIS6_fNS8_IJSC_SC_SB_EEEEENS2_23IndividualTileSchedulerEJEEEEEvNT_6ParamsE:
[----:B------:R-:W1:Y:S01]  /*0000*/  LDC R1, c[0x0][0x28] ;  /* 0x00000a00ff017b82 */ /* 0x000e620000000800 */
[----:B------:R-:W2:Y:S01]  /*0010*/  S2R R0, SR_TID.X ;  /* 0x0000000000007919 */ /* 0x000ea20000002100 */
[----:B------:R-:W-:Y:S01]  /*0020*/  ELECT P1, URZ, PT ;  /* 0x00000000003f782f */ /* 0x000fe20003820000 */
[----:B------:R-:W-:Y:S01]  /*0030*/  BSSY B0, `(.L_x_0) ;  /* 0x0000017000007945 */ /* 0x000fe20003800000 */
[----:B--2---:R-:W-:-:S05]  /*0040*/  SHF.R.U32.HI R2, RZ, 0x5, R0 ;  /* 0x00000005ff027819 */ /* 0x004fca0000011600 */
[----:B------:R-:W2:Y:S02]  /*0050*/  SHFL.IDX PT, R3, R2, RZ, 0x1f ;  /* 0x00001fff02037589 */ /* 0x000ea400000e0000 */
[----:B--2---:R-:W-:Y:S02]  /*0060*/  R2UR UR4, R3 ;  /* 0x00000000030472ca */ /* 0x004fe400000e0000 */
[----:B------:R-:W-:-:S06]  /*0070*/  SHF.R.U32.HI R3, RZ, 0x7, R0 ;  /* 0x00000007ff037819 */ /* 0x000fcc0000011600 */
[----:B------:R-:W2:Y:S05]  /*0080*/  SHFL.IDX PT, R3, R3, RZ, 0x1f ;  /* 0x00001fff03037589 */ /* 0x000eaa00000e0000 */
[----:B------:R-:W-:Y:S02]  /*0090*/  USHF.R.S32.HI UR5, URZ, 0x1f, UR4 ;  /* 0x0000001f3f057899 */ /* 0x000fe40008011404 */
[----:B------:R-:W-:Y:S02]  /*00a0*/  ISETP.NE.OR P0, PT, RZ, UR4, !P1 ;  /* 0x00000004ff007c0c */ /* 0x000fe4000cf05670 */
[----:B------:R-:W-:-:S04]  /*00b0*/  ULEA.HI UR5, UR5, UR4, URZ, 0x2 ;  /* 0x0000000405057291 */ /* 0x000fc8000f8f103f */
[----:B------:R-:W-:-:S04]  /*00c0*/  ULOP3.LUT UR5, UR5, 0xfffffffc, URZ, 0xc0, !UPT ;  /* 0xfffffffc05057892 */ /* 0x000fc8000f8ec03f */
[----:B------:R-:W-:-:S03]  /*00d0*/  UIADD3 UR10, UR4, -UR5, URZ ;  /* 0x80000005040a7290 */ /* 0x000fc6000fffe03f */
[----:B-1----:R-:W-:Y:S09]  /*00e0*/  @P0 BRA `(.L_x_1) ;  /* 0x00000000002c0947 */ /* 0x002ff20003800000 */
[----:B------:R-:W-:Y:S02]  /*00f0*/  ULDC.64 UR4, c[0x0][0x198] ;  /* 0x0000660000047ab9 */ /* 0x000fe40000000a00 */
[----:B------:R-:W-:Y:S02]  /*0100*/  UIADD3 UR6, UP0, UR4, 0xf0, URZ ;  /* 0x000000f004067890 */ /* 0x000fe4000ff1e03f */
[----:B------:R-:W-:Y:S02]  /*0110*/  UIADD3 UR8, UP1, UR4, 0x1f0, URZ ;  /* 0x000001f004087890 */ /* 0x000fe4000ff3e03f */
[----:B------:R-:W-:Y:S02]  /*0120*/  UIADD3 UR4, UP2, UR4, 0x2f0, URZ ;  /* 0x000002f004047890 */ /* 0x000fe4000ff5e03f */
[----:B------:R-:W-:Y:S02]  /*0130*/  UIADD3.X UR7, URZ, UR5, URZ, UP0, !UPT ;  /* 0x000000053f077290 */ /* 0x000fe400087fe43f */
[----:B------:R-:W-:-:S02]  /*0140*/  UIADD3.X UR9, URZ, UR5, URZ, UP1, !UPT ;  /* 0x000000053f097290 */ /* 0x000fc40008ffe43f */
[----:B------:R-:W-:-:S05]  /*0150*/  UIADD3.X UR5, URZ, UR5, URZ, UP2, !UPT ;  /* 0x000000053f057290 */ /* 0x000fca00097fe43f */
[----:B------:R1:W-:Y:S02]  /*0160*/  UTMACCTL.PF [UR6] ;  /* 0x00000000060079b9 */ /* 0x0003e40008040000 */
[----:B------:R1:W-:Y:S02]  /*0170*/  UTMACCTL.PF [UR8] ;  /* 0x00000000080079b9 */ /* 0x0003e40008040000 */
[----:B------:R1:W-:Y:S02]  /*0180*/  UTMACCTL.PF [UR4] ;  /* 0x00000000040079b9 */ /* 0x0003e40008040000 */
[----:B-1----:R-:W-:Y:S01]  /*0190*/  NOP ;  /* 0x0000000000007918 */ /* 0x002fe20000000000 */
.L_x_1:
[----:B------:R-:W-:Y:S05]  /*01a0*/  BSYNC B0 ;  /* 0x0000000000007941 */ /* 0x000fea0003800000 */
.L_x_0:
[----:B------:R-:W1:Y:S01]  /*01b0*/  SHFL.IDX PT, R4, R2, RZ, 0x1f ;  /* 0x00001fff02047589 */ /* 0x000e6200000e0000 */
[----:B--2---:R-:W-:Y:S01]  /*01c0*/  R2UR UR38, R3 ;  /* 0x00000000032672ca */ /* 0x004fe200000e0000 */
[----:B------:R-:W-:-:S12]  /*01d0*/  UISETP.NE.AND UP0, UPT, UR10, 0x1, UPT ;  /* 0x000000010a00788c */ /* 0x000fd8000bf05270 */
[----:B------:R-:W-:Y:S02]  /*01e0*/  UIADD3 UR7, UR38, -0x1, URZ ;  /* 0xffffffff26077890 */ /* 0x000fe4000fffe03f */
[----:B------:R-:W-:Y:S02]  /*01f0*/  UISETP.EQ.AND UP2, UPT, UR38, URZ, !UP0 ;  /* 0x0000003f2600728c */ /* 0x000fe4000c742270 */
[----:B------:R-:W-:Y:S02]  /*0200*/  UISETP.GE.U32.AND UP1, UPT, UR7, 0x4, UPT ;  /* 0x000000040700788c */ /* 0x000fe4000bf26070 */
[----:B------:R-:W-:Y:S01]  /*0210*/  USEL UR6, URZ, 0x1, !UP2 ;  /* 0x000000013f067887 */ /* 0x000fe2000d000000 */
[----:B-1----:R-:W-:-:S03]  /*0220*/  ISETP.NE.AND P0, PT, R4, RZ, PT ;  /* 0x000000ff0400720c */ /* 0x002fc60003f05270 */
[----:B------:R-:W-:-:S10]  /*0230*/  USEL UR6, UR6, 0x2, UP1 ;  /* 0x0000000206067887 */ /* 0x000fd40008800000 */
[----:B------:R-:W-:Y:S05]  /*0240*/  @P0 BRA `(.L_x_2) ;  /* 0x0000000000480947 */ /* 0x000fea0003800000 */
[----:B------:R-:W1:Y:S01]  /*0250*/  S2UR UR11, SR_CgaCtaId ;  /* 0x00000000000b79c3 */ /* 0x000e620000008800 */
[----:B------:R-:W-:Y:S01]  /*0260*/  UMOV UR4, 0x400 ;  /* 0x0000040000047882 */ /* 0x000fe20000000000 */
[----:B------:R-:W-:Y:S01]  /*0270*/  UMOV UR5, 0x1 ;  /* 0x0000000100057882 */ /* 0x000fe20000000000 */
[----:B------:R-:W-:Y:S01]  /*0280*/  UMOV UR8, 0x80 ;  /* 0x0000008000087882 */ /* 0x000fe20000000000 */
[----:B------:R-:W-:Y:S01]  /*0290*/  ELECT P0, URZ, PT ;  /* 0x00000000003f782f */ /* 0x000fe20003800000 */
[----:B------:R-:W-:-:S04]  /*02a0*/  UIADD3 UR8, -UR8, 0x100000, URZ ;  /* 0x0010000008087890 */ /* 0x000fc8000fffe13f */
[----:B------:R-:W-:Y:S02]  /*02b0*/  USHF.L.U32 UR9, UR8, 0xb, URZ ;  /* 0x0000000b08097899 */ /* 0x000fe4000800063f */
[----:B------:R-:W-:Y:S02]  /*02c0*/  USHF.L.U32 UR8, UR8, 0x1, URZ ;  /* 0x0000000108087899 */ /* 0x000fe4000800063f */
[----:B-1----:R-:W-:Y:S02]  /*02d0*/  ULEA UR11, UR11, UR4, 0x18 ;  /* 0x000000040b0b7291 */ /* 0x002fe4000f8ec03f */
[----:B------:R-:W-:-:S04]  /*02e0*/  UIADD3 UR4, -UR5, 0x100000, URZ ;  /* 0x0010000005047890 */ /* 0x000fc8000fffe13f */
[----:B------:R-:W-:Y:S02]  /*02f0*/  USHF.L.U32 UR5, UR4, 0xb, URZ ;  /* 0x0000000b04057899 */ /* 0x000fe4000800063f */
[----:B------:R-:W-:Y:S01]  /*0300*/  USHF.L.U32 UR4, UR4, 0x1, URZ ;  /* 0x0000000104047899 */ /* 0x000fe2000800063f */
[----:B------:R-:W1:Y:S11]  /*0310*/  FENCE.VIEW.ASYNC.S ;  /* 0x00000000000073c6 */ /* 0x000e760000000000 */
[----:B-1----:R1:W2:Y:S01]  /*0320*/  SYNCS.EXCH.64 URZ, [UR11+0x2c050], UR4 ;  /* 0x02c050040b3f75b2 */ /* 0x0022a20008000100 */
[----:B------:R1:W3:Y:S01]  /*0330*/  SYNCS.EXCH.64 URZ, [UR11+0x2c060], UR8 ;  /* 0x02c060080b3f75b2 */ /* 0x0002e20008000100 */
[----:B------:R1:W4:Y:S01]  /*0340*/  SYNCS.EXCH.64 URZ, [UR11+0x2c058], UR4 ;  /* 0x02c058040b3f75b2 */ /* 0x0003220008000100 */
[----:B------:R1:W1:Y:S01]  /*0350*/  SYNCS.EXCH.64 URZ, [UR11+0x2c068], UR8 ;  /* 0x02c068080b3f75b2 */ /* 0x0002620008000100 */
[----:B------:R-:W-:Y:S01]  /*0360*/  NOP ;  /* 0x0000000000007918 */ /* 0x000fe20000000000 */
.L_x_2:
[----:B------:R-:W5:Y:S01]  /*0370*/  SHFL.IDX PT, R3, R2, RZ, 0x1f ;  /* 0x00001fff02037589 */ /* 0x000f6200000e0000 */
[----:B------:R-:W-:Y:S01]  /*0380*/  NOP ;  /* 0x0000000000007918 */ /* 0x000fe20000000000 */
[----:B-----5:R-:W-:-:S13]  /*0390*/  ISETP.NE.AND P0, PT, R3, RZ, PT ;  /* 0x000000ff0300720c */ /* 0x020fda0003f05270 */
[----:B------:R-:W-:Y:S05]  /*03a0*/  @P0 BRA `(.L_x_3) ;  /* 0x0000000000600947 */ /* 0x000fea0003800000 */
[----:B-1----:R-:W1:Y:S01]  /*03b0*/  S2UR UR5, SR_CgaCtaId ;  /* 0x00000000000579c3 */ /* 0x002e620000008800 */
[----:B------:R-:W-:Y:S01]  /*03c0*/  UMOV UR4, 0x400 ;  /* 0x0000040000047882 */ /* 0x000fe20000000000 */
[----:B------:R-:W-:Y:S01]  /*03d0*/  UMOV UR8, 0x1 ;  /* 0x0000000100087882 */ /* 0x000fe20000000000 */
[----:B------:R-:W-:Y:S01]  /*03e0*/  UMOV UR12, 0x100 ;  /* 0x00000100000c7882 */ /* 0x000fe20000000000 */
[----:B------:R-:W-:-:S04]  /*03f0*/  UIADD3 UR8, -UR8, 0x100000, URZ ;  /* 0x0010000008087890 */ /* 0x000fc8000fffe13f */
[----:B------:R-:W-:Y:S02]  /*0400*/  USHF.L.U32 UR9, UR8, 0xb, URZ ;  /* 0x0000000b08097899 */ /* 0x000fe4000800063f */
[----:B------:R-:W-:Y:S01]  /*0410*/  USHF.L.U32 UR8, UR8, 0x1, URZ ;  /* 0x0000000108087899 */ /* 0x000fe2000800063f */
[----:B------:R-:W-:Y:S01]  /*0420*/  ELECT P0, URZ, PT ;  /* 0x00000000003f782f */ /* 0x000fe20003800000 */
[----:B-1----:R-:W-:Y:S02]  /*0430*/  ULEA UR11, UR5, UR4, 0x18 ;  /* 0x00000004050b7291 */ /* 0x002fe4000f8ec03f */
[----:B------:R-:W-:-:S04]  /*0440*/  UIADD3 UR4, -UR12, 0x100000, URZ ;  /* 0x001000000c047890 */ /* 0x000fc8000fffe13f */
[----:B------:R-:W-:Y:S02]  /*0450*/  USHF.L.U32 UR5, UR4, 0xb, URZ ;  /* 0x0000000b04057899 */ /* 0x000fe4000800063f */
[----:B------:R-:W-:Y:S01]  /*0460*/  USHF.L.U32 UR4, UR4, 0x1, URZ ;  /* 0x0000000104047899 */ /* 0x000fe2000800063f */
[----:B------:R-:W1:Y:S03]  /*0470*/  FENCE.VIEW.ASYNC.S ;  /* 0x00000000000073c6 */ /* 0x000e660000000000 */
[----:B-1----:R1:W1:Y:S08]  /*0480*/  SYNCS.EXCH.64 URZ, [UR11+0x2c000], UR8 ;  /* 0x02c000080b3f75b2 */ /* 0x0022700008000100 */
[----:B------:R1:W1:Y:S01]  /*0490*/  SYNCS.EXCH.64 URZ, [UR11+0x2c028], UR4 ;  /* 0x02c028040b3f75b2 */ /* 0x0002620008000100 */
        /* <DEDUP_REMOVED lines=8> */
[----:B------:R-:W-:Y:S01]  /*0520*/  NOP ;  /* 0x0000000000007918 */ /* 0x000fe20000000000 */
.L_x_3:
        /* <DEDUP_REMOVED lines=21> */
[----:B------:R-:W-:Y:S01]  /*0680*/  NOP ;  /* 0x0000000000007918 */ /* 0x000fe20000000000 */
.L_x_4:
[----:B------:R-:W5:Y:S01]  /*0690*/  SHFL.IDX PT, R3, R2, RZ, 0x1f ;  /* 0x00001fff02037589 */ /* 0x000f6200000e0000 */
[----:B------:R-:W-:Y:S01]  /*06a0*/  ELECT P0, URZ, PT ;  /* 0x00000000003f782f */ /* 0x000fe20003800000 */
[----:B------:R-:W-:Y:S01]  /*06b0*/  NOP ;  /* 0x0000000000007918 */ /* 0x000fe20000000000 */
[----:B-1----:R-:W-:Y:S02]  /*06c0*/  UMOV UR4, 0x80 ;  /* 0x0000008000047882 */ /* 0x002fe40000000000 */
[C---:B-----5:R-:W-:Y:S02]  /*06d0*/  ISETP.NE.OR P0, PT, R3.reuse, RZ, !P0 ;  /* 0x000000ff0300720c */ /* 0x060fe40004705670 */
[----:B------:R-:W-:-:S11]  /*06e0*/  ISETP.NE.AND P2, PT, R3, RZ, PT ;  /* 0x000000ff0300720c */ /* 0x000fd60003f45270 */
[----:B------:R-:W-:Y:S01]  /*06f0*/  VOTEU.ALL UP2, P0 ;  /* 0x00000000003f7886 */ /* 0x000fe20000040000 */
[----:B------:R-:W-:Y:S01]  /*0700*/  VOTEU.ALL UP3, P0 ;  /* 0x00000000003f7886 */ /* 0x000fe20000060000 */
[----:B------:R-:W-:Y:S01]  /*0710*/  VOTEU.ALL UP4, P0 ;  /* 0x00000000003f7886 */ /* 0x000fe20000080000 */
[----:B------:R-:W-:Y:S02]  /*0720*/  VOTEU.ALL UP5, P0 ;  /* 0x00000000003f7886 */ /* 0x000fe400000a0000 */
[----:B------:R-:W1:Y:S01]  /*0730*/  @!UP2 S2UR UR9, SR_CgaCtaId ;  /* 0x000000000009a9c3 */ /* 0x000e620000008800 */
[----:B------:R-:W-:Y:S01]  /*0740*/  @!UP2 UMOV UR8, 0x400 ;  /* 0x000004000008a882 */ /* 0x000fe20000000000 */
[----:B------:R-:W-:-:S04]  /*0750*/  @!UP2 UIADD3 UR4, -UR4, 0x100000, URZ ;  /* 0x001000000404a890 */ /* 0x000fc8000fffe13f */
[----:B------:R-:W-:Y:S02]  /*0760*/  @!UP2 USHF.L.U32 UR5, UR4, 0xb, URZ ;  /* 0x0000000b0405a899 */ /* 0x000fe4000800063f */
[----:B------:R-:W-:Y:S02]  /*0770*/  @!UP2 USHF.L.U32 UR4, UR4, 0x1, URZ ;  /* 0x000000010404a899 */ /* 0x000fe4000800063f */
[----:B-1----:R-:W-:Y:S01]  /*0780*/  @!UP2 ULEA UR8, UR9, UR8, 0x18 ;  /* 0x000000080908a291 */ /* 0x002fe2000f8ec03f */
[----:B------:R-:W-:Y:S01]  /*0790*/  VOTEU.ALL UP2, P0 ;  /* 0x00000000003f7886 */ /* 0x000fe20000040000 */
[----:B------:R-:W1:Y:S10]  /*07a0*/  FENCE.VIEW.ASYNC.S ;  /* 0x00000000000073c6 */ /* 0x000e740000000000 */
[----:B-1----:R1:W1:Y:S01]  /*07b0*/  @!UP2 SYNCS.EXCH.64 URZ, [UR8+0x2c090], UR4 ;  /* 0x02c09004083fa5b2 */ /* 0x0022620008000100 */
[----:B------:R1:W1:Y:S01]  /*07c0*/  @!UP3 SYNCS.EXCH.64 URZ, [UR8+0x2c098], UR4 ;  /* 0x02c09804083fb5b2 */ /* 0x0002620008000100 */
[----:B------:R1:W1:Y:S01]  /*07d0*/  @!UP4 SYNCS.EXCH.64 URZ, [UR8+0x2c0a0], UR4 ;  /* 0x02c0a004083fc5b2 */ /* 0x0002620008000100 */
[----:B------:R1:W1:Y:S01]  /*07e0*/  @!UP5 SYNCS.EXCH.64 URZ, [UR8+0x2c0a8], UR4 ;  /* 0x02c0a804083fd5b2 */ /* 0x0002620008000100 */
[----:B------:R-:W-:Y:S01]  /*07f0*/  NOP ;  /* 0x0000000000007918 */ /* 0x000fe20000000000 */
[----:B------:R-:W-:Y:S05]  /*0800*/  @P2 BRA `(.L_x_5) ;  /* 0x0000000000482947 */ /* 0x000fea0003800000 */
[----:B-1----:R-:W1:Y:S01]  /*0810*/  S2UR UR5, SR_CgaCtaId ;  /* 0x00000000000579c3 */ /* 0x002e620000008800 */
[----:B------:R-:W-:Y:S01]  /*0820*/  UMOV UR4, 0x400 ;  /* 0x0000040000047882 */ /* 0x000fe20000000000 */
[----:B------:R-:W-:Y:S01]  /*0830*/  UMOV UR8, 0x20 ;  /* 0x0000002000087882 */ /* 0x000fe20000000000 */
[----:B------:R-:W-:Y:S01]  /*0840*/  UMOV UR9, 0x80 ;  /* 0x0000008000097882 */ /* 0x000fe20000000000 */
[----:B------:R-:W-:Y:S01]  /*0850*/  ELECT P0, URZ, PT ;  /* 0x00000000003f782f */ /* 0x000fe20003800000 */
[----:B-1----:R-:W-:Y:S02]  /*0860*/  ULEA UR11, UR5, UR4, 0x18 ;  /* 0x00000004050b7291 */ /* 0x002fe4000f8ec03f */
[----:B------:R-:W-:-:S04]  /*0870*/  UIADD3 UR4, -UR8, 0x100000, URZ ;  /* 0x0010000008047890 */ /* 0x000fc8000fffe13f */
[----:B------:R-:W-:Y:S02]  /*0880*/  USHF.L.U32 UR5, UR4, 0xb, URZ ;  /* 0x0000000b04057899 */ /* 0x000fe4000800063f */
[----:B------:R-:W-:Y:S02]  /*0890*/  USHF.L.U32 UR4, UR4, 0x1, URZ ;  /* 0x0000000104047899 */ /* 0x000fe4000800063f */
        /* <DEDUP_REMOVED lines=9> */
.L_x_5:
[----:B------:R-:W-:Y:S01]  /*0930*/  ISETP.NE.AND P0, PT, RZ, UR38, PT ;  /* 0x00000026ff007c0c */ /* 0x000fe2000bf05270 */
[----:B------:R-:W-:Y:S01]  /*0940*/  NOP ;  /* 0x0000000000007918 */ /* 0x000fe20000000000 */
[----:B------:R-:W-:Y:S01]  /*0950*/  MOV R2, UR10 ;  /* 0x0000000a00027c02 */ /* 0x000fe20008000f00 */
[----:B-1234-:R-:W-:Y:S03]  /*0960*/  BAR.SYNC.DEFER_BLOCKING 0x0 ;  /* 0x0000000000007b1d */ /* 0x01efe60000010000 */
[----:B------:R-:W-:-:S07]  /*0970*/  ISETP.EQ.AND P2, PT, R2, 0x1, P1 ;  /* 0x000000010200780c */ /* 0x000fce0000f42270 */
[----:B------:R-:W-:Y:S06]  /*0980*/  @!P0 BRA `(.L_x_6) ;  /* 0x0000011c00e08947 */ /* 0x000fec0003800000 */
[----:B------:R-:W-:-:S06]  /*0990*/  UISETP.GT.U32.AND UP2, UPT, UR7, 0x3, UPT ;  /* 0x000000030700788c */ /* 0x000fcc000bf44070 */
[----:B------:R-:W-:-:S13]  /*09a0*/  PLOP3.LUT P0, PT, PT, PT, UP2, 0x80, 0x0 ;  /* 0x000000000000781c */ /* 0x000fda0003f0f028 */
[----:B------:R-:W-:Y:S05]  /*09b0*/  @P0 EXIT ;  /* 0x000000000000094d */ /* 0x000fea0003800000 */
.L_x_7:
[----:B------:R-:W-:-:S08]  /*09c0*/  NOP ;  /* 0x0000000000007918 */ /* 0x000fd00000000000 */
[----:B------:R-:W1:Y:S02]  /*09d0*/  USETMAXREG.TRY_ALLOC.CTAPOOL UP2, 0xf0 ;  /* 0x000000f0000079c8 */ /* 0x000e640008040600 */
[----:B-1----:R-:W-:-:S13]  /*09e0*/  PLOP3.LUT P0, PT, PT, PT, UP2, 0x80, 0x0 ;  /* 0x000000000000781c */ /* 0x002fda0003f0f028 */
[----:B------:R-:W-:Y:S05]  /*09f0*/  @!P0 BRA `(.L_x_7) ;  /* 0xfffffffc00f08947 */ /* 0x000fea000383ffff */
[----:B------:R-:W-:Y:S01]  /*0a00*/  UISETP.NE.AND UP2, UPT, UR38, 0x1, UPT ;  /* 0x000000012600788c */ /* 0x000fe2000bf45270 */
[----:B------:R-:W1:Y:S01]  /*0a10*/  S2UR UR8, SR_CTAID.X ;  /* 0x00000000000879c3 */ /* 0x000e620000002500 */
[----:B------:R-:W-:Y:S01]  /*0a20*/  UMOV UR4, URZ ;  /* 0x0000003f00047c82 */ /* 0x000fe20008000000 */
[----:B------:R-:W-:-:S03]  /*0a30*/  UMOV UR5, URZ ;  /* 0x0000003f00057c82 */ /* 0x000fc60008000000 */
[----:B------:R-:W-:-:S13]  /*0a40*/  PLOP3.LUT P0, PT, PT, PT, UP2, 0x80, 0x0 ;  /* 0x000000000000781c */ /* 0x000fda0003f0f028 */
[----:B------:R-:W-:Y:S05]  /*0a50*/  @!P0 BRA `(.L_x_8) ;  /* 0x00000000003c8947 */ /* 0x000fea0003800000 */
[----:B------:R-:W-:Y:S01]  /*0a60*/  UISETP.NE.AND UP2, UPT, UR38, 0x2, UPT ;  /* 0x000000022600788c */ /* 0x000fe2000bf45270 */
[----:B------:R-:W-:-:S05]  /*0a70*/  UMOV UR5, 0x1 ;  /* 0x0000000100057882 */ /* 0x000fca0000000000 */
[----:B------:R-:W-:-:S13]  /*0a80*/  PLOP3.LUT P1, PT, PT, PT, UP2, 0x80, 0x0 ;  /* 0x000000000000781c */ /* 0x000fda0003f2f028 */
[----:B------:R-:W-:Y:S05]  /*0a90*/  @!P1 BRA `(.L_x_8) ;  /* 0x00000000002c9947 */ /* 0x000fea0003800000 */
[----:B------:R-:W-:-:S06]  /*0aa0*/  UISETP.NE.AND UP2, UPT, UR38, 0x3, UPT ;  /* 0x000000032600788c */ /* 0x000fcc000bf45270 */
[----:B------:R-:W-:-:S13]  /*0ab0*/  PLOP3.LUT P1, PT, PT, PT, UP2, 0x80, 0x0 ;  /* 0x000000000000781c */ /* 0x000fda0003f2f028 */
[----:B------:R-:W-:Y:S05]  /*0ac0*/  @!P1 BRA `(.L_x_9) ;  /* 0x0000000000189947 */ /* 0x000fea0003800000 */
[----:B------:R-:W-:-:S11]  /*0ad0*/  UISETP.NE.AND UP2, UPT, UR38, 0x4, UPT ;  /* 0x000000042600788c */ /* 0x000fd6000bf45270 */
[----:B------:R-:W-:Y:S01]  /*0ae0*/  @!UP2 UMOV UR4, 0x1 ;  /* 0x000000010004a882 */ /* 0x000fe20000000000 */
[----:B------:R-:W-:Y:S01]  /*0af0*/  @!UP2 UMOV UR5, 0x1 ;  /* 0x000000010005a882 */ /* 0x000fe20000000000 */
[----:B------:R-:W-:Y:S01]  /*0b00*/  @UP2 UMOV UR4, URZ ;  /* 0x0000003f00042c82 */ /* 0x000fe20008000000 */
[----:B------:R-:W-:Y:S01]  /*0b10*/  @UP2 UMOV UR5, URZ ;  /* 0x0000003f00052c82 */ /* 0x000fe20008000000 */
[----:B------:R-:W-:Y:S05]  /*0b20*/  BRA `(.L_x_8) ;  /* 0x0000000000087947 */ /* 0x000fea0003800000 */
.L_x_9:
[----:B------:R-:W-:Y:S01]  /*0b30*/  UMOV UR4, 0x1 ;  /* 0x0000000100047882 */ /* 0x000fe20000000000 */
[----:B------:R-:W-:-:S05]  /*0b40*/  UMOV UR5, URZ ;  /* 0x0000003f00057c82 */ /* 0x000fca0008000000 */
.L_x_8:
[----:B------:R-:W-:Y:S05]  /*0b50*/  @!P0 BRA `(.L_x_10) ;  /* 0x0000000000408947 */ /* 0x000fea0003800000 */
[----:B------:R-:W-:-:S06]  /*0b60*/  UISETP.NE.AND UP2, UPT, UR38, 0x2, UPT ;  /* 0x000000022600788c */ /* 0x000fcc000bf45270 */
[----:B------:R-:W-:-:S13]  /*0b70*/  PLOP3.LUT P0, PT, PT, PT, UP2, 0x80, 0x0 ;  /* 0x000000000000781c */ /* 0x000fda0003f0f028 */
[----:B------:R-:W-:Y:S05]  /*0b80*/  @!P0 BRA `(.L_x_11) ;  /* 0x00000000002c8947 */ /* 0x000fea0003800000 */
[----:B------:R-:W-:-:S06]  /*0b90*/  UISETP.NE.AND UP2, UPT, UR38, 0x3, UPT ;  /* 0x000000032600788c */ /* 0x000fcc000bf45270 */
[----:B------:R-:W-:-:S13]  /*0ba0*/  PLOP3.LUT P0, PT, PT, PT, UP2, 0x80, 0x0 ;  /* 0x000000000000781c */ /* 0x000fda0003f0f028 */
[----:B------:R-:W-:Y:S05]  /*0bb0*/  @!P0 BRA `(.L_x_12) ;  /* 0x0000000000188947 */ /* 0x000fea0003800000 */
[----:B------:R-:W-:Y:S01]  /*0bc0*/  UISETP.NE.AND UP2, UPT, UR38, 0x4, UPT ;  /* 0x000000042600788c */ /* 0x000fe2000bf45270 */
[----:B-1----:R-:W-:-:S05]  /*0bd0*/  UMOV UR37, UR8 ;  /* 0x0000000800257c82 */ /* 0x002fca0008000000 */
[----:B------:R-:W-:-:S13]  /*0be0*/  PLOP3.LUT P0, PT, PT, PT, UP2, 0x80, 0x0 ;  /* 0x000000000000781c */ /* 0x000fda0003f0f028 */
[----:B------:R-:W-:Y:S05]  /*0bf0*/  @P0 BRA `(.L_x_13) ;  /* 0x00000000001c0947 */ /* 0x000fea0003800000 */
[----:B------:R-:W-:Y:S01]  /*0c00*/  ULEA UR37, UR8, 0x3, 0x1 ;  /* 0x0000000308257891 */ /* 0x000fe2000f8e083f */
[----:B------:R-:W-:Y:S11]  /*0c10*/  BRA `(.L_x_13) ;  /* 0x0000000000147947 */ /* 0x000ff60003800000 */
.L_x_12:
[----:B-1----:R-:W-:Y:S01]  /*0c20*/  ULEA UR37, UR8, 0x2, 0x1 ;  /* 0x0000000208257891 */ /* 0x002fe2000f8e083f */
[----:B------:R-:W-:Y:S11]  /*0c30*/  BRA `(.L_x_13) ;  /* 0x00000000000c7947 */ /* 0x000ff60003800000 */
.L_x_11:
[----:B-1----:R-:W-:Y:S01]  /*0c40*/  ULEA UR37, UR8, 0x1, 0x1 ;  /* 0x0000000108257891 */ /* 0x002fe2000f8e083f */
[----:B------:R-:W-:Y:S11]  /*0c50*/  BRA `(.L_x_13) ;  /* 0x0000000000047947 */ /* 0x000ff60003800000 */
.L_x_10:
[----:B-1----:R-:W-:-:S12]  /*0c60*/  USHF.L.U32 UR37, UR8, 0x1, URZ ;  /* 0x0000000108257899 */ /* 0x002fd8000800063f */
.L_x_13:
[----:B------:R-:W1:Y:S01]  /*0c70*/  LDC R2, c[0x0][0x28c] ;  /* 0x0000a300ff027b82 */ /* 0x000e620000000800 */
[----:B------:R-:W-:Y:S01]  /*0c80*/  ULOP3.LUT UR6, UR6, 0x1, URZ, 0xfc, !UPT ;  /* 0x0000000106067892 */ /* 0x000fe2000f8efc3f */
[----:B------:R-:W-:-:S03]  /*0c90*/  SHF.R.S32.HI R3, RZ, 0x1f, R0 ;  /* 0x0000001fff037819 */ /* 0x000fc60000011400 */
[----:B------:R-:W-:Y:S01]  /*0ca0*/  UISETP.NE.AND UP2, UPT, UR6, 0x3, UPT ;  /* 0x000000030600788c */ /* 0x000fe2000bf45270 */
[----:B------:R-:W-:Y:S01]  /*0cb0*/  LEA.HI R3, R3, R0, RZ, 0x7 ;  /* 0x0000000003037211 */ /* 0x000fe200078f38ff */
[----:B------:R-:W-:-:S03]  /*0cc0*/  ULEA UR6, UR8, 0x17f, 0x7 ;  /* 0x0000017f08067891 */ /* 0x000fc6000f8e383f */
[----:B------:R-:W-:Y:S01]  /*0cd0*/  LOP3.LUT R3, R3, 0xffffff80, RZ, 0xc0, !PT ;  /* 0xffffff8003037812 */ /* 0x000fe200078ec0ff */
[----:B------:R-:W-:Y:S01]  /*0ce0*/  USHF.R.U32.HI UR6, URZ, 0x8, UR6 ;  /* 0x000000083f067899 */ /* 0x000fe20008011606 */
[----:B------:R-:W-:Y:S02]  /*0cf0*/  PLOP3.LUT P0, PT, PT, PT, UP2, 0x80, 0x0 ;  /* 0x000000000000781c */ /* 0x000fe40003f0f028 */
[----:B------:R-:W-:Y:S01]  /*0d00*/  IADD3 R3, -R3, R0, RZ ;  /* 0x0000000003037210 */ /* 0x000fe20007ffe1ff */
[----:B-1----:R-:W-:-:S05]  /*0d10*/  VIADD R2, R2, 0xff ;  /* 0x000000ff02027836 */ /* 0x002fca0000000000 */
[----:B------:R-:W-:-:S04]  /*0d20*/  SHF.R.S32.HI R5, RZ, 0x1f, R2 ;  /* 0x0000001fff057819 */ /* 0x000fc80000011402 */
[----:B------:R-:W-:-:S04]  /*0d30*/  LEA.HI R5, R5, R2, RZ, 0x8 ;  /* 0x0000000205057211 */ /* 0x000fc800078f40ff */
[----:B------:R-:W-:-:S04]  /*0d40*/  SHF.R.S32.HI R5, RZ, 0x8, R5 ;  /* 0x00000008ff057819 */ /* 0x000fc80000011405 */
[----:B------:R-:W-:Y:S01]  /*0d50*/  VIMNMX R10, R5, UR6, PT ;  /* 0x00000006050a7c48 */ /* 0x000fe2000bfe0100 */
[----:B------:R-:W-:Y:S06]  /*0d60*/  @!P0 BRA `(.L_x_14) ;  /* 0x0000000000048947 */ /* 0x000fec0003800000 */
[----:B------:R-:W-:Y:S01]  /*0d70*/  BPT.TRAP 0x1 ;  /* 0x000000040000795c */ /* 0x000fe20000300000 */
.L_x_14:
[----:B------:R-:W1:Y:S01]  /*0d80*/  S2UR UR6, SR_CgaCtaId ;  /* 0x00000000000679c3 */ /* 0x000e620000008800 */
[----:B------:R-:W-:Y:S01]  /*0d90*/  UMOV UR36, 0x400 ;  /* 0x0000040000247882 */ /* 0x000fe20000000000 */
[----:B------:R-:W-:Y:S01]  /*0da0*/  IMAD.U32 R6, RZ, RZ, UR4 ;  /* 0x00000004ff067e24 */ /* 0x000fe2000f8e00ff */
[----:B------:R-:W-:Y:S01]  /*0db0*/  SHF.R.S32.HI R0, RZ, 0x1f, R3 ;  /* 0x0000001fff007819 */ /* 0x000fe20000011403 */
[----:B------:R-:W-:-:S03]  /*0dc0*/  IMAD.U32 R7, RZ, RZ, UR37 ;  /* 0x00000025ff077e24 */ /* 0x000fc6000f8e00ff */
[----:B------:R-:W-:Y:S02]  /*0dd0*/  SHF.L.U32 R6, R6, 0x1f, RZ ;  /* 0x0000001f06067819 */ /* 0x000fe400000006ff */
[CC--:B------:R-:W-:Y:S02]  /*0de0*/  LEA.HI R2, R0.reuse, R3.reuse, RZ, 0x2 ;  /* 0x0000000300027211 */ /* 0x0c0fe400078f10ff */
[----:B------:R-:W-:Y:S02]  /*0df0*/  LEA.HI R0, R0, R3, RZ, 0x5 ;  /* 0x0000000300007211 */ /* 0x000fe400078f28ff */
[--C-:B------:R-:W-:Y:S02]  /*0e00*/  SHF.R.S32.HI R4, RZ, 0x2, R2.reuse ;  /* 0x00000002ff047819 */ /* 0x100fe40000011402 */
[----:B------:R-:W-:Y:S02]  /*0e10*/  SHF.R.S32.HI R5, RZ, 0x1f, R2 ;  /* 0x0000001fff057819 */ /* 0x000fe40000011402 */
[----:B------:R-:W-:-:S02]  /*0e20*/  LOP3.LUT R2, R2, 0x7ffffffc, RZ, 0xc0, !PT ;  /* 0x7ffffffc02027812 */ /* 0x000fc400078ec0ff */
[----:B------:R-:W-:Y:S02]  /*0e30*/  LEA.HI R5, R5, R4, RZ, 0x3 ;  /* 0x0000000405057211 */ /* 0x000fe400078f18ff */
[----:B------:R-:W-:Y:S01]  /*0e40*/  SHF.R.S32.HI R0, RZ, 0x5, R0 ;  /* 0x00000005ff007819 */ /* 0x000fe20000011400 */
[----:B------:R-:W-:Y:S01]  /*0e50*/  IMAD.IADD R3, R3, 0x1, -R2 ;  /* 0x0000000103037824 */ /* 0x000fe200078e0a02 */
[----:B------:R-:W-:Y:S01]  /*0e60*/  LOP3.LUT R5, R5, 0xfffffff8, RZ, 0xc0, !PT ;  /* 0xfffffff805057812 */ /* 0x000fe200078ec0ff */
[----:B-1----:R-:W-:-:S03]  /*0e70*/  ULEA UR36, UR6, UR36, 0x18 ;  /* 0x0000002406247291 */ /* 0x002fc6000f8ec03f */
[----:B------:R-:W-:Y:S01]  /*0e80*/  IADD3 R5, R4, -R5, RZ ;  /* 0x8000000504057210 */ /* 0x000fe20007ffe0ff */
[----:B------:R-:W-:-:S03]  /*0e90*/  ULEA UR6, UR5, UR36, 0x3 ;  /* 0x0000002405067291 */ /* 0x000fc6000f8e183f */
[----:B------:R-:W-:-:S06]  /*0ea0*/  LEA R0, R0, R5, 0x4 ;  /* 0x0000000500007211 */ /* 0x000fcc00078e20ff */
[----:B------:R-:W1:Y:S02]  /*0eb0*/  SYNCS.PHASECHK.TRANS64.TRYWAIT P1, [UR6+0x2c050], R6 ;  /* 0x02c05006ff0075a7 */ /* 0x000e640008020146 */
[----:B-1----:R-:W-:Y:S05]  /*0ec0*/  @!P1 BRA `(.L_x_15) ;  /* 0x0000012800b09947 */ /* 0x002fea0003800000 */
.L_x_101:
[----:B------:R-:W-:Y:S01]  /*0ed0*/  SHF.L.U32 R3, R3, 0x1, RZ ;  /* 0x0000000103037819 */ /* 0x000fe200000006ff */
[----:B------:R-:W-:Y:S01]  /*0ee0*/  IMAD R0, R7, 0x40, R0 ;  /* 0x0000004007007824 */ /* 0x000fe200078e0200 */
[----:B------:R-:W-:Y:S06]  /*0ef0*/  @!P0 BRA `(.L_x_16) ;  /* 0x0000000000048947 */ /* 0x000fec0003800000 */
[----:B------:R-:W-:Y:S01]  /*0f00*/  BPT.TRAP 0x1 ;  /* 0x000000040000795c */ /* 0x000fe20000300000 */
.L_x_16:
[----:B------:R-:W-:Y:S01]  /*0f10*/  SHF.L.U32 R4, RZ, 0x1f, RZ ;  /* 0x0000001fff047819 */ /* 0x000fe200000006ff */
[----:B------:R-:W-:Y:S01]  /*0f20*/  UIADD3 UR21, UR36, 0x2c090, URZ ;  /* 0x0002c09024157890 */ /* 0x000fe2000fffe03f */
[----:B------:R-:W-:Y:S02]  /*0f30*/  ISETP.NE.AND P2, PT, RZ, UR7, PT ;  /* 0x00000007ff007c0c */ /* 0x000fe4000bf45270 */
[----:B------:R-:W2:Y:S02]  /*0f40*/  SYNCS.PHASECHK.TRANS64.TRYWAIT P1, [UR36+0x2c000], R4 ;  /* 0x02c00004ff0075a7 */ /* 0x000ea40008020164 */
[----:B--2---:R-:W-:Y:S09]  /*0f50*/  @!P1 BRA `(.L_x_17) ;  /* 0x0000012800a49947 */ /* 0x004ff20003800000 */
.L_x_102:
[----:B------:R-:W-:Y:S01]  /*0f60*/  ULEA UR23, UR38, UR21, 0x3 ;  /* 0x0000001526177291 */ /* 0x000fe2000f8e183f */
[----:B------:R-:W-:-:S04]  /*0f70*/  SEL R2, RZ, 0x1, P2 ;  /* 0x00000001ff027807 */ /* 0x000fc80001000000 */
[----:B------:R-:W-:-:S04]  /*0f80*/  SHF.L.U32 R2, R2, 0x1f, RZ ;  /* 0x0000001f02027819 */ /* 0x000fc800000006ff */
[----:B------:R-:W2:Y:S02]  /*0f90*/  SYNCS.PHASECHK.TRANS64.TRYWAIT P1, [UR23+-0x8], R2 ;  /* 0xfffff802ff0075a7 */ /* 0x000ea40008020157 */
[----:B--2---:R-:W-:Y:S05]  /*0fa0*/  @!P1 BRA `(.L_x_18) ;  /* 0x0000012800a89947 */ /* 0x004fea0003800000 */
.L_x_103:
[----:B------:R-:W-:Y:S01]  /*0fb0*/  USHF.R.U32.HI UR4, URZ, 0x4, UR36 ;  /* 0x000000043f047899 */ /* 0x000fe20008011624 */
[----:B------:R-:W-:Y:S01]  /*0fc0*/  WARPGROUP.ARRIVE ;  /* 0x00000000000079c5 */ /* 0x000fe20000000000 */
[----:B------:R-:W-:Y:S01]  /*0fd0*/  UIADD3 UR6, UR36, 0x4000, URZ ;  /* 0x0000400024067890 */ /* 0x000fe2000fffe03f */
[C---:B------:R-:W-:Y:S01]  /*0fe0*/  VIADD R7, R3.reuse, 0x9 ;  /* 0x0000000903077836 */ /* 0x040fe20000000000 */
[----:B------:R-:W-:Y:S01]  /*0ff0*/  ULOP3.LUT UR4, UR4, 0x3fff, URZ, 0xc0, !UPT ;  /* 0x00003fff04047892 */ /* 0x000fe2000f8ec03f */
[C---:B------:R-:W-:Y:S01]  /*1000*/  ISETP.GT.AND P1, PT, R0.reuse, R3, PT ;  /* 0x000000030000720c */ /* 0x040fe20003f24270 */
[----:B------:R-:W-:Y:S01]  /*1010*/  USHF.R.U32.HI UR6, URZ, 0x4, UR6 ;  /* 0x000000043f067899 */ /* 0x000fe20008011606 */
[C---:B------:R-:W-:Y:S01]  /*1020*/  VIADD R11, R3.reuse, 0x11 ;  /* 0x00000011030b7836 */ /* 0x040fe20000000000 */
[----:B------:R-:W-:Y:S01]  /*1030*/  ULOP3.LUT UR4, UR4, 0x10000, URZ, 0xfc, !UPT ;  /* 0x0001000004047892 */ /* 0x000fe2000f8efc3f */
[C---:B------:R-:W-:Y:S01]  /*1040*/  ISETP.GE.AND P6, PT, R0.reuse, R7, PT ;  /* 0x000000070000720c */ /* 0x040fe20003fc6270 */
[----:B------:R-:W-:Y:S01]  /*1050*/  ULOP3.LUT UR20, UR6, 0x3fff, URZ, 0xc0, !UPT ;  /* 0x00003fff06147892 */ /* 0x000fe2000f8ec03f */
[C---:B------:R-:W-:Y:S01]  /*1060*/  VIADD R7, R3.reuse, 0x19 ;  /* 0x0000001903077836 */ /* 0x040fe20000000000 */
[----:B------:R-:W-:Y:S01]  /*1070*/  ULEA UR4, UR5, UR4, 0x9 ;  /* 0x0000000405047291 */ /* 0x000fe2000f8e483f */
[C---:B-1----:R-:W-:Y:S01]  /*1080*/  IADD3 R5, R3.reuse, 0x8, RZ ;  /* 0x0000000803057810 */ /* 0x042fe20007ffe0ff */
[----:B------:R-:W-:Y:S01]  /*1090*/  ULOP3.LUT UR22, UR20, 0x10000, URZ, 0xfc, !UPT ;  /* 0x0001000014167892 */ /* 0x000fe2000f8efc3f */
[C---:B------:R-:W-:Y:S01]  /*10a0*/  ISETP.GE.AND P3, PT, R0.reuse, R11, PT ;  /* 0x0000000b0000720c */ /* 0x040fe20003f66270 */
[----:B------:R-:W-:Y:S01]  /*10b0*/  UMOV UR5, 0x40000040 ;  /* 0x4000004000057882 */ /* 0x000fe20000000000 */
[----:B------:R-:W-:Y:S01]  /*10c0*/  UMOV UR11, 0x40000040 ;  /* 0x40000040000b7882 */ /* 0x000fe20000000000 */
[----:B------:R-:W-:Y:S01]  /*10d0*/  UMOV UR9, UR5 ;  /* 0x0000000500097c82 */ /* 0x000fe20008000000 */
[----:B------:R-:W-:Y:S01]  /*10e0*/  UMOV UR8, UR4 ;  /* 0x0000000400087c82 */ /* 0x000fe20008000000 */
[----:B------:R-:W-:Y:S01]  /*10f0*/  UIADD3 UR16, UR4, 0x2, URZ ;  /* 0x0000000204107890 */ /* 0x000fe2000fffe03f */
[C---:B------:R-:W-:Y:S01]  /*1100*/  ISETP.GE.AND P4, PT, R0.reuse, R5, PT ;  /* 0x000000050000720c */ /* 0x040fe20003f86270 */
[----:B------:R-:W-:Y:S01]  /*1110*/  UMOV UR10, UR22 ;  /* 0x00000016000a7c82 */ /* 0x000fe20008000000 */
[----:B------:R-:W-:Y:S01]  /*1120*/  UIADD3 UR18, UR22, 0x2, URZ ;  /* 0x0000000216127890 */ /* 0x000fe2000fffe03f */
[----:B------:R-:W-:Y:S01]  /*1130*/  HGMMA.64x256x16.F32.BF16 R24, gdesc[UR8], RZ, !UPT, gsb0 ;  /* 0x03e00000081879f0 */ /* 0x000fe2000c0018ff */
[----:B------:R-:W-:Y:S01]  /*1140*/  UMOV UR17, 0x40000040 ;  /* 0x4000004000117882 */ /* 0x000fe20000000000 */
[----:B------:R-:W-:Y:S01]  /*1150*/  UMOV UR19, 0x40000040 ;  /* 0x4000004000137882 */ /* 0x000fe20000000000 */
[----:B------:R-:W-:Y:S01]  /*1160*/  UIADD3 UR12, UR4, 0x4, URZ ;  /* 0x00000004040c7890 */ /* 0x000fe2000fffe03f */
[C---:B------:R-:W-:Y:S01]  /*1170*/  ISETP.GE.AND P2, PT, R0.reuse, R3, PT ;  /* 0x000000030000720c */ /* 0x040fe20003f46270 */
[----:B------:R-:W-:Y:S01]  /*1180*/  UIADD3 UR14, UR22, 0x4, URZ ;  /* 0x00000004160e7890 */ /* 0x000fe2000fffe03f */
[C---:B------:R-:W-:Y:S01]  /*1190*/  IADD3 R5, R3.reuse, 0x18, RZ ;  /* 0x0000001803057810 */ /* 0x040fe20007ffe0ff */
[----:B------:R-:W-:Y:S01]  /*11a0*/  UMOV UR13, 0x40000040 ;  /* 0x40000040000d7882 */ /* 0x000fe20000000000 */
[----:B------:R-:W-:Y:S01]  /*11b0*/  UMOV UR15, 0x40000040 ;  /* 0x40000040000f7882 */ /* 0x000fe20000000000 */
[----:B------:R-:W-:Y:S01]  /*11c0*/  UIADD3 UR8, UR4, 0x6, URZ ;  /* 0x0000000604087890 */ /* 0x000fe2000fffe03f */
[----:B------:R-:W-:Y:S01]  /*11d0*/  IADD3 R9, R3, 0x10, RZ ;  /* 0x0000001003097810 */ /* 0x000fe20007ffe0ff */
[----:B------:R-:W-:Y:S01]  /*11e0*/  UIADD3 UR10, UR22, 0x6, URZ ;  /* 0x00000006160a7890 */ /* 0x000fe2000fffe03f */
[C---:B------:R-:W-:Y:S01]  /*11f0*/  IADD3 R2, R0.reuse, 0x8, RZ ;  /* 0x0000000800027810 */ /* 0x040fe20007ffe0ff */
[----:B------:R-:W-:Y:S01]  /*1200*/  UMOV UR9, 0x40000040 ;  /* 0x4000004000097882 */ /* 0x000fe20000000000 */
[----:B------:R-:W-:Y:S01]  /*1210*/  UMOV UR11, 0x40000040 ;  /* 0x40000040000b7882 */ /* 0x000fe20000000000 */
[----:B------:R-:W-:Y:S01]  /*1220*/  ISETP.GE.AND P5, PT, R0, R9, PT ;  /* 0x000000090000720c */ /* 0x000fe20003fa6270 */
[----:B------:R-:W-:Y:S01]  /*1230*/  ULDC UR6, c[0x0][0x604] ;  /* 0x0001810000067ab9 */ /* 0x000fe20000000800 */
[----:B------:R-:W-:Y:S01]  /*1240*/  ULDC UR24, c[0x0][0x604] ;  /* 0x0001810000187ab9 */ /* 0x000fe20000000800 */
[----:B------:R-:W-:Y:S01]  /*1250*/  ULDC UR25, c[0x0][0x604] ;  /* 0x0001810000197ab9 */ /* 0x000fe20000000800 */
[----:B------:R-:W-:-:S04]  /*1260*/  USHF.L.U32 UR7, UR7, 0x3, URZ ;  /* 0x0000000307077899 */ /* 0x000fc8000800063f */
[----:B------:R-:W-:Y:S01]  /*1270*/  ULOP3.LUT UR7, UR7, 0x8, URZ, 0xc, !UPT ;  /* 0x0000000807077892 */ /* 0x000fe2000f8e0c3f */
[----:B------:R-:W-:Y:S02]  /*1280*/  WARPGROUP.DEPBAR.LE gsb0, 0x0 ;  /* 0x00008000000079c5 */ /* 0x000fe40000010000 */
[----:B------:R-:W-:-:S06]  /*1290*/  WARPGROUP.ARRIVE ;  /* 0x00000000000079c5 */ /* 0x000fcc0000000000 */
[----:B------:R-:W-:Y:S01]  /*12a0*/  HGMMA.64x256x16.F32.BF16 R24, gdesc[UR16], R24, gsb0 ;  /* 0x03e00000101879f0 */ /* 0x000fe20008001818 */
[----:B------:R-:W-:Y:S01]  /*12b0*/  ULDC UR19, c[0x0][0x604] ;  /* 0x0001810000137ab9 */ /* 0x000fe20000000800 */
[----:B------:R-:W-:Y:S01]  /*12c0*/  ULDC UR18, c[0x0][0x604] ;  /* 0x0001810000127ab9 */ /* 0x000fe20000000800 */
[----:B------:R-:W-:Y:S02]  /*12d0*/  WARPGROUP.DEPBAR.LE gsb0, 0x0 ;  /* 0x00008000000079c5 */ /* 0x000fe40000010000 */
[----:B------:R-:W-:-:S15]  /*12e0*/  WARPGROUP.ARRIVE ;  /* 0x00000000000079c5 */ /* 0x000fde0000000000 */
[----:B------:R-:W-:-:S08]  /*12f0*/  NOP ;  /* 0x0000000000007918 */ /* 0x000fd00000000000 */
        /* <DEDUP_REMOVED lines=10> */
[----:B------:R-:W-:Y:S02]  /*13a0*/  FSEL R25, R25, -INF , P1 ;  /* 0xff80000019197808 */ /* 0x000fe40000800000 */
[----:B------:R-:W-:Y:S02]  /*13b0*/  FSEL R31, R31, -INF , P1 ;  /* 0xff8000001f1f7808 */ /* 0x000fe40000800000 */
[----:B------:R-:W-:Y:S01]  /*13c0*/  ISETP.GE.AND P1, PT, R0, R7, PT ;  /* 0x000000070000720c */ /* 0x000fe20003f26270 */
[----:B------:R-:W-:Y:S01]  /*13d0*/  VIADD R7, R3, 0x21 ;  /* 0x0000002103077836 */ /* 0x000fe20000000000 */
[----:B------:R-:W-:-:S02]  /*13e0*/  FSEL R29, R29, -INF , P6 ;  /* 0xff8000001d1d7808 */ /* 0x000fc40003000000 */
[----:B------:R-:W-:Y:S02]  /*13f0*/  FSEL R35, R35, -INF , P6 ;  /* 0xff80000023237808 */ /* 0x000fe40003000000 */
[----:B------:R-:W-:Y:S01]  /*1400*/  ISETP.GE.AND P6, PT, R0, R7, PT ;  /* 0x000000070000720c */ /* 0x000fe20003fc6270 */
[----:B------:R-:W-:Y:S01]  /*1410*/  VIADD R7, R3, 0x29 ;  /* 0x0000002903077836 */ /* 0x000fe20000000000 */
[----:B------:R-:W-:Y:S02]  /*1420*/  FSEL R33, R33, -INF , P3 ;  /* 0xff80000021217808 */ /* 0x000fe40001800000 */
[----:B------:R-:W-:Y:S02]  /*1430*/  FSEL R39, R39, -INF , P3 ;  /* 0xff80000027277808 */ /* 0x000fe40001800000 */
[----:B------:R-:W-:Y:S02]  /*1440*/  FSEL R24, R24, -INF , P2 ;  /* 0xff80000018187808 */ /* 0x000fe40001000000 */
[----:B------:R-:W-:-:S02]  /*1450*/  FSEL R30, R30, -INF , P2 ;  /* 0xff8000001e1e7808 */ /* 0x000fc40001000000 */
[C---:B------:R-:W-:Y:S01]  /*1460*/  ISETP.GE.AND P3, PT, R0.reuse, R7, PT ;  /* 0x000000070000720c */ /* 0x040fe20003f66270 */
[C---:B------:R-:W-:Y:S01]  /*1470*/  VIADD R7, R3.reuse, 0x31 ;  /* 0x0000003103077836 */ /* 0x040fe20000000000 */
[----:B------:R-:W-:Y:S02]  /*1480*/  ISETP.GE.AND P2, PT, R0, R5, PT ;  /* 0x000000050000720c */ /* 0x000fe40003f46270 */
[----:B------:R-:W-:Y:S02]  /*1490*/  IADD3 R5, R3, 0x20, RZ ;  /* 0x0000002003057810 */ /* 0x000fe40007ffe0ff */
[----:B------:R-:W-:Y:S02]  /*14a0*/  FSEL R28, R28, -INF , P4 ;  /* 0xff8000001c1c7808 */ /* 0x000fe40002000000 */
[----:B------:R-:W-:Y:S02]  /*14b0*/  FSEL R34, R34, -INF , P4 ;  /* 0xff80000022227808 */ /* 0x000fe40002000000 */
[----:B------:R-:W-:-:S02]  /*14c0*/  FSEL R37, R37, -INF , P1 ;  /* 0xff80000025257808 */ /* 0x000fc40000800000 */
[----:B------:R-:W-:Y:S02]  /*14d0*/  FSEL R43, R43, -INF , P1 ;  /* 0xff8000002b2b7808 */ /* 0x000fe40000800000 */
[C---:B------:R-:W-:Y:S02]  /*14e0*/  ISETP.GE.AND P4, PT, R0.reuse, R5, PT ;  /* 0x000000050000720c */ /* 0x040fe40003f86270 */
[----:B------:R-:W-:Y:S01]  /*14f0*/  ISETP.GE.AND P1, PT, R0, R7, PT ;  /* 0x000000070000720c */ /* 0x000fe20003f26270 */
[C---:B------:R-:W-:Y:S01]  /*1500*/  VIADD R7, R3.reuse, 0x39 ;  /* 0x0000003903077836 */ /* 0x040fe20000000000 */
[----:B------:R-:W-:Y:S02]  /*1510*/  IADD3 R5, R3, 0x28, RZ ;  /* 0x0000002803057810 */ /* 0x000fe40007ffe0ff */
[----:B------:R-:W-:Y:S02]  /*1520*/  FSEL R32, R32, -INF , P5 ;  /* 0xff80000020207808 */ /* 0x000fe40002800000 */
[----:B------:R-:W-:-:S02]  /*1530*/  FSEL R38, R38, -INF , P5 ;  /* 0xff80000026267808 */ /* 0x000fc40002800000 */
[C---:B------:R-:W-:Y:S02]  /*1540*/  ISETP.GE.AND P5, PT, R0.reuse, R5, PT ;  /* 0x000000050000720c */ /* 0x040fe40003fa6270 */
[----:B------:R-:W-:Y:S02]  /*1550*/  FSEL R41, R41, -INF , P6 ;  /* 0xff80000029297808 */ /* 0x000fe40003000000 */
[----:B------:R-:W-:Y:S02]  /*1560*/  FSEL R47, R47, -INF , P6 ;  /* 0xff8000002f2f7808 */ /* 0x000fe40003000000 */
[C---:B------:R-:W-:Y:S02]  /*1570*/  IADD3 R5, R3.reuse, 0x30, RZ ;  /* 0x0000003003057810 */ /* 0x040fe40007ffe0ff */
[----:B------:R-:W-:Y:S01]  /*1580*/  ISETP.GE.AND P6, PT, R0, R7, PT ;  /* 0x000000070000720c */ /* 0x000fe20003fc6270 */
[----:B------:R-:W-:Y:S01]  /*1590*/  VIADD R7, R3, 0x41 ;  /* 0x0000004103077836 */ /* 0x000fe20000000000 */
[----:B------:R-:W-:-:S02]  /*15a0*/  FSEL R36, R36, -INF , P2 ;  /* 0xff80000024247808 */ /* 0x000fc40001000000 */
[----:B------:R-:W-:Y:S02]  /*15b0*/  FSEL R42, R42, -INF , P2 ;  /* 0xff8000002a2a7808 */ /* 0x000fe40001000000 */
[C---:B------:R-:W-:Y:S02]  /*15c0*/  ISETP.GE.AND P2, PT, R0.reuse, R5, PT ;  /* 0x000000050000720c */ /* 0x040fe40003f46270 */
[----:B------:R-:W-:Y:S02]  /*15d0*/  IADD3 R5, R3, 0x38, RZ ;  /* 0x0000003803057810 */ /* 0x000fe40007ffe0ff */
[----:B------:R-:W-:Y:S02]  /*15e0*/  FSEL R45, R45, -INF , P3 ;  /* 0xff8000002d2d7808 */ /* 0x000fe40001800000 */
[----:B------:R-:W-:Y:S02]  /*15f0*/  FSEL R51, R51, -INF , P3 ;  /* 0xff80000033337808 */ /* 0x000fe40001800000 */
        /* <DEDUP_REMOVED lines=12> */
[----:B------:R-:W-:Y:S02]  /*16c0*/  ISETP.GE.AND P5, PT, R0, R5, PT ;  /* 0x000000050000720c */ /* 0x000fe40003fa6270 */
[----:B------:R-:W-:Y:S02]  /*16d0*/  IADD3 R5, R3, 0x48, RZ ;  /* 0x0000004803057810 */ /* 0x000fe40007ffe0ff */
[----:B------:R-:W-:Y:S02]  /*16e0*/  FSEL R53, R53, -INF , P6 ;  /* 0xff80000035357808 */ /* 0x000fe40003000000 */
[----:B------:R-:W-:Y:S02]  /*16f0*/  FSEL R59, R59, -INF , P6 ;  /* 0xff8000003b3b7808 */ /* 0x000fe40003000000 */
[----:B------:R-:W-:-:S02]  /*1700*/  FSEL R48, R48, -INF , P2 ;  /* 0xff80000030307808 */ /* 0x000fc40001000000 */
[----:B------:R-:W-:Y:S02]  /*1710*/  FSEL R54, R54, -INF , P2 ;  /* 0xff80000036367808 */ /* 0x000fe40001000000 */
[C---:B------:R-:W-:Y:S01]  /*1720*/  ISETP.GE.AND P6, PT, R0.reuse, R7, PT ;  /* 0x000000070000720c */ /* 0x040fe20003fc6270 */
[C---:B------:R-:W-:Y:S01]  /*1730*/  VIADD R7, R3.reuse, 0x59 ;  /* 0x0000005903077836 */ /* 0x040fe20000000000 */
[----:B------:R-:W-:Y:S02]  /*1740*/  ISETP.GE.AND P2, PT, R0, R5, PT ;  /* 0x000000050000720c */ /* 0x000fe40003f46270 */
[----:B------:R-:W-:Y:S02]  /*1750*/  IADD3 R5, R3, 0x50, RZ ;  /* 0x0000005003057810 */ /* 0x000fe40007ffe0ff */
[----:B------:R-:W-:Y:S02]  /*1760*/  FSEL R52, R52, -INF , P4 ;  /* 0xff80000034347808 */ /* 0x000fe40002000000 */
[----:B------:R-:W-:-:S02]  /*1770*/  FSEL R58, R58, -INF , P4 ;  /* 0xff8000003a3a7808 */ /* 0x000fc40002000000 */
[----:B------:R-:W-:Y:S02]  /*1780*/  FSEL R57, R57, -INF , P3 ;  /* 0xff80000039397808 */ /* 0x000fe40001800000 */
[----:B------:R-:W-:Y:S02]  /*1790*/  FSEL R63, R63, -INF , P3 ;  /* 0xff8000003f3f7808 */ /* 0x000fe40001800000 */
[C---:B------:R-:W-:Y:S02]  /*17a0*/  ISETP.GE.AND P4, PT, R0.reuse, R5, PT ;  /* 0x000000050000720c */ /* 0x040fe40003f86270 */
[----:B------:R-:W-:Y:S01]  /*17b0*/  ISETP.GE.AND P3, PT, R0, R7, PT ;  /* 0x000000070000720c */ /* 0x000fe20003f66270 */
[C---:B------:R-:W-:Y:S01]  /*17c0*/  VIADD R7, R3.reuse, 0x61 ;  /* 0x0000006103077836 */ /* 0x040fe20000000000 */
[----:B------:R-:W-:Y:S02]  /*17d0*/  IADD3 R5, R3, 0x58, RZ ;  /* 0x0000005803057810 */ /* 0x000fe40007ffe0ff */
[----:B------:R-:W-:-:S02]  /*17e0*/  FSEL R56, R56, -INF , P5 ;  /* 0xff80000038387808 */ /* 0x000fc40002800000 */
[----:B------:R-:W-:Y:S02]  /*17f0*/  FSEL R62, R62, -INF , P5 ;  /* 0xff8000003e3e7808 */ /* 0x000fe40002800000 */
[C---:B------:R-:W-:Y:S02]  /*1800*/  ISETP.GE.AND P5, PT, R0.reuse, R5, PT ;  /* 0x000000050000720c */ /* 0x040fe40003fa6270 */
[----:B------:R-:W-:Y:S02]  /*1810*/  FSEL R61, R61, -INF , P1 ;  /* 0xff8000003d3d7808 */ /* 0x000fe40000800000 */
[----:B------:R-:W-:Y:S02]  /*1820*/  FSEL R67, R67, -INF , P1 ;  /* 0xff80000043437808 */ /* 0x000fe40000800000 */
[----:B------:R-:W-:Y:S01]  /*1830*/  ISETP.GE.AND P1, PT, R0, R7, PT ;  /* 0x000000070000720c */ /* 0x000fe20003f26270 */
[----:B------:R-:W-:Y:S01]  /*1840*/  VIADD R7, R3, 0x69 ;  /* 0x0000006903077836 */ /* 0x000fe20000000000 */
[----:B------:R-:W-:-:S02]  /*1850*/  FSEL R68, R68, -INF , P5 ;  /* 0xff80000044447808 */ /* 0x000fc40002800000 */
[----:B------:R-:W-:Y:S02]  /*1860*/  FSEL R74, R74, -INF , P5 ;  /* 0xff8000004a4a7808 */ /* 0x000fe40002800000 */
[----:B------:R-:W-:Y:S02]  /*1870*/  FSEL R69, R69, -INF , P3 ;  /* 0xff80000045457808 */ /* 0x000fe40001800000 */
[----:B------:R-:W-:Y:S02]  /*1880*/  FSEL R75, R75, -INF , P3 ;  /* 0xff8000004b4b7808 */ /* 0x000fe40001800000 */
[CC--:B------:R-:W-:Y:S02]  /*1890*/  ISETP.GE.AND P5, PT, R2.reuse, R3.reuse, PT ;  /* 0x000000030200720c */ /* 0x0c0fe40003fa6270 */
[----:B------:R-:W-:Y:S02]  /*18a0*/  ISETP.GT.AND P3, PT, R2, R3, PT ;  /* 0x000000030200720c */ /* 0x000fe40003f64270 */
[----:B------:R-:W-:-:S02]  /*18b0*/  FSEL R65, R65, -INF , P6 ;  /* 0xff80000041417808 */ /* 0x000fc40003000000 */
[----:B------:R-:W-:Y:S02]  /*18c0*/  FSEL R71, R71, -INF , P6 ;  /* 0xff80000047477808 */ /* 0x000fe40003000000 */
[----:B------:R-:W-:Y:S02]  /*18d0*/  ISETP.GE.AND P6, PT, R0, R7, PT ;  /* 0x000000070000720c */ /* 0x000fe40003fc6270 */
[----:B------:R-:W-:Y:S02]  /*18e0*/  IADD3 R7, R3, 0x71, RZ ;  /* 0x0000007103077810 */ /* 0x000fe40007ffe0ff */
[----:B------:R-:W-:Y:S02]  /*18f0*/  FSEL R26, R26, -INF , P5 ;  /* 0xff8000001a1a7808 */ /* 0x000fe40002800000 */
[----:B------:R-:W-:Y:S02]  /*1900*/  FSEL R27, R27, -INF , P3 ;  /* 0xff8000001b1b7808 */ /* 0x000fe40001800000 */
[----:B------:R-:W-:-:S02]  /*1910*/  ISETP.GE.AND P3, PT, R0, R7, PT ;  /* 0x000000070000720c */ /* 0x000fc40003f66270 */
[----:B------:R-:W-:Y:S02]  /*1920*/  FMNMX R7, R26, R27, !PT ;  /* 0x0000001b1a077209 */ /* 0x000fe40007800000 */
[----:B------:R-:W-:Y:S02]  /*1930*/  IADD3 R5, R3, 0x60, RZ ;  /* 0x0000006003057810 */ /* 0x000fe40007ffe0ff */
[----:B------:R-:W-:Y:S02]  /*1940*/  FMNMX R6, R30, R7, !PT ;  /* 0x000000071e067209 */ /* 0x000fe40007800000 */
[----:B------:R-:W-:Y:S02]  /*1950*/  FSEL R60, R60, -INF , P2 ;  /* 0xff8000003c3c7808 */ /* 0x000fe40001000000 */
[----:B------:R-:W-:Y:S02]  /*1960*/  FMNMX R7, R31, R6, !PT ;  /* 0x000000061f077209 */ /* 0x000fe40007800000 */
[----:B------:R-:W-:-:S02]  /*1970*/  FSEL R66, R66, -INF , P2 ;  /* 0xff80000042427808 */ /* 0x000fc40001000000 */
[----:B------:R-:W-:Y:S02]  /*1980*/  FMNMX R6, R34, R7, !PT ;  /* 0x0000000722067209 */ /* 0x000fe40007800000 */
[----:B------:R-:W-:Y:S02]  /*1990*/  ISETP.GE.AND P2, PT, R0, R5, PT ;  /* 0x000000050000720c */ /* 0x000fe40003f46270 */
[----:B------:R-:W-:Y:S02]  /*19a0*/  FMNMX R7, R35, R6, !PT ;  /* 0x0000000623077209 */ /* 0x000fe40007800000 */
[----:B------:R-:W-:Y:S02]  /*19b0*/  IADD3 R5, R3, 0x68, RZ ;  /* 0x0000006803057810 */ /* 0x000fe40007ffe0ff */
[----:B------:R-:W-:Y:S02]  /*19c0*/  FMNMX R6, R38, R7, !PT ;  /* 0x0000000726067209 */ /* 0x000fe40007800000 */
[----:B------:R-:W-:-:S02]  /*19d0*/  FSEL R64, R64, -INF , P4 ;  /* 0xff80000040407808 */ /* 0x000fc40002000000 */
[----:B------:R-:W-:Y:S02]  /*19e0*/  FMNMX R7, R39, R6, !PT ;  /* 0x0000000627077209 */ /* 0x000fe40007800000 */
[----:B------:R-:W-:Y:S02]  /*19f0*/  FSEL R70, R70, -INF , P4 ;  /* 0xff80000046467808 */ /* 0x000fe40002000000 */
[----:B------:R-:W-:Y:S02]  /*1a00*/  FMNMX R6, R42, R7, !PT ;  /* 0x000000072a067209 */ /* 0x000fe40007800000 */
[----:B------:R-:W-:Y:S01]  /*1a10*/  ISETP.GE.AND P4, PT, R0, R5, PT ;  /* 0x000000050000720c */ /* 0x000fe20003f86270 */
[----:B------:R-:W-:Y:S01]  /*1a20*/  VIADD R5, R3, 0x70 ;  /* 0x0000007003057836 */ /* 0x000fe20000000000 */
[----:B------:R-:W-:Y:S02]  /*1a30*/  FMNMX R7, R43, R6, !PT ;  /* 0x000000062b077209 */ /* 0x000fe40007800000 */
[----:B------:R-:W-:-:S02]  /*1a40*/  FSEL R72, R72, -INF , P2 ;  /* 0xff80000048487808 */ /* 0x000fc40001000000 */
[----:B------:R-:W-:Y:S02]  /*1a50*/  FMNMX R6, R46, R7, !PT ;  /* 0x000000072e067209 */ /* 0x000fe40007800000 */
[----:B------:R-:W-:Y:S01]  /*1a60*/  ISETP.GE.AND P5, PT, R0, R5, PT ;  /* 0x000000050000720c */ /* 0x000fe20003fa6270 */
[----:B------:R-:W-:Y:S01]  /*1a70*/  VIADD R5, R3, 0x78 ;  /* 0x0000007803057836 */ /* 0x000fe20000000000 */
[----:B------:R-:W-:Y:S02]  /*1a80*/  FMNMX R7, R47, R6, !PT ;  /* 0x000000062f077209 */ /* 0x000fe40007800000 */
[----:B------:R-:W-:Y:S02]  /*1a90*/  FSEL R78, R78, -INF , P2 ;  /* 0xff8000004e4e7808 */ /* 0x000fe40001000000 */
[----:B------:R-:W-:Y:S02]  /*1aa0*/  FMNMX R6, R50, R7, !PT ;  /* 0x0000000732067209 */ /* 0x000fe40007800000 */
[----:B------:R-:W-:-:S02]  /*1ab0*/  FMNMX R7, R24, R25, !PT ;  /* 0x0000001918077209 */ /* 0x000fc40007800000 */
[----:B------:R-:W-:Y:S02]  /*1ac0*/  FMNMX R9, R51, R6, !PT ;  /* 0x0000000633097209 */ /* 0x000fe40007800000 */
[----:B------:R-:W-:Y:S02]  /*1ad0*/  FMNMX R6, R28, R7, !PT ;  /* 0x000000071c067209 */ /* 0x000fe40007800000 */
[----:B------:R-:W-:Y:S02]  /*1ae0*/  FMNMX R8, R54, R9, !PT ;  /* 0x0000000936087209 */ /* 0x000fe40007800000 */
[----:B------:R-:W-:Y:S02]  /*1af0*/  FMNMX R7, R29, R6, !PT ;  /* 0x000000061d077209 */ /* 0x000fe40007800000 */
[----:B------:R-:W-:Y:S02]  /*1b00*/  FMNMX R9, R55, R8, !PT ;  /* 0x0000000837097209 */ /* 0x000fe40007800000 */
[----:B------:R-:W-:-:S02]  /*1b10*/  FMNMX R6, R32, R7, !PT ;  /* 0x0000000720067209 */ /* 0x000fc40007800000 */
[----:B------:R-:W-:Y:S02]  /*1b20*/  FMNMX R8, R58, R9, !PT ;  /* 0x000000093a087209 */ /* 0x000fe40007800000 */
[----:B------:R-:W-:Y:S02]  /*1b30*/  FMNMX R7, R33, R6, !PT ;  /* 0x0000000621077209 */ /* 0x000fe40007800000 */
[----:B------:R-:W-:Y:S02]  /*1b40*/  FMNMX R9, R59, R8, !PT ;  /* 0x000000083b097209 */ /* 0x000fe40007800000 */
[----:B------:R-:W-:Y:S02]  /*1b50*/  FMNMX R6, R36, R7, !PT ;  /* 0x0000000724067209 */ /* 0x000fe40007800000 */
[----:B------:R-:W-:Y:S02]  /*1b60*/  FMNMX R8, R62, R9, !PT ;  /* 0x000000093e087209 */ /* 0x000fe40007800000 */
[----:B------:R-:W-:-:S02]  /*1b70*/  ISETP.GE.AND P2, PT, R0, R5, PT ;  /* 0x000000050000720c */ /* 0x000fc40003f46270 */
[----:B------:R-:W-:Y:S02]  /*1b80*/  FMNMX R9, R63, R8, !PT ;  /* 0x000000083f097209 */ /* 0x000fe40007800000 */
[----:B------:R-:W-:Y:S02]  /*1b90*/  IADD3 R5, R3, 0x79, RZ ;  /* 0x0000007903057810 */ /* 0x000fe40007ffe0ff */
[----:B------:R-:W-:Y:S02]  /*1ba0*/  FMNMX R7, R37, R6, !PT ;  /* 0x0000000625077209 */ /* 0x000fe40007800000 */
[----:B------:R-:W-:Y:S02]  /*1bb0*/  FSEL R73, R73, -INF , P1 ;  /* 0xff80000049497808 */ /* 0x000fe40000800000 */
[----:B------:R-:W-:Y:S02]  /*1bc0*/  FSEL R79, R79, -INF , P1 ;  /* 0xff8000004f4f7808 */ /* 0x000fe40000800000 */
[----:B------:R-:W-:-:S02]  /*1bd0*/  FMNMX R8, R66, R9, !PT ;  /* 0x0000000942087209 */ /* 0x000fc40007800000 */
[----:B------:R-:W-:Y:S01]  /*1be0*/  ISETP.GE.AND P1, PT, R0, R5, PT ;  /* 0x000000050000720c */ /* 0x000fe20003f26270 */
[----:B------:R-:W-:Y:S01]  /*1bf0*/  VIADD R5, R3, 0x80 ;  /* 0x0000008003057836 */ /* 0x000fe20000000000 */
[----:B------:R-:W-:Y:S02]  /*1c00*/  FMNMX R6, R40, R7, !PT ;  /* 0x0000000728067209 */ /* 0x000fe40007800000 */
[----:B------:R-:W-:Y:S02]  /*1c10*/  FMNMX R9, R67, R8, !PT ;  /* 0x0000000843097209 */ /* 0x000fe40007800000 */
[----:B------:R-:W-:Y:S02]  /*1c20*/  FSEL R76, R76, -INF , P4 ;  /* 0xff8000004c4c7808 */ /* 0x000fe40002000000 */
[----:B------:R-:W-:Y:S02]  /*1c30*/  FSEL R82, R82, -INF , P4 ;  /* 0xff80000052527808 */ /* 0x000fe40002000000 */
        /* <DEDUP_REMOVED lines=11> */
[----:B------:R-:W-:Y:S02]  /*1cf0*/  FMNMX R8, R74, R9, !PT ;  /* 0x000000094a087209 */ /* 0x000fe40007800000 */
[----:B------:R-:W-:Y:S02]  /*1d00*/  FSEL R80, R80, -INF , P5 ;  /* 0xff80000050507808 */ /* 0x000fe40002800000 */
[----:B------:R-:W-:-:S02]  /*1d10*/  FSEL R86, R86, -INF , P5 ;  /* 0xff80000056567808 */ /* 0x000fc40002800000 */
[----:B------:R-:W-:Y:S02]  /*1d20*/  ISETP.GE.AND P5, PT, R0, R5, PT ;  /* 0x000000050000720c */ /* 0x000fe40003fa6270 */
[----:B------:R-:W-:Y:S02]  /*1d30*/  IADD3 R5, R3, 0x89, RZ ;  /* 0x0000008903057810 */ /* 0x000fe40007ffe0ff */
[----:B------:R-:W-:Y:S02]  /*1d40*/  FMNMX R6, R48, R7, !PT ;  /* 0x0000000730067209 */ /* 0x000fe40007800000 */
[----:B------:R-:W-:Y:S02]  /*1d50*/  FMNMX R9, R75, R8, !PT ;  /* 0x000000084b097209 */ /* 0x000fe40007800000 */
[----:B------:R-:W-:Y:S02]  /*1d60*/  FSEL R81, R81, -INF , P3 ;  /* 0xff80000051517808 */ /* 0x000fe40001800000 */
[----:B------:R-:W-:-:S02]  /*1d70*/  FSEL R87, R87, -INF , P3 ;  /* 0xff80000057577808 */ /* 0x000fc40001800000 */
[----:B------:R-:W-:Y:S01]  /*1d80*/  ISETP.GE.AND P3, PT, R0, R5, PT ;  /* 0x000000050000720c */ /* 0x000fe20003f66270 */
[----:B------:R-:W-:Y:S01]  /*1d90*/  VIADD R5, R3, 0x90 ;  /* 0x0000009003057836 */ /* 0x000fe20000000000 */
[----:B------:R-:W-:Y:S02]  /*1da0*/  FMNMX R7, R49, R6, !PT ;  /* 0x0000000631077209 */ /* 0x000fe40007800000 */
[----:B------:R-:W-:Y:S02]  /*1db0*/  FMNMX R8, R78, R9, !PT ;  /* 0x000000094e087209 */ /* 0x000fe40007800000 */
[----:B------:R-:W-:Y:S02]  /*1dc0*/  FMNMX R6, R52, R7, !PT ;  /* 0x0000000734067209 */ /* 0x000fe40007800000 */
[----:B------:R-:W-:Y:S02]  /*1dd0*/  FSEL R84, R84, -INF , P2 ;  /* 0xff80000054547808 */ /* 0x000fe40001000000 */
[----:B------:R-:W-:-:S02]  /*1de0*/  FSEL R90, R90, -INF , P2 ;  /* 0xff8000005a5a7808 */ /* 0x000fc40001000000 */
[----:B------:R-:W-:Y:S02]  /*1df0*/  FMNMX R9, R79, R8, !PT ;  /* 0x000000084f097209 */ /* 0x000fe40007800000 */
[----:B------:R-:W-:Y:S02]  /*1e00*/  ISETP.GE.AND P2, PT, R0, R5, PT ;  /* 0x000000050000720c */ /* 0x000fe40003f46270 */
[----:B------:R-:W-:Y:S02]  /*1e10*/  IADD3 R5, R3, 0x91, RZ ;  /* 0x0000009103057810 */ /* 0x000fe40007ffe0ff */
[----:B------:R-:W-:Y:S02]  /*1e20*/  FMNMX R7, R53, R6, !PT ;  /* 0x0000000635077209 */ /* 0x000fe40007800000 */
[----:B------:R-:W-:Y:S02]  /*1e30*/  FMNMX R8, R82, R9, !PT ;  /* 0x0000000952087209 */ /* 0x000fe40007800000 */
[----:B------:R-:W-:-:S02]  /*1e40*/  FSEL R85, R85, -INF , P1 ;  /* 0xff80000055557808 */ /* 0x000fc40000800000 */
[----:B------:R-:W-:Y:S02]  /*1e50*/  FSEL R91, R91, -INF , P1 ;  /* 0xff8000005b5b7808 */ /* 0x000fe40000800000 */
[----:B------:R-:W-:Y:S01]  /*1e60*/  ISETP.GE.AND P1, PT, R0, R5, PT ;  /* 0x000000050000720c */ /* 0x000fe20003f26270 */
[----:B------:R-:W-:Y:S01]  /*1e70*/  VIADD R5, R3, 0x98 ;  /* 0x0000009803057836 */ /* 0x000fe20000000000 */
[----:B------:R-:W-:Y:S02]  /*1e80*/  FMNMX R6, R56, R7, !PT ;  /* 0x0000000738067209 */ /* 0x000fe40007800000 */
[----:B------:R-:W-:Y:S02]  /*1e90*/  FMNMX R9, R83, R8, !PT ;  /* 0x0000000853097209 */ /* 0x000fe40007800000 */
[----:B------:R-:W-:Y:S02]  /*1ea0*/  FSEL R88, R88, -INF , P4 ;  /* 0xff80000058587808 */ /* 0x000fe40002000000 */
[----:B------:R-:W-:-:S02]  /*1eb0*/  FSEL R94, R94, -INF , P4 ;  /* 0xff8000005e5e7808 */ /* 0x000fc40002000000 */
[----:B------:R-:W-:Y:S02]  /*1ec0*/  FMNMX R7, R57, R6, !PT ;  /* 0x0000000639077209 */ /* 0x000fe40007800000 */
[----:B------:R-:W-:Y:S02]  /*1ed0*/  ISETP.GE.AND P4, PT, R0, R5, PT ;  /* 0x000000050000720c */ /* 0x000fe40003f86270 */
[----:B------:R-:W-:Y:S02]  /*1ee0*/  FMNMX R8, R86, R9, !PT ;  /* 0x0000000956087209 */ /* 0x000fe40007800000 */
[----:B------:R-:W-:Y:S02]  /*1ef0*/  IADD3 R5, R3, 0x99, RZ ;  /* 0x0000009903057810 */ /* 0x000fe40007ffe0ff */
[----:B------:R-:W-:Y:S02]  /*1f00*/  FMNMX R6, R60, R7, !PT ;  /* 0x000000073c067209 */ /* 0x000fe40007800000 */
[----:B------:R-:W-:-:S02]  /*1f10*/  FSEL R89, R89, -INF , P6 ;  /* 0xff80000059597808 */ /* 0x000fc40003000000 */
[----:B------:R-:W-:Y:S02]  /*1f20*/  FSEL R95, R95, -INF , P6 ;  /* 0xff8000005f5f7808 */ /* 0x000fe40003000000 */
[----:B------:R-:W-:Y:S02]  /*1f30*/  FMNMX R9, R87, R8, !PT ;  /* 0x0000000857097209 */ /* 0x000fe40007800000 */
[----:B------:R-:W-:Y:S01]  /*1f40*/  ISETP.GE.AND P6, PT, R0, R5, PT ;  /* 0x000000050000720c */ /* 0x000fe20003fc6270 */
[----:B------:R-:W-:Y:S01]  /*1f50*/  VIADD R5, R3, 0xa0 ;  /* 0x000000a003057836 */ /* 0x000fe20000000000 */
[----:B------:R-:W-:Y:S02]  /*1f60*/  FMNMX R7, R61, R6, !PT ;  /* 0x000000063d077209 */ /* 0x000fe40007800000 */
[----:B------:R-:W-:Y:S02]  /*1f70*/  FMNMX R8, R90, R9, !PT ;  /* 0x000000095a087209 */ /* 0x000fe40007800000 */
[----:B------:R-:W-:-:S02]  /*1f80*/  FSEL R92, R92, -INF , P5 ;  /* 0xff8000005c5c7808 */ /* 0x000fc40002800000 */
[----:B------:R-:W-:Y:S02]  /*1f90*/  FSEL R98, R98, -INF , P5 ;  /* 0xff80000062627808 */ /* 0x000fe40002800000 */
        /* <DEDUP_REMOVED lines=11> */
[----:B------:R-:W-:-:S02]  /*2050*/  FMNMX R9, R95, R8, !PT ;  /* 0x000000085f097209 */ /* 0x000fc40007800000 */
[----:B------:R-:W-:Y:S02]  /*2060*/  FSEL R96, R96, -INF , P2 ;  /* 0xff80000060607808 */ /* 0x000fe40001000000 */
[----:B------:R-:W-:Y:S02]  /*2070*/  FSEL R102, R102, -INF , P2 ;  /* 0xff80000066667808 */ /* 0x000fe40001000000 */
[----:B------:R-:W-:Y:S02]  /*2080*/  ISETP.GE.AND P2, PT, R0, R5, PT ;  /* 0x000000050000720c */ /* 0x000fe40003f46270 */
[----:B------:R-:W-:Y:S02]  /*2090*/  IADD3 R5, R3, 0xa9, RZ ;  /* 0x000000a903057810 */ /* 0x000fe40007ffe0ff */
[----:B------:R-:W-:Y:S02]  /*20a0*/  FMNMX R7, R69, R6, !PT ;  /* 0x0000000645077209 */ /* 0x000fe40007800000 */
[----:B------:R-:W-:-:S02]  /*20b0*/  FMNMX R8, R98, R9, !PT ;  /* 0x0000000962087209 */ /* 0x000fc40007800000 */
[----:B------:R-:W-:Y:S02]  /*20c0*/  FSEL R97, R97, -INF , P1 ;  /* 0xff80000061617808 */ /* 0x000fe40000800000 */
[----:B------:R-:W-:Y:S02]  /*20d0*/  FSEL R103, R103, -INF , P1 ;  /* 0xff80000067677808 */ /* 0x000fe40000800000 */
[----:B------:R-:W-:Y:S01]  /*20e0*/  ISETP.GE.AND P1, PT, R0, R5, PT ;  /* 0x000000050000720c */ /* 0x000fe20003f26270 */
[----:B------:R-:W-:Y:S01]  /*20f0*/  VIADD R5, R3, 0xb0 ;  /* 0x000000b003057836 */ /* 0x000fe20000000000 */
[----:B------:R-:W-:Y:S02]  /*2100*/  FMNMX R6, R72, R7, !PT ;  /* 0x0000000748067209 */ /* 0x000fe40007800000 */
[----:B------:R-:W-:Y:S02]  /*2110*/  FMNMX R9, R99, R8, !PT ;  /* 0x0000000863097209 */ /* 0x000fe40007800000 */
[----:B------:R-:W-:-:S02]  /*2120*/  FMNMX R7, R73, R6, !PT ;  /* 0x0000000649077209 */ /* 0x000fc40007800000 */
[----:B------:R-:W-:Y:S02]  /*2130*/  FSEL R100, R100, -INF , P4 ;  /* 0xff80000064647808 */ /* 0x000fe40002000000 */
[----:B------:R-:W-:Y:S02]  /*2140*/  FSEL R106, R106, -INF , P4 ;  /* 0xff8000006a6a7808 */ /* 0x000fe40002000000 */
[----:B------:R-:W-:Y:S02]  /*2150*/  FMNMX R8, R102, R9, !PT ;  /* 0x0000000966087209 */ /* 0x000fe40007800000 */
[----:B------:R-:W-:Y:S02]  /*2160*/  ISETP.GE.AND P4, PT, R0, R5, PT ;  /* 0x000000050000720c */ /* 0x000fe40003f86270 */
[----:B------:R-:W-:Y:S02]  /*2170*/  IADD3 R5, R3, 0xb1, RZ ;  /* 0x000000b103057810 */ /* 0x000fe40007ffe0ff */
[----:B------:R-:W-:-:S02]  /*2180*/  FMNMX R6, R76, R7, !PT ;  /* 0x000000074c067209 */ /* 0x000fc40007800000 */
[----:B------:R-:W-:Y:S02]  /*2190*/  FMNMX R9, R103, R8, !PT ;  /* 0x0000000867097209 */ /* 0x000fe40007800000 */
[----:B------:R-:W-:Y:S02]  /*21a0*/  FSEL R101, R101, -INF , P6 ;  /* 0xff80000065657808 */ /* 0x000fe40003000000 */
[----:B------:R-:W-:Y:S02]  /*21b0*/  FSEL R107, R107, -INF , P6 ;  /* 0xff8000006b6b7808 */ /* 0x000fe40003000000 */
[----:B------:R-:W-:Y:S01]  /*21c0*/  ISETP.GE.AND P6, PT, R0, R5, PT ;  /* 0x000000050000720c */ /* 0x000fe20003fc6270 */
[----:B------:R-:W-:Y:S01]  /*21d0*/  VIADD R5, R3, 0xb8 ;  /* 0x000000b803057836 */ /* 0x000fe20000000000 */
[----:B------:R-:W-:Y:S02]  /*21e0*/  FMNMX R7, R77, R6, !PT ;  /* 0x000000064d077209 */ /* 0x000fe40007800000 */
[----:B------:R-:W-:-:S02]  /*21f0*/  FMNMX R8, R106, R9, !PT ;  /* 0x000000096a087209 */ /* 0x000fc40007800000 */
[----:B------:R-:W-:Y:S02]  /*2200*/  FSEL R104, R104, -INF , P5 ;  /* 0xff80000068687808 */ /* 0x000fe40002800000 */
[----:B------:R-:W-:Y:S02]  /*2210*/  FSEL R110, R110, -INF , P5 ;  /* 0xff8000006e6e7808 */ /* 0x000fe40002800000 */
[----:B------:R-:W-:Y:S02]  /*2220*/  FMNMX R6, R80, R7, !PT ;  /* 0x0000000750067209 */ /* 0x000fe40007800000 */
[----:B------:R-:W-:Y:S02]  /*2230*/  ISETP.GE.AND P5, PT, R0, R5, PT ;  /* 0x000000050000720c */ /* 0x000fe40003fa6270 */
[----:B------:R-:W-:Y:S02]  /*2240*/  FMNMX R9, R107, R8, !PT ;  /* 0x000000086b097209 */ /* 0x000fe40007800000 */
[----:B------:R-:W-:-:S02]  /*2250*/  IADD3 R5, R3, 0xb9, RZ ;  /* 0x000000b903057810 */ /* 0x000fc40007ffe0ff */
[----:B------:R-:W-:Y:S02]  /*2260*/  FMNMX R7, R81, R6, !PT ;  /* 0x0000000651077209 */ /* 0x000fe40007800000 */
[----:B------:R-:W-:Y:S02]  /*2270*/  FSEL R105, R105, -INF , P3 ;  /* 0xff80000069697808 */ /* 0x000fe40001800000 */
[----:B------:R-:W-:Y:S02]  /*2280*/  FSEL R111, R111, -INF , P3 ;  /* 0xff8000006f6f7808 */ /* 0x000fe40001800000 */
[----:B------:R-:W-:Y:S02]  /*2290*/  FMNMX R8, R110, R9, !PT ;  /* 0x000000096e087209 */ /* 0x000fe40007800000 */
[----:B------:R-:W-:Y:S01]  /*22a0*/  ISETP.GE.AND P3, PT, R0, R5, PT ;  /* 0x000000050000720c */ /* 0x000fe20003f66270 */
[----:B------:R-:W-:Y:S01]  /*22b0*/  VIADD R5, R3, 0xc0 ;  /* 0x000000c003057836 */ /* 0x000fe20000000000 */
[----:B------:R-:W-:-:S02]  /*22c0*/  FMNMX R6, R84, R7, !PT ;  /* 0x0000000754067209 */ /* 0x000fc40007800000 */
[----:B------:R-:W-:Y:S02]  /*22d0*/  FSEL R114, R114, -INF , P2 ;  /* 0xff80000072727808 */ /* 0x000fe40001000000 */
[----:B------:R-:W-:Y:S02]  /*22e0*/  FMNMX R9, R111, R8, !PT ;  /* 0x000000086f097209 */ /* 0x000fe40007800000 */
[----:B------:R-:W-:Y:S02]  /*22f0*/  FSEL R108, R108, -INF , P2 ;  /* 0xff8000006c6c7808 */ /* 0x000fe40001000000 */
[----:B------:R-:W-:Y:S02]  /*2300*/  ISETP.GE.AND P2, PT, R0, R5, PT ;  /* 0x000000050000720c */ /* 0x000fe40003f46270 */
[----:B------:R-:W-:Y:S02]  /*2310*/  FMNMX R7, R85, R6, !PT ;  /* 0x0000000655077209 */ /* 0x000fe40007800000 */
[----:B------:R-:W-:-:S02]  /*2320*/  IADD3 R5, R3, 0xc1, RZ ;  /* 0x000000c103057810 */ /* 0x000fc40007ffe0ff */
[----:B------:R-:W-:Y:S02]  /*2330*/  FSEL R115, R115, -INF , P1 ;  /* 0xff80000073737808 */ /* 0x000fe40000800000 */
[----:B------:R-:W-:Y:S02]  /*2340*/  FMNMX R8, R114, R9, !PT ;  /* 0x0000000972087209 */ /* 0x000fe40007800000 */
[----:B------:R-:W-:Y:S02]  /*2350*/  FSEL R109, R109, -INF , P1 ;  /* 0xff8000006d6d7808 */ /* 0x000fe40000800000 */
[----:B------:R-:W-:Y:S02]  /*2360*/  FMNMX R6, R88, R7, !PT ;  /* 0x0000000758067209 */ /* 0x000fe40007800000 */
[----:B------:R-:W-:Y:S01]  /*2370*/  ISETP.GE.AND P1, PT, R0, R5, PT ;  /* 0x000000050000720c */ /* 0x000fe20003f26270 */
[----:B------:R-:W-:Y:S01]  /*2380*/  VIADD R5, R3, 0xc8 ;  /* 0x000000c803057836 */ /* 0x000fe20000000000 */
[----:B------:R-:W-:-:S02]  /*2390*/  FSEL R118, R118, -INF , P4 ;  /* 0xff80000076767808 */ /* 0x000fc40002000000 */
[----:B------:R-:W-:Y:S02]  /*23a0*/  FMNMX R9, R115, R8, !PT ;  /* 0x0000000873097209 */ /* 0x000fe40007800000 */
[----:B------:R-:W-:Y:S02]  /*23b0*/  FMNMX R7, R89, R6, !PT ;  /* 0x0000000659077209 */ /* 0x000fe40007800000 */
[----:B------:R-:W-:Y:S02]  /*23c0*/  FSEL R119, R119, -INF , P6 ;  /* 0xff80000077777808 */ /* 0x000fe40003000000 */
[----:B------:R-:W-:Y:S02]  /*23d0*/  FMNMX R8, R118, R9, !PT ;  /* 0x0000000976087209 */ /* 0x000fe40007800000 */
[----:B------:R-:W-:Y:S02]  /*23e0*/  FSEL R112, R112, -INF , P4 ;  /* 0xff80000070707808 */ /* 0x000fe40002000000 */
[----:B------:R-:W-:-:S02]  /*23f0*/  ISETP.GE.AND P4, PT, R0, R5, PT ;  /* 0x000000050000720c */ /* 0x000fc40003f86270 */
[----:B------:R-:W-:Y:S02]  /*2400*/  IADD3 R5, R3, 0xc9, RZ ;  /* 0x000000c903057810 */ /* 0x000fe40007ffe0ff */
[----:B------:R-:W-:Y:S02]  /*2410*/  FMNMX R6, R92, R7, !PT ;  /* 0x000000075c067209 */ /* 0x000fe40007800000 */
[----:B------:R-:W-:Y:S02]  /*2420*/  FSEL R122, R122, -INF , P5 ;  /* 0xff8000007a7a7808 */ /* 0x000fe40002800000 */
[----:B------:R-:W-:Y:S02]  /*2430*/  FMNMX R9, R119, R8, !PT ;  /* 0x0000000877097209 */ /* 0x000fe40007800000 */
[----:B------:R-:W-:Y:S02]  /*2440*/  FSEL R113, R113, -INF , P6 ;  /* 0xff80000071717808 */ /* 0x000fe40003000000 */
[----:B------:R-:W-:-:S02]  /*2450*/  ISETP.GE.AND P6, PT, R0, R5, PT ;  /* 0x000000050000720c */ /* 0x000fc40003fc6270 */
[----:B------:R-:W-:Y:S02]  /*2460*/  FMNMX R7, R93, R6, !PT ;  /* 0x000000065d077209 */ /* 0x000fe40007800000 */
[----:B------:R-:W-:Y:S02]  /*2470*/  IADD3 R5, R3, 0xd0, RZ ;  /* 0x000000d003057810 */ /* 0x000fe40007ffe0ff */
[----:B------:R-:W-:Y:S02]  /*2480*/  FSEL R123, R123, -INF , P3 ;  /* 0xff8000007b7b7808 */ /* 0x000fe40001800000 */
[----:B------:R-:W-:Y:S02]  /*2490*/  FMNMX R8, R122, R9, !PT ;  /* 0x000000097a087209 */ /* 0x000fe40007800000 */
[----:B------:R-:W-:Y:S02]  /*24a0*/  FSEL R116, R116, -INF , P5 ;  /* 0xff80000074747808 */ /* 0x000fe40002800000 */
[----:B------:R-:W-:-:S02]  /*24b0*/  FMNMX R6, R96, R7, !PT ;  /* 0x0000000760067209 */ /* 0x000fc40007800000 */
[----:B------:R-:W-:Y:S01]  /*24c0*/  ISETP.GE.AND P5, PT, R0, R5, PT ;  /* 0x000000050000720c */ /* 0x000fe20003fa6270 */
[----:B------:R-:W-:Y:S01]  /*24d0*/  VIADD R5, R3, 0xd1 ;  /* 0x000000d103057836 */ /* 0x000fe20000000000 */
[----:B------:R-:W-:Y:S02]  /*24e0*/  FSEL R126, R126, -INF , P2 ;  /* 0xff8000007e7e7808 */ /* 0x000fe40001000000 */
[----:B------:R-:W-:Y:S02]  /*24f0*/  FMNMX R9, R123, R8, !PT ;  /* 0x000000087b097209 */ /* 0x000fe40007800000 */
[----:B------:R-:W-:Y:S02]  /*2500*/  FMNMX R7, R97, R6, !PT ;  /* 0x0000000661077209 */ /* 0x000fe40007800000 */
[----:B------:R-:W-:Y:S02]  /*2510*/  FSEL R127, R127, -INF , P1 ;  /* 0xff8000007f7f7808 */ /* 0x000fe40000800000 */
[----:B------:R-:W-:-:S02]  /*2520*/  FMNMX R8, R126, R9, !PT ;  /* 0x000000097e087209 */ /* 0x000fc40007800000 */
[----:B------:R-:W-:Y:S02]  /*2530*/  FSEL R117, R117, -INF , P3 ;  /* 0xff80000075757808 */ /* 0x000fe40001800000 */
[----:B------:R-:W-:Y:S02]  /*2540*/  ISETP.GE.AND P3, PT, R0, R5, PT ;  /* 0x000000050000720c */ /* 0x000fe40003f66270 */
[----:B------:R-:W-:Y:S02]  /*2550*/  IADD3 R5, R3, 0xd8, RZ ;  /* 0x000000d803057810 */ /* 0x000fe40007ffe0ff */
[----:B------:R-:W-:Y:S02]  /*2560*/  FMNMX R6, R100, R7, !PT ;  /* 0x0000000764067209 */ /* 0x000fe40007800000 */
[----:B------:R-:W-:Y:S02]  /*2570*/  FSEL R130, R130, -INF , P4 ;  /* 0xff80000082827808 */ /* 0x000fe40002000000 */
[----:B------:R-:W-:-:S02]  /*2580*/  FMNMX R9, R127, R8, !PT ;  /* 0x000000087f097209 */ /* 0x000fc40007800000 */
[----:B------:R-:W-:Y:S02]  /*2590*/  FSEL R120, R120, -INF , P2 ;  /* 0xff80000078787808 */ /* 0x000fe40001000000 */
[----:B------:R-:W-:Y:S02]  /*25a0*/  ISETP.GE.AND P2, PT, R0, R5, PT ;  /* 0x000000050000720c */ /* 0x000fe40003f46270 */
[----:B------:R-:W-:Y:S02]  /*25b0*/  FMNMX R7, R101, R6, !PT ;  /* 0x0000000665077209 */ /* 0x000fe40007800000 */
[----:B------:R-:W-:Y:S02]  /*25c0*/  IADD3 R5, R3, 0xd9, RZ ;  /* 0x000000d903057810 */ /* 0x000fe40007ffe0ff */
[----:B------:R-:W-:Y:S02]  /*25d0*/  FSEL R131, R131, -INF , P6 ;  /* 0xff80000083837808 */ /* 0x000fe40003000000 */
[----:B------:R-:W-:-:S02]  /*25e0*/  FMNMX R8, R130, R9, !PT ;  /* 0x0000000982087209 */ /* 0x000fc40007800000 */
[----:B------:R-:W-:Y:S02]  /*25f0*/  FSEL R121, R121, -INF , P1 ;  /* 0xff80000079797808 */ /* 0x000fe40000800000 */
[----:B------:R-:W-:Y:S02]  /*2600*/  FMNMX R6, R104, R7, !PT ;  /* 0x0000000768067209 */ /* 0x000fe40007800000 */
[----:B------:R-:W-:Y:S01]  /*2610*/  ISETP.GE.AND P1, PT, R0, R5, PT ;  /* 0x000000050000720c */ /* 0x000fe20003f26270 */
[----:B------:R-:W-:Y:S01]  /*2620*/  VIADD R5, R3, 0xe0 ;  /* 0x000000e003057836 */ /* 0x000fe20000000000 */
[----:B------:R-:W-:Y:S02]  /*2630*/  FSEL R134, R134, -INF , P5 ;  /* 0xff80000086867808 */ /* 0x000fe40002800000 */
[----:B------:R-:W-:Y:S02]  /*2640*/  FMNMX R9, R131, R8, !PT ;  /* 0x0000000883097209 */ /* 0x000fe40007800000 */
[----:B------:R-:W-:-:S02]  /*2650*/  FMNMX R7, R105, R6, !PT ;  /* 0x0000000669077209 */ /* 0x000fc40007800000 */
[----:B------:R-:W-:Y:S02]  /*2660*/  FSEL R135, R135, -INF , P3 ;  /* 0xff80000087877808 */ /* 0x000fe40001800000 */
[----:B------:R-:W-:Y:S02]  /*2670*/  FMNMX R8, R134, R9, !PT ;  /* 0x0000000986087209 */ /* 0x000fe40007800000 */
[----:B------:R-:W-:Y:S02]  /*2680*/  FSEL R124, R124, -INF , P4 ;  /* 0xff8000007c7c7808 */ /* 0x000fe40002000000 */
[----:B------:R-:W-:Y:S02]  /*2690*/  ISETP.GE.AND P4, PT, R0, R5, PT ;  /* 0x000000050000720c */ /* 0x000fe40003f86270 */
[----:B------:R-:W-:Y:S02]  /*26a0*/  IADD3 R5, R3, 0xe1, RZ ;  /* 0x000000e103057810 */ /* 0x000fe40007ffe0ff */
        /* <DEDUP_REMOVED lines=32> */
[----:B------:R-:W-:Y:S02]  /*28b0*/  ISETP.GE.AND P1, PT, R0, R5, PT ;  /* 0x000000050000720c */ /* 0x000fe40003f26270 */
[----:B------:R-:W-:Y:S02]  /*28c0*/  FSEL R150, R150, -INF , P2 ;  /* 0xff80000096967808 */ /* 0x000fe40001000000 */
[----:B------:R-:W-:Y:S02]  /*28d0*/  FMNMX R7, R147, R8, !PT ;  /* 0x0000000893077209 */ /* 0x000fe40007800000 */
[----:B------:R-:W-:Y:S02]  /*28e0*/  FSEL R151, R151, -INF , P1 ;  /* 0xff80000097977808 */ /* 0x000fe40000800000 */
[----:B------:R-:W-:Y:S02]  /*28f0*/  FMNMX R8, R150, R7, !PT ;  /* 0x0000000796087209 */ /* 0x000fe40007800000 */
[----:B------:R-:W-:-:S02]  /*2900*/  FMNMX R5, R121, R6, !PT ;  /* 0x0000000679057209 */ /* 0x000fc40007800000 */
[----:B------:R-:W-:Y:S02]  /*2910*/  FMNMX R8, R151, R8, !PT ;  /* 0x0000000897087209 */ /* 0x000fe40007800000 */
[----:B------:R-:W-:Y:S02]  /*2920*/  FMNMX R6, R124, R5, !PT ;  /* 0x000000057c067209 */ /* 0x000fe40007800000 */
[----:B------:R-:W-:Y:S01]  /*2930*/  FSEL R136, R136, -INF , P4 ;  /* 0xff80000088887808 */ /* 0x000fe20002000000 */
[----:B------:R-:W1:Y:S01]  /*2940*/  SHFL.BFLY PT, R7, R8, 0x1, 0x1f ;  /* 0x0c201f0008077f89 */ /* 0x000e6200000e0000 */
[----:B------:R-:W-:Y:S02]  /*2950*/  FMNMX R5, R125, R6, !PT ;  /* 0x000000067d057209 */ /* 0x000fe40007800000 */
[----:B------:R-:W-:Y:S02]  /*2960*/  FSEL R137, R137, -INF , P6 ;  /* 0xff80000089897808 */ /* 0x000fe40003000000 */
[----:B------:R-:W-:-:S02]  /*2970*/  FMNMX R6, R128, R5, !PT ;  /* 0x0000000580067209 */ /* 0x000fc40007800000 */
[----:B------:R-:W-:Y:S02]  /*2980*/  FSEL R140, R140, -INF , P5 ;  /* 0xff8000008c8c7808 */ /* 0x000fe40002800000 */
[----:B------:R-:W-:Y:S02]  /*2990*/  FMNMX R5, R129, R6, !PT ;  /* 0x0000000681057209 */ /* 0x000fe40007800000 */
[----:B------:R-:W-:Y:S02]  /*29a0*/  FSEL R141, R141, -INF , P3 ;  /* 0xff8000008d8d7808 */ /* 0x000fe40001800000 */
[----:B------:R-:W-:Y:S02]  /*29b0*/  FMNMX R6, R132, R5, !PT ;  /* 0x0000000584067209 */ /* 0x000fe40007800000 */
[----:B------:R-:W-:Y:S02]  /*29c0*/  FSEL R144, R144, -INF , P2 ;  /* 0xff80000090907808 */ /* 0x000fe40001000000 */
[----:B------:R-:W-:-:S02]  /*29d0*/  FMNMX R5, R133, R6, !PT ;  /* 0x0000000685057209 */ /* 0x000fc40007800000 */
[----:B------:R-:W-:Y:S02]  /*29e0*/  FSEL R145, R145, -INF , P1 ;  /* 0xff80000091917808 */ /* 0x000fe40000800000 */
[----:B------:R-:W-:Y:S02]  /*29f0*/  FMNMX R6, R136, R5, !PT ;  /* 0x0000000588067209 */ /* 0x000fe40007800000 */
[----:B-1----:R-:W-:Y:S02]  /*2a00*/  FMNMX R8, R8, R7, !PT ;  /* 0x0000000708087209 */ /* 0x002fe40007800000 */
[----:B------:R-:W-:-:S03]  /*2a10*/  FMNMX R5, R137, R6, !PT ;  /* 0x0000000689057209 */ /* 0x000fc60007800000 */
[----:B------:R-:W1:Y:S01]  /*2a20*/  SHFL.BFLY PT, R11, R8, 0x2, 0x1f ;  /* 0x0c401f00080b7f89 */ /* 0x000e6200000e0000 */
[----:B------:R-:W-:Y:S01]  /*2a30*/  FMNMX R6, R140, R5, !PT ;  /* 0x000000058c067209 */ /* 0x000fe20007800000 */
[----:B------:R-:W-:-:S03]  /*2a40*/  VIADD R5, R3, 0xf8 ;  /* 0x000000f803057836 */ /* 0x000fc60000000000 */
[----:B------:R-:W-:Y:S02]  /*2a50*/  FMNMX R7, R141, R6, !PT ;  /* 0x000000068d077209 */ /* 0x000fe40007800000 */
[----:B------:R-:W-:Y:S02]  /*2a60*/  ISETP.GE.AND P2, PT, R0, R5, PT ;  /* 0x000000050000720c */ /* 0x000fe40003f46270 */
[----:B------:R-:W-:Y:S02]  /*2a70*/  IADD3 R5, R3, 0xf9, RZ ;  /* 0x000000f903057810 */ /* 0x000fe40007ffe0ff */
[----:B------:R-:W-:Y:S02]  /*2a80*/  FMNMX R6, R144, R7, !PT ;  /* 0x0000000790067209 */ /* 0x000fe40007800000 */
[----:B------:R-:W-:Y:S02]  /*2a90*/  ISETP.GE.AND P1, PT, R0, R5, PT ;  /* 0x000000050000720c */ /* 0x000fe40003f26270 */
[----:B------:R-:W-:-:S02]  /*2aa0*/  FSEL R148, R148, -INF , P2 ;  /* 0xff80000094947808 */ /* 0x000fc40001000000 */
[----:B------:R-:W-:Y:S02]  /*2ab0*/  FMNMX R5, R145, R6, !PT ;  /* 0x0000000691057209 */ /* 0x000fe40007800000 */
[----:B------:R-:W-:Y:S02]  /*2ac0*/  FSEL R149, R149, -INF , P1 ;  /* 0xff80000095957808 */ /* 0x000fe40000800000 */
[----:B------:R-:W-:Y:S02]  /*2ad0*/  FMNMX R6, R148, R5, !PT ;  /* 0x0000000594067209 */ /* 0x000fe40007800000 */
[----:B-1----:R-:W-:Y:S02]  /*2ae0*/  FMNMX R11, R8, R11, !PT ;  /* 0x0000000b080b7209 */ /* 0x002fe40007800000 */
[----:B------:R-:W-:Y:S02]  /*2af0*/  FMNMX R6, R149, R6, !PT ;  /* 0x0000000695067209 */ /* 0x000fe40007800000 */
[----:B------:R-:W-:-:S03]  /*2b00*/  FSETP.NEU.AND P1, PT, R11, -INF , PT ;  /* 0xff8000000b00780b */ /* 0x000fc60003f2d000 */
[----:B------:R-:W1:Y:S01]  /*2b10*/  SHFL.BFLY PT, R7, R6, 0x1, 0x1f ;  /* 0x0c201f0006077f89 */ /* 0x000e6200000e0000 */
[----:B------:R-:W-:-:S05]  /*2b20*/  FSEL R5, R11, RZ, P1 ;  /* 0x000000ff0b057208 */ /* 0x000fca0000800000 */
[----:B------:R-:W-:Y:S01]  /*2b30*/  FMUL R5, R5, UR6 ;  /* 0x0000000605057c20 */ /* 0x000fe20008400000 */
[----:B------:R-:W-:-:S03]  /*2b40*/  ULDC UR6, c[0x0][0x604] ;  /* 0x0001810000067ab9 */ /* 0x000fc60000000800 */
[--C-:B------:R-:W-:Y:S01]  /*2b50*/  FFMA R9, R26, UR6, -R5.reuse ;  /* 0x000000061a097c23 */ /* 0x100fe20008000805 */
[----:B------:R-:W-:Y:S02]  /*2b60*/  ULDC UR6, c[0x0][0x604] ;  /* 0x0001810000067ab9 */ /* 0x000fe40000000800 */
[--C-:B------:R-:W-:Y:S01]  /*2b70*/  FFMA R12, R27, UR6, -R5.reuse ;  /* 0x000000061b0c7c23 */ /* 0x100fe20008000805 */
[----:B------:R-:W-:Y:S01]  /*2b80*/  ULDC UR6, c[0x0][0x604] ;  /* 0x0001810000067ab9 */ /* 0x000fe20000000800 */
[----:B------:R-:W-:Y:S01]  /*2b90*/  FSETP.GEU.AND P6, PT, R9, -126, PT ;  /* 0xc2fc00000900780b */ /* 0x000fe20003fce000 */
        /* <DEDUP_REMOVED lines=8> */
[----:B-1----:R-:W-:Y:S01]  /*2c20*/  FMNMX R7, R6, R7, !PT ;  /* 0x0000000706077209 */ /* 0x002fe20007800000 */
[--C-:B------:R-:W-:Y:S01]  /*2c30*/  FFMA R16, R35, UR6, -R5.reuse ;  /* 0x0000000623107c23 */ /* 0x100fe20008000805 */
[----:B------:R-:W-:Y:S01]  /*2c40*/  ULDC UR6, c[0x0][0x604] ;  /* 0x0001810000067ab9 */ /* 0x000fe20000000800 */
[----:B------:R-:W-:Y:S01]  /*2c50*/  FSETP.GEU.AND P4, PT, R13, -126, PT ;  /* 0xc2fc00000d00780b */ /* 0x000fe20003f8e000 */
[----:B------:R-:W-:Y:S01]  /*2c60*/  @!P6 FMUL R9, R9, 0.5 ;  /* 0x3f0000000909e820 */ /* 0x000fe20000400000 */
[----:B------:R-:W1:Y:S01]  /*2c70*/  SHFL.BFLY PT, R6, R7, 0x2, 0x1f ;  /* 0x0c401f0007067f89 */ /* 0x000e6200000e0000 */
[--C-:B------:R-:W-:Y:S01]  /*2c80*/  FFMA R27, R38, UR6, -R5.reuse ;  /* 0x00000006261b7c23 */ /* 0x100fe20008000805 */
[----:B------:R-:W-:Y:S01]  /*2c90*/  @!P5 FMUL R12, R12, 0.5 ;  /* 0x3f0000000c0cd820 */ /* 0x000fe20000400000 */
[----:B------:R-:W-:Y:S01]  /*2ca0*/  ULDC UR6, c[0x0][0x604] ;  /* 0x0001810000067ab9 */ /* 0x000fe20000000800 */
[----:B------:R-:W-:Y:S01]  /*2cb0*/  FSETP.GEU.AND P2, PT, R14, -126, PT ;  /* 0xc2fc00000e00780b */ /* 0x000fe20003f4e000 */
[----:B------:R-:W2:Y:S01]  /*2cc0*/  MUFU.EX2 R9, R9 ;  /* 0x0000000900097308 */ /* 0x000ea20000000800 */
[----:B------:R-:W-:Y:S01]  /*2cd0*/  FFMA R18, R39, UR6, -R5 ;  /* 0x0000000627127c23 */ /* 0x000fe20008000805 */
[----:B------:R-:W-:Y:S01]  /*2ce0*/  @!P3 FMUL R30, R30, 0.5 ;  /* 0x3f0000001e1eb820 */ /* 0x000fe20000400000 */
[----:B------:R-:W-:-:S02]  /*2cf0*/  ULDC UR6, c[0x0][0x604] ;  /* 0x0001810000067ab9 */ /* 0x000fc40000000800 */
[--C-:B------:R-:W-:Y:S01]  /*2d00*/  FFMA R15, R42, UR6, -R5.reuse ;  /* 0x000000062a0f7c23 */ /* 0x100fe20008000805 */
[----:B------:R-:W-:Y:S01]  /*2d10*/  @!P4 FMUL R13, R13, 0.5 ;  /* 0x3f0000000d0dc820 */ /* 0x000fe20000400000 */
[----:B------:R-:W-:Y:S01]  /*2d20*/  ULDC UR6, c[0x0][0x604] ;  /* 0x0001810000067ab9 */ /* 0x000fe20000000800 */
[----:B------:R-:W3:Y:S01]  /*2d30*/  MUFU.EX2 R12, R12 ;  /* 0x0000000c000c7308 */ /* 0x000ee20000000800 */
[--C-:B------:R-:W-:Y:S01]  /*2d40*/  FFMA R20, R43, UR6, -R5.reuse ;  /* 0x000000062b147c23 */ /* 0x100fe20008000805 */
[----:B------:R-:W-:Y:S02]  /*2d50*/  ULDC UR6, c[0x0][0x604] ;  /* 0x0001810000067ab9 */ /* 0x000fe40000000800 */
[----:B------:R-:W-:Y:S01]  /*2d60*/  @!P2 FMUL R14, R14, 0.5 ;  /* 0x3f0000000e0ea820 */ /* 0x000fe20000400000 */
[--C-:B------:R-:W-:Y:S01]  /*2d70*/  FFMA R35, R46, UR6, -R5.reuse ;  /* 0x000000062e237c23 */ /* 0x100fe20008000805 */
[----:B------:R-:W-:Y:S02]  /*2d80*/  ULDC UR6, c[0x0][0x604] ;  /* 0x0001810000067ab9 */ /* 0x000fe40000000800 */
[----:B------:R-:W4:Y:S01]  /*2d90*/  MUFU.EX2 R31, R30 ;  /* 0x0000001e001f7308 */ /* 0x000f220000000800 */
[----:B--2---:R-:W-:Y:S01]  /*2da0*/  @!P6 FMUL R9, R9, R9 ;  /* 0x000000090909e220 */ /* 0x004fe20000400000 */
[----:B------:R-:W-:Y:S01]  /*2db0*/  FSETP.GEU.AND P6, PT, R27, -126, PT ;  /* 0xc2fc00001b00780b */ /* 0x000fe20003fce000 */
[----:B------:R-:W-:Y:S01]  /*2dc0*/  FFMA R22, R47, UR6, -R5 ;  /* 0x000000062f167c23 */ /* 0x000fe20008000805 */
[----:B-1----:R-:W-:Y:S01]  /*2dd0*/  FMNMX R7, R7, R6, !PT ;  /* 0x0000000607077209 */ /* 0x002fe20007800000 */
[----:B------:R-:W-:-:S02]  /*2de0*/  ULDC UR6, c[0x0][0x604] ;  /* 0x0001810000067ab9 */ /* 0x000fc40000000800 */
[--C-:B------:R-:W-:Y:S01]  /*2df0*/  FFMA R17, R50, UR6, -R5.reuse ;  /* 0x0000000632117c23 */ /* 0x100fe20008000805 */
[C---:B------:R-:W-:Y:S01]  /*2e00*/  FSETP.NEU.AND P1, PT, R7.reuse, -INF , PT ;  /* 0xff8000000700780b */ /* 0x040fe20003f2d000 */
[----:B---3--:R-:W-:Y:S01]  /*2e10*/  @!P5 FMUL R12, R12, R12 ;  /* 0x0000000c0c0cd220 */ /* 0x008fe20000400000 */
[----:B------:R-:W-:Y:S01]  /*2e20*/  FSETP.GEU.AND P5, PT, R18, -126, PT ;  /* 0xc2fc00001200780b */ /* 0x000fe20003fae000 */
[----:B------:R-:W1:Y:S01]  /*2e30*/  MUFU.EX2 R13, R13 ;  /* 0x0000000d000d7308 */ /* 0x000e620000000800 */
[----:B------:R-:W-:Y:S01]  /*2e40*/  FSEL R6, R7, RZ, P1 ;  /* 0x000000ff07067208 */ /* 0x000fe20000800000 */
[----:B------:R-:W-:Y:S01]  /*2e50*/  ULDC UR6, c[0x0][0x604] ;  /* 0x0001810000067ab9 */ /* 0x000fe20000000800 */
[----:B------:R-:W-:Y:S01]  /*2e60*/  FSETP.GEU.AND P1, PT, R16, -126, PT ;  /* 0xc2fc00001000780b */ /* 0x000fe20003f2e000 */
[----:B------:R-:W-:Y:S01]  /*2e70*/  @!P6 FMUL R27, R27, 0.5 ;  /* 0x3f0000001b1be820 */ /* 0x000fe20000400000 */
[----:B------:R-:W-:Y:S01]  /*2e80*/  FFMA R26, R51, UR6, -R5 ;  /* 0x00000006331a7c23 */ /* 0x000fe20008000805 */
[----:B----4-:R-:W-:Y:S01]  /*2e90*/  @!P3 FMUL R31, R31, R31 ;  /* 0x0000001f1f1fb220 */ /* 0x010fe20000400000 */
[----:B------:R-:W-:Y:S01]  /*2ea0*/  FSETP.GEU.AND P3, PT, R15, -126, PT ;  /* 0xc2fc00000f00780b */ /* 0x000fe20003f6e000 */
[----:B------:R-:W2:Y:S01]  /*2eb0*/  MUFU.EX2 R14, R14 ;  /* 0x0000000e000e7308 */ /* 0x000ea20000000800 */
[----:B------:R-:W-:-:S02]  /*2ec0*/  ULDC UR6, c[0x0][0x604] ;  /* 0x0001810000067ab9 */ /* 0x000fc40000000800 */
[--C-:B------:R-:W-:Y:S01]  /*2ed0*/  FFMA R39, R54, UR6, -R5.reuse ;  /* 0x0000000636277c23 */ /* 0x100fe20008000805 */
[----:B------:R-:W-:Y:S01]  /*2ee0*/  @!P5 FMUL R18, R18, 0.5 ;  /* 0x3f0000001212d820 */ /* 0x000fe20000400000 */
[----:B------:R-:W-:Y:S02]  /*2ef0*/  ULDC UR6, c[0x0][0x604] ;  /* 0x0001810000067ab9 */ /* 0x000fe40000000800 */
[----:B------:R-:W-:Y:S01]  /*2f00*/  FFMA R30, R55, UR6, -R5 ;  /* 0x00000006371e7c23 */ /* 0x000fe20008000805 */
[----:B------:R-:W-:Y:S01]  /*2f10*/  @!P1 FMUL R16, R16, 0.5 ;  /* 0x3f00000010109820 */ /* 0x000fe20000400000 */
[----:B------:R-:W3:Y:S01]  /*2f20*/  MUFU.EX2 R27, R27 ;  /* 0x0000001b001b7308 */ /* 0x000ee20000000800 */
[----:B-1----:R-:W-:Y:S01]  /*2f30*/  @!P4 FMUL R13, R13, R13 ;  /* 0x0000000d0d0dc220 */ /* 0x002fe20000400000 */
[----:B------:R-:W-:Y:S01]  /*2f40*/  FSETP.GEU.AND P4, PT, R35, -126, PT ;  /* 0xc2fc00002300780b */ /* 0x000fe20003f8e000 */
[----:B------:R-:W-:Y:S01]  /*2f50*/  @!P3 FMUL R15, R15, 0.5 ;  /* 0x3f0000000f0fb820 */ /* 0x000fe20000400000 */
[----:B------:R-:W-:-:S02]  /*2f60*/  ULDC UR6, c[0x0][0x604] ;  /* 0x0001810000067ab9 */ /* 0x000fc40000000800 */
[--C-:B------:R-:W-:Y:S01]  /*2f70*/  FFMA R19, R58, UR6, -R5.reuse ;  /* 0x000000063a137c23 */ /* 0x100fe20008000805 */
[----:B------:R-:W-:Y:S01]  /*2f80*/  ULDC UR6, c[0x0][0x604] ;  /* 0x0001810000067ab9 */ /* 0x000fe20000000800 */
[----:B------:R-:W1:Y:S01]  /*2f90*/  MUFU.EX2 R16, R16 ;  /* 0x0000001000107308 */ /* 0x000e620000000800 */
[----:B--2---:R-:W-:Y:S01]  /*2fa0*/  @!P2 FMUL R14, R14, R14 ;  /* 0x0000000e0e0ea220 */ /* 0x004fe20000400000 */
[----:B------:R-:W-:Y:S01]  /*2fb0*/  FSETP.GEU.AND P2, PT, R20, -126, PT ;  /* 0xc2fc00001400780b */ /* 0x000fe20003f4e000 */
[--C-:B------:R-:W-:Y:S01]  /*2fc0*/  FFMA R34, R59, UR6, -R5.reuse ;  /* 0x000000063b227c23 */ /* 0x100fe20008000805 */
[----:B------:R-:W-:Y:S02]  /*2fd0*/  ULDC UR6, c[0x0][0x604] ;  /* 0x0001810000067ab9 */ /* 0x000fe40000000800 */
[----:B------:R-:W-:Y:S01]  /*2fe0*/  FFMA R43, R62, UR6, -R5 ;  /* 0x000000063e2b7c23 */ /* 0x000fe20008000805 */
[----:B------:R-:W-:Y:S01]  /*2ff0*/  @!P4 FMUL R35, R35, 0.5 ;  /* 0x3f0000002323c820 */ /* 0x000fe20000400000 */
[----:B------:R-:W2:Y:S01]  /*3000*/  MUFU.EX2 R18, R18 ;  /* 0x0000001200127308 */ /* 0x000ea20000000800 */
[----:B---3--:R-:W-:Y:S01]  /*3010*/  @!P6 FMUL R27, R27, R27 ;  /* 0x0000001b1b1be220 */ /* 0x008fe20000400000 */
[----:B------:R-:W-:Y:S01]  /*3020*/  FSETP.GEU.AND P6, PT, R17, -126, PT ;  /* 0xc2fc00001100780b */ /* 0x000fe20003fce000 */
[----:B------:R-:W-:-:S02]  /*3030*/  ULDC UR6, c[0x0][0x604] ;  /* 0x0001810000067ab9 */ /* 0x000fc40000000800 */
[--C-:B------:R-:W-:Y:S01]  /*3040*/  FFMA R38, R63, UR6, -R5.reuse ;  /* 0x000000063f267c23 */ /* 0x100fe20008000805 */
[----:B------:R-:W-:Y:S01]  /*3050*/  ULDC UR6, c[0x0][0x604] ;  /* 0x0001810000067ab9 */ /* 0x000fe20000000800 */
[----:B------:R-:W-:Y:S01]  /*3060*/  @!P2 FMUL R20, R20, 0.5 ;  /* 0x3f0000001414a820 */ /* 0x000fe20000400000 */
[----:B------:R-:W3:Y:S01]  /*3070*/  MUFU.EX2 R15, R15 ;  /* 0x0000000f000f7308 */ /* 0x000ee20000000800 */
[----:B-1----:R-:W-:Y:S01]  /*3080*/  @!P1 FMUL R16, R16, R16 ;  /* 0x0000001010109220 */ /* 0x002fe20000400000 */
[----:B------:R-:W-:Y:S01]  /*3090*/  FSETP.GEU.AND P1, PT, R22, -126, PT ;  /* 0xc2fc00001600780b */ /* 0x000fe20003f2e000 */
[--C-:B------:R-:W-:Y:S01]  /*30a0*/  FFMA R21, R66, UR6, -R5.reuse ;  /* 0x0000000642157c23 */ /* 0x100fe20008000805 */
[----:B------:R-:W-:Y:S02]  /*30b0*/  ULDC UR6, c[0x0][0x604] ;  /* 0x0001810000067ab9 */ /* 0x000fe40000000800 */
[----:B------:R-:W-:Y:S01]  /*30c0*/  FFMA R42, R67, UR6, -R5 ;  /* 0x00000006432a7c23 */ /* 0x000fe20008000805 */
[----:B------:R-:W-:Y:S01]  /*30d0*/  @!P6 FMUL R17, R17, 0.5 ;  /* 0x3f0000001111e820 */ /* 0x000fe20000400000 */
[----:B------:R-:W1:Y:S01]  /*30e0*/  MUFU.EX2 R35, R35 ;  /* 0x0000002300237308 */ /* 0x000e620000000800 */
[----:B--2---:R-:W-:Y:S01]  /*30f0*/  @!P5 FMUL R18, R18, R18 ;  /* 0x000000121212d220 */ /* 0x004fe20000400000 */
[----:B------:R-:W-:Y:S01]  /*3100*/  FSETP.GEU.AND P5, PT, R26, -126, PT ;  /* 0xc2fc00001a00780b */ /* 0x000fe20003fae000 */
[----:B------:R-:W-:-:S02]  /*3110*/  ULDC UR6, c[0x0][0x604] ;  /* 0x0001810000067ab9 */ /* 0x000fc40000000800 */
[--C-:B------:R-:W-:Y:S01]  /*3120*/  FFMA R47, R70, UR6, -R5.reuse ;  /* 0x00000006462f7c23 */ /* 0x100fe20008000805 */
[----:B------:R-:W-:Y:S01]  /*3130*/  ULDC UR6, c[0x0][0x604] ;  /* 0x0001810000067ab9 */ /* 0x000fe20000000800 */
[----:B------:R-:W-:Y:S01]  /*3140*/  @!P1 FMUL R22, R22, 0.5 ;  /* 0x3f00000016169820 */ /* 0x000fe20000400000 */
[----:B------:R-:W2:Y:S01]  /*3150*/  MUFU.EX2 R20, R20 ;  /* 0x0000001400147308 */ /* 0x000ea20000000800 */
[----:B---3--:R-:W-:Y:S01]  /*3160*/  @!P3 FMUL R15, R15, R15 ;  /* 0x0000000f0f0fb220 */ /* 0x008fe20000400000 */
[----:B------:R-:W-:Y:S01]  /*3170*/  FSETP.GEU.AND P3, PT, R39, -126, PT ;  /* 0xc2fc00002700780b */ /* 0x000fe20003f6e000 */
[--C-:B------:R-:W-:Y:S01]  /*3180*/  FFMA R46, R71, UR6, -R5.reuse ;  /* 0x00000006472e7c23 */ /* 0x100fe20008000805 */
[----:B------:R-:W-:Y:S02]  /*3190*/  ULDC UR6, c[0x0][0x604] ;  /* 0x0001810000067ab9 */ /* 0x000fe40000000800 */
[----:B------:R-:W-:Y:S01]  /*31a0*/  FFMA R23, R74, UR6, -R5 ;  /* 0x000000064a177c23 */ /* 0x000fe20008000805 */
[----:B------:R-:W-:Y:S01]  /*31b0*/  @!P5 FMUL R26, R26, 0.5 ;  /* 0x3f0000001a1ad820 */ /* 0x000fe20000400000 */
[----:B------:R-:W3:Y:S01]  /*31c0*/  MUFU.EX2 R22, R22 ;  /* 0x0000001600167308 */ /* 0x000ee20000000800 */
[----:B-1----:R-:W-:Y:S01]  /*31d0*/  @!P4 FMUL R35, R35, R35 ;  /* 0x000000232323c220 */ /* 0x002fe20000400000 */
[----:B------:R-:W-:Y:S01]  /*31e0*/  FSETP.GEU.AND P4, PT, R19, -126, PT ;  /* 0xc2fc00001300780b */ /* 0x000fe20003f8e000 */
[----:B------:R-:W-:-:S02]  /*31f0*/  ULDC UR6, c[0x0][0x604] ;  /* 0x0001810000067ab9 */ /* 0x000fc40000000800 */
[--C-:B------:R-:W-:Y:S01]  /*3200*/  FFMA R50, R75, UR6, -R5.reuse ;  /* 0x000000064b327c23 */ /* 0x100fe20008000805 */
[----:B------:R-:W-:Y:S01]  /*3210*/  ULDC UR6, c[0x0][0x604] ;  /* 0x0001810000067ab9 */ /* 0x000fe20000000800 */
[----:B------:R-:W-:Y:S01]  /*3220*/  @!P3 FMUL R39, R39, 0.5 ;  /* 0x3f0000002727b820 */ /* 0x000fe20000400000 */
        /* <DEDUP_REMOVED lines=179> */
[----:B------:R-:W-:Y:S01]  /*3d60*/  FMUL R5, R6, UR6 ;  /* 0x0000000606057c20 */ /* 0x000fe20008400000 */
[----:B------:R-:W-:Y:S01]  /*3d70*/  ULDC UR6, c[0x0][0x604] ;  /* 0x0001810000067ab9 */ /* 0x000fe20000000800 */
[----:B------:R-:W-:Y:S01]  /*3d80*/  @!P2 FMUL R75, R75, 0.5 ;  /* 0x3f0000004b4ba820 */ /* 0x000fe20000400000 */
[----:B------:R-:W3:Y:S01]  /*3d90*/  MUFU.EX2 R78, R78 ;  /* 0x0000004e004e7308 */ /* 0x000ee20000000800 */
[----:B-1----:R-:W-:Y:S01]  /*3da0*/  @!P5 FMUL R71, R71, R71 ;  /* 0x000000474747d220 */ /* 0x002fe20000400000 */
[----:B------:R-:W-:Y:S01]  /*3db0*/  FSETP.GEU.AND P5, PT, R83, -126, PT ;  /* 0xc2fc00005300780b */ /* 0x000fe20003fae000 */
[--C-:B------:R-:W-:Y:S01]  /*3dc0*/  FFMA R25, R25, UR6, -R5.reuse ;  /* 0x0000000619197c23 */ /* 0x100fe20008000805 */
[----:B------:R-:W-:Y:S01]  /*3dd0*/  ULDC UR6, c[0x0][0x604] ;  /* 0x0001810000067ab9 */ /* 0x000fe20000000800 */
[--C-:B------:R-:W-:Y:S01]  /*3de0*/  FFMA R24, R24, UR10, -R5.reuse ;  /* 0x0000000a18187c23 */ /* 0x100fe20008000805 */
[--C-:B------:R-:W-:Y:S01]  /*3df0*/  FFMA R6, R28, UR6, -R5.reuse ;  /* 0x000000061c067c23 */ /* 0x100fe20008000805 */
[----:B------:R-:W-:Y:S01]  /*3e00*/  @!P1 FMUL R79, R79, 0.5 ;  /* 0x3f0000004f4f9820 */ /* 0x000fe20000400000 */
[----:B------:R-:W1:Y:S01]  /*3e10*/  MUFU.EX2 R82, R82 ;  /* 0x0000005200527308 */ /* 0x000e620000000800 */
[----:B--2---:R-:W-:Y:S01]  /*3e20*/  @!P6 FMUL R74, R74, R74 ;  /* 0x0000004a4a4ae220 */ /* 0x004fe20000400000 */
[----:B------:R-:W-:Y:S01]  /*3e30*/  FSETP.GEU.AND P6, PT, R86, -126, PT ;  /* 0xc2fc00005600780b */ /* 0x000fe20003fce000 */
[----:B------:R-:W-:Y:S01]  /*3e40*/  ULDC UR6, c[0x0][0x604] ;  /* 0x0001810000067ab9 */ /* 0x000fe20000000800 */
[----:B------:R-:W-:Y:S01]  /*3e50*/  ULDC UR10, c[0x0][0x604] ;  /* 0x00018100000a7ab9 */ /* 0x000fe20000000800 */
[--C-:B------:R-:W-:Y:S01]  /*3e60*/  FFMA R29, R29, UR6, -R5.reuse ;  /* 0x000000061d1d7c23 */ /* 0x100fe20008000805 */
[----:B------:R-:W-:Y:S01]  /*3e70*/  ULDC UR6, c[0x0][0x604] ;  /* 0x0001810000067ab9 */ /* 0x000fe20000000800 */
[----:B------:R-:W-:Y:S01]  /*3e80*/  @!P5 FMUL R83, R83, 0.5 ;  /* 0x3f0000005353d820 */ /* 0x000fe20000400000 */
[----:B------:R-:W2:Y:S01]  /*3e90*/  MUFU.EX2 R75, R75 ;  /* 0x0000004b004b7308 */ /* 0x000ea20000000800 */
[----:B---3--:R-:W-:Y:S01]  /*3ea0*/  @!P3 FMUL R78, R78, R78 ;  /* 0x0000004e4e4eb220 */ /* 0x008fe20000400000 */
[----:B------:R-:W-:Y:S01]  /*3eb0*/  FSETP.GEU.AND P3, PT, R90, -126, PT ;  /* 0xc2fc00005a00780b */ /* 0x000fe20003f6e000 */
[--C-:B------:R-:W-:Y:S01]  /*3ec0*/  FFMA R32, R32, UR6, -R5.reuse ;  /* 0x0000000620207c23 */ /* 0x100fe20008000805 */
[----:B------:R-:W-:Y:S01]  /*3ed0*/  ULDC UR6, c[0x0][0x604] ;  /* 0x0001810000067ab9 */ /* 0x000fe20000000800 */
[--C-:B------:R-:W-:Y:S01]  /*3ee0*/  FFMA R126, R129, UR11, -R5.reuse ;  /* 0x0000000b817e7c23 */ /* 0x100fe20008000805 */
[--C-:B------:R-:W-:Y:S01]  /*3ef0*/  FFMA R33, R33, UR6, -R5.reuse ;  /* 0x0000000621217c23 */ /* 0x100fe20008000805 */
[----:B------:R-:W-:Y:S01]  /*3f00*/  @!P6 FMUL R86, R86, 0.5 ;  /* 0x3f0000005656e820 */ /* 0x000fe20000400000 */
[----:B------:R-:W3:Y:S01]  /*3f10*/  MUFU.EX2 R79, R79 ;  /* 0x0000004f004f7308 */ /* 0x000ee20000000800 */
[----:B-1----:R-:W-:Y:S01]  /*3f20*/  @!P4 FMUL R82, R82, R82 ;  /* 0x000000525252c220 */ /* 0x002fe20000400000 */
[----:B------:R-:W-:Y:S01]  /*3f30*/  FSETP.GEU.AND P4, PT, R94, -126, PT ;  /* 0xc2fc00005e00780b */ /* 0x000fe20003f8e000 */
[----:B------:R-:W-:Y:S01]  /*3f40*/  ULDC UR6, c[0x0][0x604] ;  /* 0x0001810000067ab9 */ /* 0x000fe20000000800 */
[--C-:B------:R-:W-:Y:S01]  /*3f50*/  FFMA R129, R136, UR15, -R5.reuse ;  /* 0x0000000f88817c23 */ /* 0x100fe20008000805 */
[--C-:B------:R-:W-:Y:S01]  /*3f60*/  FFMA R36, R36, UR6, -R5.reuse ;  /* 0x0000000624247c23 */ /* 0x100fe20008000805 */
[----:B------:R-:W-:Y:S01]  /*3f70*/  ULDC UR6, c[0x0][0x604] ;  /* 0x0001810000067ab9 */ /* 0x000fe20000000800 */
[----:B------:R-:W-:Y:S01]  /*3f80*/  @!P3 FMUL R90, R90, 0.5 ;  /* 0x3f0000005a5ab820 */ /* 0x000fe20000400000 */
[----:B------:R-:W1:Y:S01]  /*3f90*/  MUFU.EX2 R83, R83 ;  /* 0x0000005300537308 */ /* 0x000e620000000800 */
[----:B--2---:R-:W-:Y:S01]  /*3fa0*/  @!P2 FMUL R75, R75, R75 ;  /* 0x0000004b4b4ba220 */ /* 0x004fe20000400000 */
[----:B------:R-:W-:Y:S01]  /*3fb0*/  FSETP.GEU.AND P2, PT, R91, -126, PT ;  /* 0xc2fc00005b00780b */ /* 0x000fe20003f4e000 */
[--C-:B------:R-:W-:Y:S01]  /*3fc0*/  FFMA R37, R37, UR6, -R5.reuse ;  /* 0x0000000625257c23 */ /* 0x100fe20008000805 */
[----:B------:R-:W-:Y:S01]  /*3fd0*/  ULDC UR6, c[0x0][0x604] ;  /* 0x0001810000067ab9 */ /* 0x000fe20000000800 */
[----:B------:R-:W-:Y:S01]  /*3fe0*/  ULDC UR11, c[0x0][0x604] ;  /* 0x00018100000b7ab9 */ /* 0x000fe20000000800 */
[--C-:B------:R-:W-:Y:S01]  /*3ff0*/  FFMA R40, R40, UR6, -R5.reuse ;  /* 0x0000000628287c23 */ /* 0x100fe20008000805 */
[----:B------:R-:W-:Y:S01]  /*4000*/  @!P4 FMUL R94, R94, 0.5 ;  /* 0x3f0000005e5ec820 */ /* 0x000fe20000400000 */
[----:B------:R-:W2:Y:S01]  /*4010*/  MUFU.EX2 R86, R86 ;  /* 0x0000005600567308 */ /* 0x000ea20000000800 */
[----:B---3--:R-:W-:Y:S01]  /*4020*/  @!P1 FMUL R79, R79, R79 ;  /* 0x0000004f4f4f9220 */ /* 0x008fe20000400000 */
[----:B------:R-:W-:Y:S01]  /*4030*/  FSETP.GEU.AND P1, PT, R95, -126, PT ;  /* 0xc2fc00005f00780b */ /* 0x000fe20003f2e000 */
[----:B------:R-:W-:Y:S01]  /*4040*/  ULDC UR6, c[0x0][0x604] ;  /* 0x0001810000067ab9 */ /* 0x000fe20000000800 */
[--C-:B------:R-:W-:Y:S01]  /*4050*/  FFMA R130, R141, UR19, -R5.reuse ;  /* 0x000000138d827c23 */ /* 0x100fe20008000805 */
[--C-:B------:R-:W-:Y:S01]  /*4060*/  FFMA R41, R41, UR6, -R5.reuse ;  /* 0x0000000629297c23 */ /* 0x100fe20008000805 */
        /* <DEDUP_REMOVED lines=14> */
[--C-:B------:R-:W-:Y:S01]  /*4150*/  FFMA R133, R140, UR18, -R5.reuse ;  /* 0x000000128c857c23 */ /* 0x100fe20008000805 */
        /* <DEDUP_REMOVED lines=8> */
[----:B------:R-:W-:Y:S01]  /*41e0*/  ULDC UR15, c[0x0][0x604] ;  /* 0x00018100000f7ab9 */ /* 0x000fe20000000800 */
        /* <DEDUP_REMOVED lines=13> */
[----:B------:R-:W-:Y:S01]  /*42c0*/  FFMA R56, R56, UR6, -R5 ;  /* 0x0000000638387c23 */ /* 0x000fe20008000805 */
[----:B------:R-:W-:-:S02]  /*42d0*/  ULDC UR6, c[0x0][0x604] ;  /* 0x0001810000067ab9 */ /* 0x000fc40000000800 */
[--C-:B------:R-:W-:Y:S01]  /*42e0*/  FFMA R57, R57, UR6, -R5.reuse ;  /* 0x0000000639397c23 */ /* 0x100fe20008000805 */
[----:B------:R-:W-:Y:S01]  /*42f0*/  @!P4 FMUL R106, R106, 0.5 ;  /* 0x3f0000006a6ac820 */ /* 0x000fe20000400000 */
[----:B------:R-:W2:Y:S01]  /*4300*/  MUFU.EX2 R98, R98 ;  /* 0x0000006200627308 */ /* 0x000ea20000000800 */
[----:B---3--:R-:W-:Y:S01]  /*4310*/  @!P1 FMUL R95, R95, R95 ;  /* 0x0000005f5f5f9220 */ /* 0x008fe20000400000 */
[----:B------:R-:W-:Y:S01]  /*4320*/  FSETP.GEU.AND P1, PT, R107, -126, PT ;  /* 0xc2fc00006b00780b */ /* 0x000fe20003f2e000 */
[----:B------:R-:W-:Y:S02]  /*4330*/  ULDC UR6, c[0x0][0x604] ;  /* 0x0001810000067ab9 */ /* 0x000fe40000000800 */
[--C-:B------:R-:W-:Y:S01]  /*4340*/  FFMA R60, R60, UR6, -R5.reuse ;  /* 0x000000063c3c7c23 */ /* 0x100fe20008000805 */
[----:B------:R-:W-:Y:S01]  /*4350*/  ULDC UR6, c[0x0][0x604] ;  /* 0x0001810000067ab9 */ /* 0x000fe20000000800 */
[----:B------:R-:W-:Y:S01]  /*4360*/  @!P2 FMUL R103, R103, 0.5 ;  /* 0x3f0000006767a820 */ /* 0x000fe20000400000 */
[----:B------:R-:W3:Y:S01]  /*4370*/  MUFU.EX2 R102, R102 ;  /* 0x0000006600667308 */ /* 0x000ee20000000800 */
[----:B-1----:R-:W-:Y:S01]  /*4380*/  @!P5 FMUL R99, R99, R99 ;  /* 0x000000636363d220 */ /* 0x002fe20000400000 */
[----:B------:R-:W-:Y:S01]  /*4390*/  FSETP.GEU.AND P5, PT, R111, -126, PT ;  /* 0xc2fc00006f00780b */ /* 0x000fe20003fae000 */
[----:B------:R-:W-:Y:S01]  /*43a0*/  FFMA R61, R61, UR6, -R5 ;  /* 0x000000063d3d7c23 */ /* 0x000fe20008000805 */
[----:B------:R-:W-:-:S02]  /*43b0*/  ULDC UR6, c[0x0][0x604] ;  /* 0x0001810000067ab9 */ /* 0x000fc40000000800 */
[--C-:B------:R-:W-:Y:S01]  /*43c0*/  FFMA R64, R64, UR6, -R5.reuse ;  /* 0x0000000640407c23 */ /* 0x100fe20008000805 */
[----:B------:R-:W-:Y:S01]  /*43d0*/  @!P1 FMUL R107, R107, 0.5 ;  /* 0x3f0000006b6b9820 */ /* 0x000fe20000400000 */
[----:B------:R-:W1:Y:S01]  /*43e0*/  MUFU.EX2 R106, R106 ;  /* 0x0000006a006a7308 */ /* 0x000e620000000800 */
[----:B--2---:R-:W-:Y:S01]  /*43f0*/  @!P6 FMUL R98, R98, R98 ;  /* 0x000000626262e220 */ /* 0x004fe20000400000 */
[----:B------:R-:W-:Y:S01]  /*4400*/  FSETP.GEU.AND P6, PT, R110, -126, PT ;  /* 0xc2fc00006e00780b */ /* 0x000fe20003fce000 */
[----:B------:R-:W-:Y:S02]  /*4410*/  ULDC UR6, c[0x0][0x604] ;  /* 0x0001810000067ab9 */ /* 0x000fe40000000800 */
        /* <DEDUP_REMOVED lines=8> */
[----:B------:R-:W-:Y:S01]  /*44a0*/  FADD R138, R19, R98 ;  /* 0x00000062138a7221 */ /* 0x000fe20000000000 */
        /* <DEDUP_REMOVED lines=49> */
[----:B------:R-:W-:Y:S01]  /*47c0*/  FFMA R88, R89, UR6, -R5 ;  /* 0x0000000659587c23 */ /* 0x000fe20008000805 */
[----:B------:R-:W-:Y:S01]  /*47d0*/  ULDC UR6, c[0x0][0x604] ;  /* 0x0001810000067ab9 */ /* 0x000fe20000000800 */
[----:B------:R-:W-:Y:S01]  /*47e0*/  @!P3 FMUL R87, R87, 0.5 ;  /* 0x3f0000005757b820 */ /* 0x000fe20000400000 */
[----:B------:R-:W1:Y:S01]  /*47f0*/  MUFU.EX2 R123, R123 ;  /* 0x0000007b007b7308 */ /* 0x000e620000000800 */
[----:B--2---:R-:W-:Y:S01]  /*4800*/  @!P2 FMUL R115, R115, R115 ;  /* 0x000000737373a220 */ /* 0x004fe20000400000 */
[----:B------:R-:W-:Y:S01]  /*4810*/  FSETP.GEU.AND P2, PT, R8, -126, PT ;  /* 0xc2fc00000800780b */ /* 0x000fe20003f4e000 */
[----:B------:R-:W-:Y:S01]  /*4820*/  FADD R142, R51, R118 ;  /* 0x00000076338e7221 */ /* 0x000fe20000000000 */
[----:B------:R-:W-:-:S03]  /*4830*/  F2FP.BF16.F32.PACK_AB R51, R54, R51 ;  /* 0x000000333633723e */ /* 0x000fc600000010ff */
[----:B------:R-:W-:Y:S01]  /*4840*/  @!P4 FMUL R24, R24, 0.5 ;  /* 0x3f0000001818c820 */ /* 0x000fe20000400000 */
[----:B------:R-:W2:Y:S01]  /*4850*/  MUFU.EX2 R122, R122 ;  /* 0x0000007a007a7308 */ /* 0x000ea20000000800 */
[----:B---3--:R-:W-:Y:S01]  /*4860*/  @!P1 FMUL R119, R119, R119 ;  /* 0x0000007777779220 */ /* 0x008fe20000400000 */
[----:B------:R-:W-:-:S05]  /*4870*/  FSETP.GEU.AND P1, PT, R25, -126, PT ;  /* 0xc2fc00001900780b */ /* 0x000fca0003f2e000 */
[----:B------:R-:W-:Y:S01]  /*4880*/  @!P2 FMUL R8, R8, 0.5 ;  /* 0x3f0000000808a820 */ /* 0x000fe20000400000 */
[----:B------:R-:W3:Y:S01]  /*4890*/  MUFU.EX2 R87, R87 ;  /* 0x0000005700577308 */ /* 0x000ee20000000800 */
[----:B-1----:R-:W-:Y:S01]  /*48a0*/  @!P5 FMUL R123, R123, R123 ;  /* 0x0000007b7b7bd220 */ /* 0x002fe20000400000 */
[----:B------:R-:W-:-:S05]  /*48b0*/  FSETP.GEU.AND P5, PT, R29, -126, PT ;  /* 0xc2fc00001d00780b */ /* 0x000fca0003fae000 */
[----:B------:R-:W-:Y:S01]  /*48c0*/  @!P1 FMUL R25, R25, 0.5 ;  /* 0x3f00000019199820 */ /* 0x000fe20000400000 */
[----:B------:R-:W1:Y:S01]  /*48d0*/  MUFU.EX2 R28, R24 ;  /* 0x00000018001c7308 */ /* 0x000e620000000800 */
[----:B--2---:R-:W-:Y:S01]  /*48e0*/  @!P6 FMUL R122, R122, R122 ;  /* 0x0000007a7a7ae220 */ /* 0x004fe20000400000 */
[----:B------:R-:W-:-:S05]  /*48f0*/  FSETP.GEU.AND P6, PT, R6, -126, PT ;  /* 0xc2fc00000600780b */ /* 0x000fca0003fce000 */
        /* <DEDUP_REMOVED lines=13> */
[----:B------:R2:W4:Y:S01]  /*49d0*/  MUFU.EX2 R24, R6 ;  /* 0x0000000600187308 */ /* 0x0005220000000800 */
[----:B---3--:R-:W-:Y:S01]  /*49e0*/  @!P5 FMUL R131, R131, R131 ;  /* 0x000000838383d220 */ /* 0x008fe20000400000 */
[----:B------:R-:W-:-:S05]  /*49f0*/  FSETP.GEU.AND P5, PT, R41, -126, PT ;  /* 0xc2fc00002900780b */ /* 0x000fca0003fae000 */
[----:B------:R-:W-:Y:S01]  /*4a00*/  @!P1 FMUL R37, R37, 0.5 ;  /* 0x3f00000025259820 */ /* 0x000fe20000400000 */
[----:B------:R-:W3:Y:S01]  /*4a10*/  MUFU.EX2 R32, R32 ;  /* 0x0000002000207308 */ /* 0x000ee20000000800 */
[----:B-1----:R-:W-:Y:S01]  /*4a20*/  @!P2 FMUL R8, R8, R8 ;  /* 0x000000080808a220 */ /* 0x002fe20000400000 */
[----:B------:R-:W-:Y:S01]  /*4a30*/  FSETP.GEU.AND P2, PT, R33, -126, PT ;  /* 0xc2fc00002100780b */ /* 0x000fe20003f4e000 */
[--C-:B--2---:R-:W-:Y:S01]  /*4a40*/  FFMA R6, R92, UR6, -R5.reuse ;  /* 0x000000065c067c23 */ /* 0x104fe20008000805 */
[----:B------:R-:W-:Y:S02]  /*4a50*/  ULDC UR6, c[0x0][0x604] ;  /* 0x0001810000067ab9 */ /* 0x000fe40000000800 */
[----:B------:R-:W-:Y:S01]  /*4a60*/  FFMA R92, R93, UR6, -R5 ;  /* 0x000000065d5c7c23 */ /* 0x000fe20008000805 */
[----:B------:R-:W-:Y:S01]  /*4a70*/  @!P5 FMUL R41, R41, 0.5 ;  /* 0x3f0000002929d820 */ /* 0x000fe20000400000 */
[----:B------:R-:W1:Y:S01]  /*4a80*/  MUFU.EX2 R36, R36 ;  /* 0x0000002400247308 */ /* 0x000e620000000800 */
[----:B----4-:R-:W-:Y:S01]  /*4a90*/  @!P6 FMUL R24, R24, R24 ;  /* 0x000000181818e220 */ /* 0x010fe20000400000 */
        /* <DEDUP_REMOVED lines=19> */
[----:B------:R1:W4:Y:S01]  /*4bd0*/  MUFU.EX2 R135, R33 ;  /* 0x0000002100877308 */ /* 0x0003220000000800 */
[----:B--2---:R-:W-:Y:S01]  /*4be0*/  @!P1 FMUL R139, R139, R139 ;  /* 0x0000008b8b8b9220 */ /* 0x004fe20000400000 */
[----:B------:R-:W-:-:S05]  /*4bf0*/  FSETP.GEU.AND P1, PT, R49, -126, PT ;  /* 0xc2fc00003100780b */ /* 0x000fca0003f2e000 */
[----:B------:R-:W-:Y:S01]  /*4c00*/  @!P4 FMUL R48, R48, 0.5 ;  /* 0x3f0000003030c820 */ /* 0x000fe20000400000 */
[----:B------:R-:W2:Y:S01]  /*4c10*/  MUFU.EX2 R40, R40 ;  /* 0x0000002800287308 */ /* 0x000ea20000000800 */
[----:B---3--:R-:W-:Y:S01]  /*4c20*/  @!P5 FMUL R143, R143, R143 ;  /* 0x0000008f8f8fd220 */ /* 0x008fe20000400000 */
[----:B------:R-:W-:Y:S01]  /*4c30*/  FSETP.GEU.AND P5, PT, R53, -126, PT ;  /* 0xc2fc00003500780b */ /* 0x000fe20003fae000 */
[----:B-1----:R-:W-:Y:S01]  /*4c40*/  FADD R33, R35, R86 ;  /* 0x0000005623217221 */ /* 0x002fe20000000000 */
[----:B------:R-:W-:-:S03]  /*4c50*/  F2FP.BF16.F32.PACK_AB R35, R22, R35 ;  /* 0x000000231623723e */ /* 0x000fc600000010ff */
[----:B------:R-:W-:Y:S01]  /*4c60*/  @!P1 FMUL R49, R49, 0.5 ;  /* 0x3f00000031319820 */ /* 0x000fe20000400000 */
[----:B------:R-:W1:Y:S01]  /*4c70*/  MUFU.EX2 R44, R44 ;  /* 0x0000002c002c7308 */ /* 0x000e620000000800 */
[----:B----4-:R-:W-:Y:S01]  /*4c80*/  @!P2 FMUL R135, R135, R135 ;  /* 0x000000878787a220 */ /* 0x010fe20000400000 */
[----:B------:R-:W-:Y:S01]  /*4c90*/  FSETP.GEU.AND P2, PT, R45, -126, PT ;  /* 0xc2fc00002d00780b */ /* 0x000fe20003f4e000 */
[----:B------:R-:W-:Y:S01]  /*4ca0*/  FADD R160, R33, R142 ;  /* 0x0000008e21a07221 */ /* 0x000fe20000000000 */
[----:B------:R-:W-:Y:S01]  /*4cb0*/  FADD R33, R17, R90 ;  /* 0x0000005a11217221 */ /* 0x000fe20000000000 */
[----:B------:R-:W-:Y:S02]  /*4cc0*/  FADD R142, R55, R122 ;  /* 0x0000007a378e7221 */ /* 0x000fe40000000000 */
[----:B------:R-:W-:Y:S01]  /*4cd0*/  @!P5 FMUL R53, R53, 0.5 ;  /* 0x3f0000003535d820 */ /* 0x000fe20000400000 */
[----:B------:R-:W3:Y:S01]  /*4ce0*/  MUFU.EX2 R48, R48 ;  /* 0x0000003000307308 */ /* 0x000ee20000000800 */
[----:B--2---:R-:W-:Y:S01]  /*4cf0*/  @!P6 FMUL R40, R40, R40 ;  /* 0x000000282828e220 */ /* 0x004fe20000400000 */
[----:B------:R-:W-:Y:S01]  /*4d00*/  FSETP.GEU.AND P6, PT, R52, -126, PT ;  /* 0xc2fc00003400780b */ /* 0x000fe20003fce000 */
[----:B------:R-:W-:Y:S01]  /*4d10*/  FADD R164, R33, R142 ;  /* 0x0000008e21a47221 */ /* 0x000fe20000000000 */
[----:B------:R-:W-:Y:S01]  /*4d20*/  FADD R33, R30, R95 ;  /* 0x0000005f1e217221 */ /* 0x000fe20000000000 */
[----:B------:R-:W-:-:S02]  /*4d30*/  FADD R142, R59, R8 ;  /* 0x000000083b8e7221 */ /* 0x000fc40000000000 */
[----:B------:R-:W-:Y:S01]  /*4d40*/  @!P2 FMUL R45, R45, 0.5 ;  /* 0x3f0000002d2da820 */ /* 0x000fe20000400000 */
[----:B------:R-:W2:Y:S01]  /*4d50*/  MUFU.EX2 R151, R49 ;  /* 0x0000003100977308 */ /* 0x000ea20000000800 */
[----:B-1----:R-:W-:Y:S01]  /*4d60*/  @!P3 FMUL R44, R44, R44 ;  /* 0x0000002c2c2cb220 */ /* 0x002fe20000400000 */
[----:B------:R-:W-:Y:S01]  /*4d70*/  FSETP.GEU.AND P3, PT, R56, -126, PT ;  /* 0xc2fc00003800780b */ /* 0x000fe20003f6e000 */
[----:B------:R-:W-:-:S04]  /*4d80*/  FADD R170, R33, R142 ;  /* 0x0000008e21aa7221 */ /* 0x000fc80000000000 */
[----:B------:R-:W-:Y:S01]  /*4d90*/  @!P6 FMUL R52, R52, 0.5 ;  /* 0x3f0000003434e820 */ /* 0x000fe20000400000 */
[----:B------:R-:W1:Y:S01]  /*4da0*/  MUFU.EX2 R153, R53 ;  /* 0x0000003500997308 */ /* 0x000e620000000800 */
[----:B---3--:R-:W-:Y:S01]  /*4db0*/  @!P4 FMUL R48, R48, R48 ;  /* 0x000000303030c220 */ /* 0x008fe20000400000 */
[----:B------:R-:W-:-:S05]  /*4dc0*/  FSETP.GEU.AND P4, PT, R60, -126, PT ;  /* 0xc2fc00003c00780b */ /* 0x000fca0003f8e000 */
[----:B------:R-:W-:Y:S01]  /*4dd0*/  @!P3 FMUL R56, R56, 0.5 ;  /* 0x3f0000003838b820 */ /* 0x000fe20000400000 */
[----:B------:R-:W3:Y:S01]  /*4de0*/  MUFU.EX2 R147, R45 ;  /* 0x0000002d00937308 */ /* 0x000ee20000000800 */
[----:B--2---:R-:W-:Y:S01]  /*4df0*/  @!P1 FMUL R151, R151, R151 ;  /* 0x0000009797979220 */ /* 0x004fe20000400000 */
[----:B------:R-:W-:-:S05]  /*4e00*/  FSETP.GEU.AND P1, PT, R61, -126, PT ;  /* 0xc2fc00003d00780b */ /* 0x000fca0003f2e000 */
[----:B------:R-:W-:Y:S01]  /*4e10*/  @!P4 FMUL R60, R60, 0.5 ;  /* 0x3f0000003c3cc820 */ /* 0x000fe20000400000 */
[----:B------:R-:W2:Y:S01]  /*4e20*/  MUFU.EX2 R52, R52 ;  /* 0x0000003400347308 */ /* 0x000ea20000000800 */
[----:B-1----:R-:W-:Y:S01]  /*4e30*/  @!P5 FMUL R153, R153, R153 ;  /* 0x000000999999d220 */ /* 0x002fe20000400000 */
[----:B------:R-:W-:-:S05]  /*4e40*/  FSETP.GEU.AND P5, PT, R65, -126, PT ;  /* 0xc2fc00004100780b */ /* 0x000fca0003fae000 */
        /* <DEDUP_REMOVED lines=73> */
[----:B------:R1:W4:Y:S01]  /*52e0*/  MUFU.EX2 R93, R6 ;  /* 0x00000006005d7308 */ /* 0x0003220000000800 */
[----:B---3--:R-:W-:Y:S01]  /*52f0*/  @!P4 FMUL R84, R84, R84 ;  /* 0x000000545454c220 */ /* 0x008fe20000400000 */
[----:B------:R-:W-:-:S05]  /*5300*/  FSETP.GEU.AND P4, PT, R25, -126, PT ;  /* 0xc2fc00001900780b */ /* 0x000fca0003f8e000 */
[----:B------:R-:W-:Y:S01]  /*5310*/  @!P5 FMUL R100, R100, 0.5 ;  /* 0x3f0000006464d820 */ /* 0x000fe20000400000 */
[----:B------:R-:W3:Y:S01]  /*5320*/  MUFU.EX2 R96, R96 ;  /* 0x0000006000607308 */ /* 0x000ee20000000800 */
[----:B--2---:R-:W-:Y:S01]  /*5330*/  @!P6 FMUL R169, R169, R169 ;  /* 0x000000a9a9a9e220 */ /* 0x004fe20000400000 */
[----:B------:R-:W-:Y:S01]  /*5340*/  FSETP.GEU.AND P6, PT, R29, -126, PT ;  /* 0xc2fc00001d00780b */ /* 0x000fe20003fce000 */
[--C-:B-1----:R-:W-:Y:S01]  /*5350*/  FFMA R6, R104, UR6, -R5.reuse ;  /* 0x0000000668067c23 */ /* 0x102fe20008000805 */
[----:B------:R-:W-:Y:S02]  /*5360*/  ULDC UR6, c[0x0][0x604] ;  /* 0x0001810000067ab9 */ /* 0x000fe40000000800 */
[----:B------:R-:W-:Y:S01]  /*5370*/  FFMA R104, R105, UR6, -R5 ;  /* 0x0000000669687c23 */ /* 0x000fe20008000805 */
[----:B------:R-:W-:Y:S01]  /*5380*/  @!P4 FMUL R25, R25, 0.5 ;  /* 0x3f0000001919c820 */ /* 0x000fe20000400000 */
[----:B------:R-:W1:Y:S01]  /*5390*/  MUFU.EX2 R92, R92 ;  /* 0x0000005c005c7308 */ /* 0x000e620000000800 */
[----:B------:R-:W-:Y:S01]  /*53a0*/  ULDC UR6, c[0x0][0x604] ;  /* 0x0001810000067ab9 */ /* 0x000fe20000000800 */
[----:B----4-:R-:W-:Y:S01]  /*53b0*/  @!P3 FMUL R93, R93, R93 ;  /* 0x0000005d5d5db220 */ /* 0x010fe20000400000 */
[----:B------:R-:W-:-:S04]  /*53c0*/  FSETP.GEU.AND P3, PT, R6, -126, PT ;  /* 0xc2fc00000600780b */ /* 0x000fc80003f6e000 */
[----:B------:R-:W-:Y:S01]  /*53d0*/  @!P6 FMUL R29, R29, 0.5 ;  /* 0x3f0000001d1de820 */ /* 0x000fe20000400000 */
[----:B------:R-:W2:Y:S01]  /*53e0*/  MUFU.EX2 R100, R100 ;  /* 0x0000006400647308 */ /* 0x000ea20000000800 */
[----:B---3--:R-:W-:-:S07]  /*53f0*/  @!P1 FMUL R96, R96, R96 ;  /* 0x0000006060609220 */ /* 0x008fce0000400000 */
[----:B------:R3:W4:Y:S01]  /*5400*/  MUFU.EX2 R97, R25 ;  /* 0x0000001900617308 */ /* 0x0007220000000800 */
[----:B-1----:R-:W-:Y:S01]  /*5410*/  @!P2 FMUL R92, R92, R92 ;  /* 0x0000005c5c5ca220 */ /* 0x002fe20000400000 */
[----:B------:R-:W-:Y:S01]  /*5420*/  FSETP.GEU.AND P2, PT, R104, -126, PT ;  /* 0xc2fc00006800780b */ /* 0x000fe20003f4e000 */
[----:B------:R-:W-:-:S05]  /*5430*/  @!P3 FMUL R6, R6, 0.5 ;  /* 0x3f0000000606b820 */ /* 0x000fca0000400000 */
[----:B------:R1:W5:Y:S01]  /*5440*/  MUFU.EX2 R101, R29 ;  /* 0x0000001d00657308 */ /* 0x0003620000000800 */
[--C-:B---3--:R-:W-:Y:S01]  /*5450*/  FFMA R25, R108, UR6, -R5.reuse ;  /* 0x000000066c197c23 */ /* 0x108fe20008000805 */
[----:B------:R-:W-:Y:S01]  /*5460*/  ULDC UR6, c[0x0][0x604] ;  /* 0x0001810000067ab9 */ /* 0x000fe20000000800 */
[----:B--2---:R-:W-:Y:S01]  /*5470*/  @!P5 FMUL R100, R100, R100 ;  /* 0x000000646464d220 */ /* 0x004fe20000400000 */
[--C-:B------:R-:W-:Y:S01]  /*5480*/  FFMA R108, R109, UR6, -R5.reuse ;  /* 0x000000066d6c7c23 */ /* 0x100fe20008000805 */
[----:B------:R-:W-:Y:S02]  /*5490*/  ULDC UR6, c[0x0][0x604] ;  /* 0x0001810000067ab9 */ /* 0x000fe40000000800 */
[----:B------:R-:W-:Y:S01]  /*54a0*/  @!P2 FMUL R104, R104, 0.5 ;  /* 0x3f0000006868a820 */ /* 0x000fe20000400000 */
[----:B------:R2:W3:Y:S01]  /*54b0*/  MUFU.EX2 R105, R6 ;  /* 0x0000000600697308 */ /* 0x0004e20000000800 */
[--C-:B-1----:R-:W-:Y:S01]  /*54c0*/  FFMA R29, R112, UR6, -R5.reuse ;  /* 0x00000006701d7c23 */ /* 0x102fe20008000805 */
[----:B------:R-:W-:Y:S01]  /*54d0*/  ULDC UR6, c[0x0][0x604] ;  /* 0x0001810000067ab9 */ /* 0x000fe20000000800 */
[----:B------:R-:W-:Y:S01]  /*54e0*/  FSETP.GEU.AND P1, PT, R108, -126, PT ;  /* 0xc2fc00006c00780b */ /* 0x000fe20003f2e000 */
[--C-:B------:R-:W-:Y:S01]  /*54f0*/  FFMA R112, R113, UR6, -R5.reuse ;  /* 0x0000000671707c23 */ /* 0x100fe20008000805 */
[----:B----4-:R-:W-:Y:S01]  /*5500*/  @!P4 FMUL R97, R97, R97 ;  /* 0x000000616161c220 */ /* 0x010fe20000400000 */
[----:B------:R-:W-:Y:S01]  /*5510*/  FSETP.GEU.AND P4, PT, R25, -126, PT ;  /* 0xc2fc00001900780b */ /* 0x000fe20003f8e000 */
[----:B------:R-:W-:Y:S01]  /*5520*/  ULDC UR6, c[0x0][0x604] ;  /* 0x0001810000067ab9 */ /* 0x000fe20000000800 */
[----:B------:R-:W1:Y:S01]  /*5530*/  MUFU.EX2 R104, R104 ;  /* 0x0000006800687308 */ /* 0x000e620000000800 */
[----:B------:R-:W-:Y:S01]  /*5540*/  FSETP.GEU.AND P5, PT, R112, -126, PT ;  /* 0xc2fc00007000780b */ /* 0x000fe20003fae000 */
[--C-:B------:R-:W-:Y:S01]  /*5550*/  FFMA R116, R116, UR6, -R5.reuse ;  /* 0x0000000674747c23 */ /* 0x100fe20008000805 */
[----:B------:R-:W-:Y:S01]  /*5560*/  ULDC UR6, c[0x0][0x604] ;  /* 0x0001810000067ab9 */ /* 0x000fe20000000800 */
[----:B-----5:R-:W-:Y:S01]  /*5570*/  @!P6 FMUL R101, R101, R101 ;  /* 0x000000656565e220 */ /* 0x020fe20000400000 */
[--C-:B------:R-:W-:Y:S01]  /*5580*/  FFMA R171, R120, UR6, -R5.reuse ;  /* 0x0000000678ab7c23 */ /* 0x100fe20008000805 */
[----:B------:R-:W-:Y:S01]  /*5590*/  ULDC UR6, c[0x0][0x604] ;  /* 0x0001810000067ab9 */ /* 0x000fe20000000800 */
[----:B------:R-:W-:Y:S01]  /*55a0*/  FSETP.GEU.AND P6, PT, R29, -126, PT ;  /* 0xc2fc00001d00780b */ /* 0x000fe20003fce000 */
[----:B------:R-:W-:Y:S01]  /*55b0*/  @!P1 FMUL R108, R108, 0.5 ;  /* 0x3f0000006c6c9820 */ /* 0x000fe20000400000 */
[--C-:B--2---:R-:W-:Y:S01]  /*55c0*/  FFMA R6, R121, UR6, -R5.reuse ;  /* 0x0000000679067c23 */ /* 0x104fe20008000805 */
[----:B------:R-:W-:Y:S01]  /*55d0*/  ULDC UR6, c[0x0][0x604] ;  /* 0x0001810000067ab9 */ /* 0x000fe20000000800 */
[----:B------:R-:W-:Y:S01]  /*55e0*/  @!P4 FMUL R25, R25, 0.5 ;  /* 0x3f0000001919c820 */ /* 0x000fe20000400000 */
[--C-:B------:R-:W-:Y:S01]  /*55f0*/  FFMA R124, R124, UR6, -R5.reuse ;  /* 0x000000067c7c7c23 */ /* 0x100fe20008000805 */
[----:B------:R-:W-:Y:S01]  /*5600*/  ULDC UR6, c[0x0][0x604] ;  /* 0x0001810000067ab9 */ /* 0x000fe20000000800 */
[----:B------:R-:W-:Y:S01]  /*5610*/  @!P5 FMUL R112, R112, 0.5 ;  /* 0x3f0000007070d820 */ /* 0x000fe20000400000 */
[----:B------:R-:W2:Y:S01]  /*5620*/  MUFU.EX2 R108, R108 ;  /* 0x0000006c006c7308 */ /* 0x000ea20000000800 */
[--C-:B------:R-:W-:Y:S01]  /*5630*/  FFMA R120, R117, UR6, -R5.reuse ;  /* 0x0000000675787c23 */ /* 0x100fe20008000805 */
[----:B------:R-:W-:Y:S01]  /*5640*/  ULDC UR6, c[0x0][0x604] ;  /* 0x0001810000067ab9 */ /* 0x000fe20000000800 */
[----:B---3--:R-:W-:Y:S01]  /*5650*/  @!P3 FMUL R105, R105, R105 ;  /* 0x000000696969b220 */ /* 0x008fe20000400000 */
[----:B------:R-:W-:Y:S01]  /*5660*/  FSETP.GEU.AND P3, PT, R116, -126, PT ;  /* 0xc2fc00007400780b */ /* 0x000fe20003f6e000 */
[----:B-1----:R-:W-:Y:S01]  /*5670*/  @!P2 FMUL R104, R104, R104 ;  /* 0x000000686868a220 */ /* 0x002fe20000400000 */
[----:B------:R-:W-:Y:S01]  /*5680*/  FSETP.GEU.AND P2, PT, R171, -126, PT ;  /* 0xc2fc0000ab00780b */ /* 0x000fe20003f4e000 */
[----:B------:R-:W-:Y:S01]  /*5690*/  @!P6 FMUL R29, R29, 0.5 ;  /* 0x3f0000001d1de820 */ /* 0x000fe20000400000 */
[----:B------:R1:W3:Y:S08]  /*56a0*/  MUFU.EX2 R109, R25 ;  /* 0x00000019006d7308 */ /* 0x0002f00000000800 */
[----:B------:R-:W4:Y:S01]  /*56b0*/  MUFU.EX2 R112, R112 ;  /* 0x0000007000707308 */ /* 0x000f220000000800 */
[--C-:B-1----:R-:W-:Y:S01]  /*56c0*/  FFMA R25, R125, UR6, -R5.reuse ;  /* 0x000000067d197c23 */ /* 0x102fe20008000805 */
[----:B--2---:R-:W-:Y:S01]  /*56d0*/  @!P1 FMUL R108, R108, R108 ;  /* 0x0000006c6c6c9220 */ /* 0x004fe20000400000 */
[----:B------:R-:W-:Y:S01]  /*56e0*/  FSETP.GEU.AND P1, PT, R124, -126, PT ;  /* 0xc2fc00007c00780b */ /* 0x000fe20003f2e000 */
[----:B------:R-:W-:Y:S01]  /*56f0*/  @!P3 FMUL R116, R116, 0.5 ;  /* 0x3f0000007474b820 */ /* 0x000fe20000400000 */
[----:B------:R-:W-:Y:S01]  /*5700*/  @!P2 FMUL R171, R171, 0.5 ;  /* 0x3f000000ababa820 */ /* 0x000fe20000400000 */
[--C-:B------:R-:W-:Y:S01]  /*5710*/  FFMA R125, R128, UR10, -R5.reuse ;  /* 0x0000000a807d7c23 */ /* 0x100fe20008000805 */
[----:B------:R-:W-:Y:S01]  /*5720*/  ULDC UR10, c[0x0][0x604] ;  /* 0x00018100000a7ab9 */ /* 0x000fe20000000800 */
[----:B------:R-:W1:Y:S01]  /*5730*/  MUFU.EX2 R121, R116 ;  /* 0x0000007400797308 */ /* 0x000e620000000800 */
[----:B---3--:R-:W-:Y:S01]  /*5740*/  @!P4 FMUL R109, R109, R109 ;  /* 0x0000006d6d6dc220 */ /* 0x008fe20000400000 */
[----:B------:R-:W-:Y:S01]  /*5750*/  FSETP.GEU.AND P4, PT, R6, -126, PT ;  /* 0xc2fc00000600780b */ /* 0x000fe20003f8e000 */
[--C-:B------:R-:W-:Y:S01]  /*5760*/  FFMA R128, R137, UR10, -R5.reuse ;  /* 0x0000000a89807c23 */ /* 0x100fe20008000805 */
[----:B------:R-:W-:Y:S01]  /*5770*/  ULDC UR6, c[0x0][0x604] ;  /* 0x0001810000067ab9 */ /* 0x000fe20000000800 */
[----:B------:R-:W-:-:S03]  /*5780*/  FFMA R137, R144, UR11, -R5 ;  /* 0x0000000b90897c23 */ /* 0x000fc60008000805 */
[----:B------:R-:W-:Y:S01]  /*5790*/  @!P1 FMUL R124, R124, 0.5 ;  /* 0x3f0000007c7c9820 */ /* 0x000fe20000400000 */
[----:B----4-:R-:W-:Y:S01]  /*57a0*/  @!P5 FMUL R112, R112, R112 ;  /* 0x000000707070d220 */ /* 0x010fe20000400000 */
[----:B------:R-:W-:Y:S01]  /*57b0*/  FSETP.GEU.AND P5, PT, R25, -126, PT ;  /* 0xc2fc00001900780b */ /* 0x000fe20003fae000 */
[----:B------:R-:W2:Y:S04]  /*57c0*/  MUFU.EX2 R171, R171 ;  /* 0x000000ab00ab7308 */ /* 0x000ea80000000800 */
[----:B------:R-:W-:Y:S01]  /*57d0*/  @!P4 FMUL R6, R6, 0.5 ;  /* 0x3f0000000606c820 */ /* 0x000fe20000400000 */
[----:B-1----:R-:W-:-:S03]  /*57e0*/  @!P3 FMUL R121, R121, R121 ;  /* 0x000000797979b220 */ /* 0x002fc60000400000 */
[----:B------:R-:W1:Y:S04]  /*57f0*/  MUFU.EX2 R117, R124 ;  /* 0x0000007c00757308 */ /* 0x000e680000000800 */
[----:B------:R-:W-:-:S04]  /*5800*/  @!P5 FMUL R25, R25, 0.5 ;  /* 0x3f0000001919d820 */ /* 0x000fc80000400000 */
[----:B------:R3:W4:Y:S01]  /*5810*/  MUFU.EX2 R116, R6 ;  /* 0x0000000600747308 */ /* 0x0007220000000800 */
[----:B--2---:R-:W-:Y:S01]  /*5820*/  @!P2 FMUL R171, R171, R171 ;  /* 0x000000abababa220 */ /* 0x004fe20000400000 */
[----:B------:R-:W-:-:S06]  /*5830*/  FSETP.GEU.AND P2, PT, R125, -126, PT ;  /* 0xc2fc00007d00780b */ /* 0x000fcc0003f4e000 */
[----:B------:R2:W5:Y:S01]  /*5840*/  MUFU.EX2 R124, R25 ;  /* 0x00000019007c7308 */ /* 0x0005620000000800 */
[----:B-1----:R-:W-:Y:S01]  /*5850*/  @!P1 FMUL R117, R117, R117 ;  /* 0x0000007575759220 */ /* 0x002fe20000400000 */
[----:B------:R-:W-:Y:S01]  /*5860*/  FSETP.GEU.AND P1, PT, R129, -126, PT ;  /* 0xc2fc00008100780b */ /* 0x000fe20003f2e000 */
[--C-:B---3--:R-:W-:Y:S01]  /*5870*/  FFMA R6, R132, UR6, -R5.reuse ;  /* 0x0000000684067c23 */ /* 0x108fe20008000805 */
[--C-:B------:R-:W-:Y:S01]  /*5880*/  FFMA R132, R145, UR24, -R5.reuse ;  /* 0x0000001891847c23 */ /* 0x100fe20008000805 */
[----:B------:R-:W-:Y:S02]  /*5890*/  FFMA R145, R148, UR25, -R5 ;  /* 0x0000001994917c23 */ /* 0x000fe40008000805 */
[----:B------:R-:W-:Y:S01]  /*58a0*/  @!P2 FMUL R125, R125, 0.5 ;  /* 0x3f0000007d7da820 */ /* 0x000fe20000400000 */
[----:B------:R1:W-:Y:S01]  /*58b0*/  MUFU.EX2 R113, R29 ;  /* 0x0000001d00717308 */ /* 0x0003e20000000800 */
[----:B----4-:R-:W-:Y:S01]  /*58c0*/  @!P4 FMUL R116, R116, R116 ;  /* 0x000000747474c220 */ /* 0x010fe20000400000 */
[----:B------:R-:W-:Y:S01]  /*58d0*/  FSETP.GEU.AND P4, PT, R126, -126, PT ;  /* 0xc2fc00007e00780b */ /* 0x000fe20003f8e000 */
[----:B--2---:R-:W-:-:S02]  /*58e0*/  FADD R25, R9, R66 ;  /* 0x0000004209197221 */ /* 0x004fc40000000000 */
[----:B------:R-:W-:Y:S02]  /*58f0*/  FADD R33, R155, R116 ;  /* 0x000000749b217221 */ /* 0x000fe40000000000 */
[----:B------:R-:W-:Y:S01]  /*5900*/  @!P1 FMUL R129, R129, 0.5 ;  /* 0x3f00000081819820 */ /* 0x000fe20000400000 */
[----:B------:R-:W2:Y:S01]  /*5910*/  MUFU.EX2 R125, R125 ;  /* 0x0000007d007d7308 */ /* 0x000ea20000000800 */
[----:B-----5:R-:W-:Y:S01]  /*5920*/  @!P5 FMUL R124, R124, R124 ;  /* 0x0000007c7c7cd220 */ /* 0x020fe20000400000 */
[----:B------:R-:W-:Y:S01]  /*5930*/  FSETP.GEU.AND P5, PT, R128, -126, PT ;  /* 0xc2fc00008000780b */ /* 0x000fe20003fae000 */
[----:B------:R-:W-:Y:S01]  /*5940*/  FADD R5, R25, R138 ;  /* 0x0000008a19057221 */ /* 0x000fe20000000000 */
[----:B-1----:R-:W-:Y:S01]  /*5950*/  FADD R29, R15, R82 ;  /* 0x000000520f1d7221 */ /* 0x002fe20000000000 */
[----:B------:R-:W-:Y:S01]  /*5960*/  FADD R25, R12, R63 ;  /* 0x0000003f0c197221 */ /* 0x000fe20000000000 */
[----:B------:R-:W-:Y:S01]  /*5970*/  FADD R138, R34, R99 ;  /* 0x00000063228a7221 */ /* 0x000fe20000000000 */
[----:B------:R-:W-:Y:S01]  /*5980*/  @!P4 FMUL R126, R126, 0.5 ;  /* 0x3f0000007e7ec820 */ /* 0x000fe20000400000 */
[----:B------:R-:W1:Y:S01]  /*5990*/  MUFU.EX2 R129, R129 ;  /* 0x0000008100817308 */ /* 0x000e620000000800 */
[----:B------:R-:W-:Y:S01]  /*59a0*/  FADD R156, R29, R140 ;  /* 0x0000008c1d9c7221 */ /* 0x000fe20000000000 */
[----:B------:R-:W-:Y:S01]  /*59b0*/  FADD R65, R25, R138 ;  /* 0x0000008a19417221 */ /* 0x000fe20000000000 */
[----:B------:R-:W-:Y:S01]  /*59c0*/  FADD R29, R20, R79 ;  /* 0x0000004f141d7221 */ /* 0x000fe20000000000 */
[----:B------:R-:W-:Y:S01]  /*59d0*/  FADD R140, R50, R115 ;  /* 0x00000073328c7221 */ /* 0x000fe20000000000 */
[----:B------:R-:W-:Y:S01]  /*59e0*/  FADD R25, R31, R70 ;  /* 0x000000461f197221 */ /* 0x000fe20000000000 */
[----:B------:R-:W-:Y:S01]  /*59f0*/  FADD R138, R43, R102 ;  /* 0x000000662b8a7221 */ /* 0x000fe20000000000 */
[----:B------:R-:W-:Y:S01]  /*5a00*/  @!P5 FMUL R128, R128, 0.5 ;  /* 0x3f0000008080d820 */ /* 0x000fe20000400000 */
[----:B------:R-:W3:Y:S01]  /*5a10*/  MUFU.EX2 R126, R126 ;  /* 0x0000007e007e7308 */ /* 0x000ee20000000800 */
[----:B--2---:R-:W-:Y:S01]  /*5a20*/  @!P2 FMUL R125, R125, R125 ;  /* 0x0000007d7d7da220 */ /* 0x004fe20000400000 */
[----:B------:R-:W-:Y:S01]  /*5a30*/  FSETP.GEU.AND P2, PT, R133, -126, PT ;  /* 0xc2fc00008500780b */ /* 0x000fe20003f4e000 */
[----:B------:R-:W-:Y:S01]  /*5a40*/  @!P6 FMUL R113, R113, R113 ;  /* 0x000000717171e220 */ /* 0x000fe20000400000 */
[----:B------:R-:W-:Y:S01]  /*5a50*/  FADD R158, R29, R140 ;  /* 0x0000008c1d9e7221 */ /* 0x000fe20000000000 */
[----:B------:R-:W-:Y:S01]  /*5a60*/  FADD R69, R25, R138 ;  /* 0x0000008a19457221 */ /* 0x000fe20000000000 */
[----:B------:R-:W-:Y:S01]  /*5a70*/  FSETP.GEU.AND P6, PT, R120, -126, PT ;  /* 0xc2fc00007800780b */ /* 0x000fe20003fce000 */
[----:B------:R-:W-:Y:S01]  /*5a80*/  FADD R25, R14, R67 ;  /* 0x000000430e197221 */ /* 0x000fe20000000000 */
[----:B------:R-:W2:Y:S01]  /*5a90*/  MUFU.EX2 R128, R128 ;  /* 0x0000008000807308 */ /* 0x000ea20000000800 */
[----:B-1----:R-:W-:Y:S01]  /*5aa0*/  @!P1 FMUL R129, R129, R129 ;  /* 0x0000008181819220 */ /* 0x002fe20000400000 */
[----:B------:R-:W-:Y:S01]  /*5ab0*/  FSETP.GEU.AND P1, PT, R137, -126, PT ;  /* 0xc2fc00008900780b */ /* 0x000fe20003f2e000 */
[----:B------:R-:W-:Y:S01]  /*5ac0*/  FADD R138, R38, R103 ;  /* 0x00000067268a7221 */ /* 0x000fe20000000000 */
[----:B------:R-:W-:Y:S01]  /*5ad0*/  FADD R29, R22, R83 ;  /* 0x00000053161d7221 */ /* 0x000fe20000000000 */
[----:B------:R-:W-:Y:S01]  /*5ae0*/  FADD R140, R54, R119 ;  /* 0x00000077368c7221 */ /* 0x000fe20000000000 */
[----:B------:R-:W-:Y:S01]  /*5af0*/  FADD R37, R64, R125 ;  /* 0x0000007d40257221 */ /* 0x000fe20000000000 */
[----:B------:R-:W-:Y:S01]  /*5b00*/  @!P2 FMUL R133, R133, 0.5 ;  /* 0x3f0000008585a820 */ /* 0x000fe20000400000 */
[----:B------:R-:W-:Y:S01]  /*5b10*/  FADD R73, R25, R138 ;  /* 0x0000008a19497221 */ /* 0x000fe20000000000 */
[----:B---3--:R-:W-:Y:S01]  /*5b20*/  @!P4 FMUL R126, R126, R126 ;  /* 0x0000007e7e7ec220 */ /* 0x008fe20000400000 */
[----:B------:R-:W-:Y:S01]  /*5b30*/  FSETP.GEU.AND P4, PT, R130, -126, PT ;  /* 0xc2fc00008200780b */ /* 0x000fe20003f8e000 */
[----:B------:R-:W-:Y:S01]  /*5b40*/  FADD R162, R29, R140 ;  /* 0x0000008c1da27221 */ /* 0x000fe20000000000 */
[----:B------:R-:W-:Y:S01]  /*5b50*/  FADD R25, R13, R74 ;  /* 0x0000004a0d197221 */ /* 0x000fe20000000000 */
[----:B------:R-:W1:Y:S01]  /*5b60*/  MUFU.EX2 R133, R133 ;  /* 0x0000008500857308 */ /* 0x000e620000000800 */
[----:B------:R-:W-:Y:S01]  /*5b70*/  FADD R138, R21, R106 ;  /* 0x0000006a158a7221 */ /* 0x000fe20000000000 */
[----:B------:R-:W-:Y:S01]  /*5b80*/  @!P1 FMUL R137, R137, 0.5 ;  /* 0x3f00000089899820 */ /* 0x000fe20000400000 */
[----:B------:R-:W-:Y:S01]  /*5b90*/  FADD R29, R16, R71 ;  /* 0x00000047101d7221 */ /* 0x000fe20000000000 */
[----:B--2---:R-:W-:Y:S01]  /*5ba0*/  @!P5 FMUL R128, R128, R128 ;  /* 0x000000808080d220 */ /* 0x004fe20000400000 */
[----:B------:R-:W-:Y:S01]  /*5bb0*/  FSETP.GEU.AND P5, PT, R132, -126, PT ;  /* 0xc2fc00008400780b */ /* 0x000fe20003fae000 */
[----:B------:R-:W-:Y:S01]  /*5bc0*/  FADD R140, R42, R107 ;  /* 0x0000006b2a8c7221 */ /* 0x000fe20000000000 */
[----:B------:R-:W-:Y:S01]  /*5bd0*/  FADD R77, R25, R138 ;  /* 0x0000008a194d7221 */ /* 0x000fe20000000000 */
[----:B------:R-:W2:Y:S01]  /*5be0*/  MUFU.EX2 R137, R137 ;  /* 0x0000008900897308 */ /* 0x000ea20000000800 */
[----:B------:R-:W-:Y:S01]  /*5bf0*/  FADD R25, R27, R78 ;  /* 0x0000004e1b197221 */ /* 0x000fe20000000000 */
[----:B------:R-:W-:Y:S01]  /*5c00*/  @!P4 FMUL R130, R130, 0.5 ;  /* 0x3f0000008282c820 */ /* 0x000fe20000400000 */
[----:B------:R-:W-:Y:S01]  /*5c10*/  FADD R81, R29, R140 ;  /* 0x0000008c1d517221 */ /* 0x000fe20000000000 */
[----:B------:R-:W-:Y:S01]  /*5c20*/  FADD R29, R26, R91 ;  /* 0x0000005b1a1d7221 */ /* 0x000fe20000000000 */
[----:B------:R-:W-:Y:S01]  /*5c30*/  FADD R140, R58, R123 ;  /* 0x0000007b3a8c7221 */ /* 0x000fe20000000000 */
[----:B------:R-:W-:Y:S01]  /*5c40*/  FADD R138, R47, R110 ;  /* 0x0000006e2f8a7221 */ /* 0x000fe20000000000 */
[----:B------:R-:W-:Y:S01]  /*5c50*/  @!P6 FMUL R120, R120, 0.5 ;  /* 0x3f0000007878e820 */ /* 0x000fe20000400000 */
[----:B------:R-:W3:Y:S01]  /*5c60*/  MUFU.EX2 R130, R130 ;  /* 0x0000008200827308 */ /* 0x000ee20000000800 */
[----:B-1----:R-:W-:Y:S01]  /*5c70*/  @!P2 FMUL R133, R133, R133 ;  /* 0x000000858585a220 */ /* 0x002fe20000400000 */
[----:B------:R-:W-:Y:S01]  /*5c80*/  @!P5 FMUL R132, R132, 0.5 ;  /* 0x3f0000008484d820 */ /* 0x000fe20000400000 */
[----:B------:R-:W-:Y:S01]  /*5c90*/  FSETP.GEU.AND P2, PT, R6, -126, PT ;  /* 0xc2fc00000600780b */ /* 0x000fe20003f4e000 */
[----:B------:R-:W-:Y:S01]  /*5ca0*/  FADD R166, R29, R140 ;  /* 0x0000008c1da67221 */ /* 0x000fe20000000000 */
[----:B------:R-:W-:Y:S01]  /*5cb0*/  FADD R85, R25, R138 ;  /* 0x0000008a19557221 */ /* 0x000fe20000000000 */
[----:B------:R-:W-:Y:S01]  /*5cc0*/  FADD R29, R39, R94 ;  /* 0x0000005e271d7221 */ /* 0x000fe20000000000 */
[----:B------:R-:W-:Y:S01]  /*5cd0*/  FADD R140, R62, R87 ;  /* 0x000000573e8c7221 */ /* 0x000fe20000000000 */
[----:B------:R-:W1:Y:S01]  /*5ce0*/  MUFU.EX2 R132, R132 ;  /* 0x0000008400847308 */ /* 0x000e620000000800 */
[----:B--2---:R-:W-:Y:S01]  /*5cf0*/  @!P1 FMUL R137, R137, R137 ;  /* 0x0000008989899220 */ /* 0x004fe20000400000 */
[----:B------:R-:W-:Y:S01]  /*5d00*/  FSETP.GEU.AND P1, PT, R145, -126, PT ;  /* 0xc2fc00009100780b */ /* 0x000fe20003f2e000 */
[----:B------:R-:W-:Y:S01]  /*5d10*/  FADD R25, R18, R75 ;  /* 0x0000004b12197221 */ /* 0x000fe20000000000 */
[----:B------:R-:W-:Y:S01]  /*5d20*/  FADD R138, R46, R111 ;  /* 0x0000006f2e8a7221 */ /* 0x000fe20000000000 */
[----:B------:R-:W-:Y:S01]  /*5d30*/  FADD R168, R29, R140 ;  /* 0x0000008c1da87221 */ /* 0x000fe20000000000 */
[----:B------:R-:W-:Y:S01]  /*5d40*/  FADD R29, R40, R105 ;  /* 0x00000069281d7221 */ /* 0x000fe20000000000 */
[----:B------:R-:W-:Y:S01]  /*5d50*/  FADD R140, R72, R129 ;  /* 0x00000081488c7221 */ /* 0x000fe20000000000 */
[----:B------:R-:W-:Y:S01]  /*5d60*/  @!P2 FMUL R6, R6, 0.5 ;  /* 0x3f0000000606a820 */ /* 0x000fe20000400000 */
[----:B---3--:R-:W-:Y:S01]  /*5d70*/  @!P4 FMUL R130, R130, R130 ;  /* 0x000000828282c220 */ /* 0x008fe20000400000 */
[----:B------:R-:W-:Y:S01]  /*5d80*/  FSETP.GEU.AND P4, PT, R134, -126, PT ;  /* 0xc2fc00008600780b */ /* 0x000fe20003f8e000 */
[----:B------:R-:W2:Y:S01]  /*5d90*/  MUFU.EX2 R120, R120 ;  /* 0x0000007800787308 */ /* 0x000ea20000000800 */
[----:B------:R-:W-:Y:S01]  /*5da0*/  FADD R149, R25, R138 ;  /* 0x0000008a19957221 */ /* 0x000fe20000000000 */
[----:B------:R-:W-:Y:S01]  /*5db0*/  FADD R25, R28, R169 ;  /* 0x000000a91c197221 */ /* 0x000fe20000000000 */
[----:B------:R-:W-:Y:S01]  /*5dc0*/  FADD R138, R56, R171 ;  /* 0x000000ab388a7221 */ /* 0x000fe20000000000 */
[----:B------:R-:W-:Y:S01]  /*5dd0*/  @!P1 FMUL R145, R145, 0.5 ;  /* 0x3f00000091919820 */ /* 0x000fe20000400000 */
[----:B------:R-:W-:Y:S01]  /*5de0*/  FADD R144, R29, R140 ;  /* 0x0000008c1d907221 */ /* 0x000fe20000000000 */
[----:B-1----:R-:W-:Y:S01]  /*5df0*/  @!P5 FMUL R132, R132, R132 ;  /* 0x000000848484d220 */ /* 0x002fe20000400000 */
[----:B------:R-:W-:Y:S01]  /*5e00*/  FSETP.GEU.AND P5, PT, R136, -126, PT ;  /* 0xc2fc00008800780b */ /* 0x000fe20003fae000 */
[----:B------:R1:W3:Y:S01]  /*5e10*/  MUFU.EX2 R141, R6 ;  /* 0x00000006008d7308 */ /* 0x0002e20000000800 */
[----:B------:R-:W-:Y:S01]  /*5e20*/  FADD R41, R25, R138 ;  /* 0x0000008a19297221 */ /* 0x000fe20000000000 */
[----:B------:R-:W-:Y:S01]  /*5e30*/  FADD R29, R143, R104 ;  /* 0x000000688f1d7221 */ /* 0x000fe20000000000 */
[----:B------:R-:W-:Y:S01]  /*5e40*/  FADD R140, R163, R128 ;  /* 0x00000080a38c7221 */ /* 0x000fe20000000000 */
[----:B------:R-:W-:Y:S01]  /*5e50*/  @!P4 FMUL R134, R134, 0.5 ;  /* 0x3f0000008686c820 */ /* 0x000fe20000400000 */
[----:B------:R-:W-:Y:S01]  /*5e60*/  FADD R25, R24, R93 ;  /* 0x0000005d18197221 */ /* 0x000fe20000000000 */
[----:B------:R-:W-:Y:S01]  /*5e70*/  FADD R138, R60, R117 ;  /* 0x000000753c8a7221 */ /* 0x000fe20000000000 */
[----:B------:R-:W-:Y:S01]  /*5e80*/  FADD R146, R29, R140 ;  /* 0x0000008c1d927221 */ /* 0x000fe20000000000 */
[----:B------:R-:W-:Y:S01]  /*5e90*/  MUFU.EX2 R145, R145 ;  /* 0x0000009100917308 */ /* 0x000fe20000000800 */
[----:B-1----:R-:W-:Y:S01]  /*5ea0*/  FADD R6, R127, R88 ;  /* 0x000000587f067221 */ /* 0x002fe20000000000 */
[----:B------:R-:W-:Y:S01]  /*5eb0*/  FADD R49, R25, R138 ;  /* 0x0000008a19317221 */ /* 0x000fe20000000000 */
[----:B------:R-:W-:Y:S01]  /*5ec0*/  FADD R25, R44, R109 ;  /* 0x0000006d2c197221 */ /* 0x000fe20000000000 */
[----:B------:R-:W-:Y:S01]  /*5ed0*/  @!P5 FMUL R136, R136, 0.5 ;  /* 0x3f0000008888d820 */ /* 0x000fe20000400000 */
[----:B------:R-:W-:Y:S01]  /*5ee0*/  FADD R45, R6, R33 ;  /* 0x00000021062d7221 */ /* 0x000fe20000000000 */
[----:B------:R-:W-:Y:S01]  /*5ef0*/  FADD R138, R76, R133 ;  /* 0x000000854c8a7221 */ /* 0x000fe20000000000 */
[----:B------:R-:W-:Y:S01]  /*5f00*/  FADD R6, R131, R92 ;  /* 0x0000005c83067221 */ /* 0x000fe20000000000 */
[----:B------:R-:W1:Y:S01]  /*5f10*/  MUFU.EX2 R134, R134 ;  /* 0x0000008600867308 */ /* 0x000e620000000800 */
[----:B------:R-:W-:Y:S01]  /*5f20*/  FADD R33, R157, R124 ;  /* 0x0000007c9d217221 */ /* 0x000fe20000000000 */
[----:B------:R-:W-:Y:S01]  /*5f30*/  FADD R29, R147, R108 ;  /* 0x0000006c931d7221 */ /* 0x000fe20000000000 */
[----:B------:R-:W-:Y:S01]  /*5f40*/  FADD R140, R165, R130 ;  /* 0x00000082a58c7221 */ /* 0x000fe20000000000 */
[----:B------:R-:W-:Y:S01]  /*5f50*/  FADD R148, R25, R138 ;  /* 0x0000008a19947221 */ /* 0x000fe20000000000 */
[----:B------:R-:W-:Y:S01]  /*5f60*/  FADD R53, R6, R33 ;  /* 0x0000002106357221 */ /* 0x000fe20000000000 */
[----:B------:R-:W-:Y:S01]  /*5f70*/  FADD R6, R32, R97 ;  /* 0x0000006120067221 */ /* 0x000fe20000000000 */
[----:B------:R-:W-:Y:S01]  /*5f80*/  FADD R150, R29, R140 ;  /* 0x0000008c1d967221 */ /* 0x000fe20000000000 */
[----:B------:R-:W4:Y:S01]  /*5f90*/  MUFU.EX2 R136, R136 ;  /* 0x0000008800887308 */ /* 0x000f220000000800 */
[----:B------:R-:W-:Y:S01]  /*5fa0*/  FADD R29, R48, R113 ;  /* 0x00000071301d7221 */ /* 0x000fe20000000000 */
[----:B------:R-:W-:Y:S01]  /*5fb0*/  FADD R140, R80, R137 ;  /* 0x00000089508c7221 */ /* 0x000fe20000000000 */
[----:B------:R-:W-:Y:S01]  /*5fc0*/  FADD R25, R135, R96 ;  /* 0x0000006087197221 */ /* 0x000fe20000000000 */
[----:B------:R-:W-:Y:S01]  /*5fd0*/  FADD R138, R159, R126 ;  /* 0x0000007e9f8a7221 */ /* 0x000fe20000000000 */
[----:B------:R-:W-:Y:S01]  /*5fe0*/  FADD R33, R151, R112 ;  /* 0x0000007097217221 */ /* 0x000fe20000000000 */
[----:B------:R-:W-:Y:S01]  /*5ff0*/  FADD R142, R167, R132 ;  /* 0x00000084a78e7221 */ /* 0x000fe20000000000 */
[----:B--2---:R-:W-:Y:S01]  /*6000*/  @!P6 FMUL R120, R120, R120 ;  /* 0x000000787878e220 */ /* 0x004fe20000400000 */
[----:B---3--:R-:W-:Y:S01]  /*6010*/  @!P2 FMUL R141, R141, R141 ;  /* 0x0000008d8d8da220 */ /* 0x008fe20000400000 */
[----:B-1----:R-:W-:Y:S01]  /*6020*/  @!P4 FMUL R134, R134, R134 ;  /* 0x000000868686c220 */ /* 0x002fe20000400000 */
[----:B------:R-:W-:Y:S01]  /*6030*/  @!P1 FMUL R145, R145, R145 ;  /* 0x0000009191919220 */ /* 0x000fe20000400000 */
[----:B------:R-:W-:Y:S01]  /*6040*/  FADD R57, R6, R37 ;  /* 0x0000002506397221 */ /* 0x000fe20000000000 */
[----:B------:R-:W-:Y:S01]  /*6050*/  FADD R152, R29, R140 ;  /* 0x0000008c1d987221 */ /* 0x000fe20000000000 */
[----:B------:R-:W-:Y:S01]  /*6060*/  FADD R61, R25, R138 ;  /* 0x0000008a193d7221 */ /* 0x000fe20000000000 */
[----:B------:R-:W-:Y:S01]  /*6070*/  FADD R154, R33, R142 ;  /* 0x0000008e219a7221 */ /* 0x000fe20000000000 */
[----:B------:R-:W-:Y:S01]  /*6080*/  FADD R6, R36, R101 ;  /* 0x0000006524067221 */ /* 0x000fe20000000000 */
[----:B------:R-:W-:Y:S01]  /*6090*/  FADD R37, R68, R141 ;  /* 0x0000008d44257221 */ /* 0x000fe20000000000 */
[----:B----4-:R-:W-:Y:S01]  /*60a0*/  @!P5 FMUL R136, R136, R136 ;  /* 0x000000888888d220 */ /* 0x010fe20000400000 */
[----:B------:R-:W-:Y:S01]  /*60b0*/  FADD R29, R52, R121 ;  /* 0x00000079341d7221 */ /* 0x000fe20000000000 */
        /* <DEDUP_REMOVED lines=33> */
[----:B------:R-:W-:Y:S01]  /*62d0*/  MOV R25, UR7 ;  /* 0x0000000700197c02 */ /* 0x000fe20008000f00 */
[----:B------:R-:W-:Y:S01]  /*62e0*/  FADD R45, R45, R142 ;  /* 0x0000008e2d2d7221 */ /* 0x000fe20000000000 */
[----:B------:R-:W-:Y:S01]  /*62f0*/  FADD R6, R41, R6 ;  /* 0x0000000629067221 */ /* 0x000fe20000000000 */
[----:B------:R-:W-:Y:S01]  /*6300*/  F2FP.BF16.F32.PACK_AB R39, R30, R39 ;  /* 0x000000271e27723e */ /* 0x000fe200000010ff */
[----:B------:R-:W-:Y:S01]  /*6310*/  FADD R5, R5, R168 ;  /* 0x000000a805057221 */ /* 0x000fe20000000000 */
[----:B------:R-:W-:Y:S01]  /*6320*/  FADD R170, R65, R170 ;  /* 0x000000aa41aa7221 */ /* 0x000fe20000000000 */
[----:B------:R-:W-:Y:S01]  /*6330*/  F2FP.BF16.F32.PACK_AB R37, R26, R17 ;  /* 0x000000111a25723e */ /* 0x000fe200000010ff */
[----:B------:R1:W-:Y:S01]  /*6340*/  SYNCS.ARRIVE.TRANS64.A1T0 RZ, [R25+UR21], RZ ;  /* 0x000000ff19ff79a7 */ /* 0x0003e20008100015 */
[----:B------:R-:W-:Y:S01]  /*6350*/  F2FP.BF16.F32.PACK_AB R53, R58, R55 ;  /* 0x000000373a35723e */ /* 0x000fe200000010ff */
[----:B------:R-:W-:Y:S01]  /*6360*/  FADD R6, R6, R45 ;  /* 0x0000002d06067221 */ /* 0x000fe20000000000 */
[----:B------:R-:W-:Y:S01]  /*6370*/  F2FP.BF16.F32.PACK_AB R30, R131, R24 ;  /* 0x00000018831e723e */ /* 0x000fe200000010ff */
[----:B------:R-:W-:Y:S01]  /*6380*/  FADD R5, R5, R170 ;  /* 0x000000aa05057221 */ /* 0x000fe20000000000 */
[----:B------:R-:W-:-:S02]  /*6390*/  F2FP.BF16.F32.PACK_AB R41, R34, R19 ;  /* 0x000000132229723e */ /* 0x000fc400000010ff */
[----:B------:R-:W-:Y:S02]  /*63a0*/  F2FP.BF16.F32.PACK_AB R43, R38, R43 ;  /* 0x0000002b262b723e */ /* 0x000fe400000010ff */
[----:B------:R-:W-:Y:S02]  /*63b0*/  F2FP.BF16.F32.PACK_AB R55, R59, R62 ;  /* 0x0000003e3b37723e */ /* 0x000fe400000010ff */
[----:B------:R-:W-:Y:S02]  /*63c0*/  F2FP.BF16.F32.PACK_AB R24, R135, R32 ;  /* 0x000000208718723e */ /* 0x000fe400000010ff */
[----:B------:R-:W-:Y:S02]  /*63d0*/  F2FP.BF16.F32.PACK_AB R26, R139, R36 ;  /* 0x000000248b1a723e */ /* 0x000fe400000010ff */
[----:B------:R-:W-:Y:S02]  /*63e0*/  F2FP.BF16.F32.PACK_AB R45, R42, R21 ;  /* 0x000000152a2d723e */ /* 0x000fe400000010ff */
        /* <DEDUP_REMOVED lines=22> */
[----:B-1----:R-:W-:Y:S02]  /*6550*/  F2FP.BF16.F32.PACK_AB R25, R16, R13 ;  /* 0x0000000d1019723e */ /* 0x002fe400000010ff */
        /* <DEDUP_REMOVED lines=27> */
[----:B------:R-:W-:Y:S01]  /*6710*/  F2FP.BF16.F32.PACK_AB R86, R136, R145 ;  /* 0x000000918856723e */ /* 0x000fe200000010ff */
[----:B------:R-:W-:Y:S06]  /*6720*/  @!P0 BRA `(.L_x_19) ;  /* 0x0000000000048947 */ /* 0x000fec0003800000 */
[----:B------:R-:W-:Y:S01]  /*6730*/  BPT.TRAP 0x1 ;  /* 0x000000040000795c */ /* 0x000fe20000300000 */
.L_x_19:
[----:B------:R-:W1:Y:S02]  /*6740*/  SYNCS.PHASECHK.TRANS64.TRYWAIT P1, [UR36+0x2c008], R4 ;  /* 0x02c00804ff0075a7 */ /* 0x000e640008020164 */
[----:B-1----:R-:W-:Y:S05]  /*6750*/  @!P1 BRA `(.L_x_20) ;  /* 0x000000d000d49947 */ /* 0x002fea0003800000 */
.L_x_104:
[----:B------:R-:W-:Y:S01]  /*6760*/  UIADD3 UR6, UR20, 0x800, URZ ;  /* 0x0000080014067890 */ /* 0x000fe2000fffe03f */
[----:B------:R-:W-:Y:S01]  /*6770*/  WARPGROUP.ARRIVE ;  /* 0x00000000000079c5 */ /* 0x000fe20000000000 */
[----:B------:R-:W-:Y:S01]  /*6780*/  UMOV UR7, 0x40000040 ;  /* 0x4000004000077882 */ /* 0x000fe20000000000 */
[----:B------:R-:W-:-:S06]  /*6790*/  F2FP.BF16.F32.PACK_AB R87, R8, R87 ;  /* 0x000000570857723e */ /* 0x000fcc00000010ff */
[----:B------:R-:W-:Y:S01]  /*67a0*/  HGMMA.64x64x16.F32.BF16 R152, R28, gdesc[UR4].tnspB, RZ, !UPT, gsb0 ;  /* 0x40e000041c987df0 */ /* 0x000fe2000c0018ff */
[----:B------:R-:W-:Y:S01]  /*67b0*/  UIADD3 UR6, UR20, 0x880, URZ ;  /* 0x0000088014067890 */ /* 0x000fe2000fffe03f */
[----:B------:R-:W-:Y:S01]  /*67c0*/  UMOV UR7, 0x40000040 ;  /* 0x4000004000077882 */ /* 0x000fe20000000000 */
[----:B------:R-:W-:Y:S02]  /*67d0*/  WARPGROUP.DEPBAR.LE gsb0, 0x0 ;  /* 0x00008000000079c5 */ /* 0x000fe40000010000 */
[----:B------:R-:W-:-:S06]  /*67e0*/  WARPGROUP.ARRIVE ;  /* 0x00000000000079c5 */ /* 0x000fcc0000000000 */
[----:B------:R-:W-:Y:S01]  /*67f0*/  HGMMA.64x64x16.F32.BF16 R152, R24, gdesc[UR4].tnspB, R152, gsb0 ;  /* 0x40e0000418987df0 */ /* 0x000fe20008001898 */
        /* <DEDUP_REMOVED lines=69> */
[----:B------:R-:W-:Y:S03]  /*6c50*/  HGMMA.64x64x16.F32.BF16 R152, R84, gdesc[UR4].tnspB, R152, gsb0 ;  /* 0x40e0000454987df0 */ /* 0x000fe60008001898 */
[----:B------:R-:W-:Y:S02]  /*6c60*/  WARPGROUP.DEPBAR.LE gsb0, 0x0 ;  /* 0x00008000000079c5 */ /* 0x000fe40000010000 */
[----:B------:R-:W-:Y:S05]  /*6c70*/  @!P0 BRA `(.L_x_21) ;  /* 0x0000000000048947 */ /* 0x000fea0003800000 */
[----:B------:R-:W-:Y:S01]  /*6c80*/  BPT.TRAP 0x1 ;  /* 0x000000040000795c */ /* 0x000fe20000300000 */
.L_x_21:
[----:B------:R-:W-:Y:S01]  /*6c90*/  UISETP.EQ.AND UP0, UPT, UR38, URZ, !UP0 ;  /* 0x0000003f2600728c */ /* 0x000fe2000c702270 */
[----:B-1----:R-:W-:Y:S01]  /*6ca0*/  IMAD.MOV.U32 R4, RZ, RZ, RZ ;  /* 0x000000ffff047224 */ /* 0x002fe200078e00ff */
[----:B------:R-:W-:Y:S02]  /*6cb0*/  UIADD3 UR6, UR36, 0x2c028, URZ ;  /* 0x0002c02824067890 */ /* 0x000fe4000fffe03f */
[----:B------:R-:W-:Y:S02]  /*6cc0*/  USEL UR7, URZ, 0x1, !UP0 ;  /* 0x000000013f077887 */ /* 0x000fe4000c000000 */
[----:B------:R-:W-:Y:S02]  /*6cd0*/  UPRMT UR6, URZ, 0x654, UR6 ;  /* 0x000006543f067896 */ /* 0x000fe40008000006 */
[----:B------:R-:W-:-:S04]  /*6ce0*/  USEL UR7, UR7, 0x2, UP1 ;  /* 0x0000000207077887 */ /* 0x000fc80008800000 */
[----:B------:R-:W-:-:S03]  /*6cf0*/  UISETP.GT.U32.AND UP0, UPT, UR7, 0x1, UPT ;  /* 0x000000010700788c */ /* 0x000fc6000bf04070 */
[----:B------:R-:W-:Y:S03]  /*6d00*/  SYNCS.ARRIVE.TRANS64.RED.A1T0 RZ, [UR6], RZ ;  /* 0x000000ffffff79a7 */ /* 0x000fe60008100406 */
[----:B------:R-:W-:-:S13]  /*6d10*/  PLOP3.LUT P1, PT, PT, PT, UP0, 0x80, 0x0 ;  /* 0x000000000000781c */ /* 0x000fda0003f2f008 */
[----:B------:R-:W-:Y:S05]  /*6d20*/  @P1 BRA `(.L_x_22) ;  /* 0x0000000000041947 */ /* 0x000fea0003800000 */
[----:B------:R-:W-:Y:S01]  /*6d30*/  BPT.TRAP 0x1 ;  /* 0x000000040000795c */ /* 0x000fe20000300000 */
.L_x_22:
[C---:B------:R-:W-:Y:S01]  /*6d40*/  ISETP.GE.AND P2, PT, R10.reuse, 0x3, PT ;  /* 0x000000030a00780c */ /* 0x040fe20003f46270 */
[----:B------:R-:W-:Y:S01]  /*6d50*/  UMOV UR21, 0x1 ;  /* 0x0000000100157882 */ /* 0x000fe20000000000 */
[----:B------:R-:W-:Y:S01]  /*6d60*/  UMOV UR24, 0x2 ;  /* 0x0000000200187882 */ /* 0x000fe20000000000 */
[----:B------:R-:W-:Y:S02]  /*6d70*/  IADD3 R3, R3, 0x100, RZ ;  /* 0x0000010003037810 */ /* 0x000fe40007ffe0ff */
[----:B------:R-:W-:-:S08]  /*6d80*/  IADD3 R10, R10, -0x1, RZ ;  /* 0xffffffff0a0a7810 */ /* 0x000fd00007ffe0ff */
[----:B------:R-:W-:Y:S05]  /*6d90*/  @!P2 BRA `(.L_x_23) ;  /* 0x000000480074a947 */ /* 0x000fea0003800000 */
[----:B------:R-:W-:Y:S01]  /*6da0*/  IMAD.MOV.U32 R13, RZ, RZ, R7 ;  /* 0x000000ffff0d7224 */ /* 0x000fe200078e0007 */
[----:B------:R-:W-:Y:S01]  /*6db0*/  MOV R9, R11 ;  /* 0x0000000b00097202 */ /* 0x000fe20000000f00 */
[----:B------:R-:W-:Y:S01]  /*6dc0*/  UMOV UR24, 0x2 ;  /* 0x0000000200187882 */ /* 0x000fe20000000000 */
[----:B------:R-:W-:Y:S01]  /*6dd0*/  MOV R4, RZ ;  /* 0x000000ff00047202 */ /* 0x000fe20000000f00 */
[----:B------:R-:W-:Y:S01]  /*6de0*/  UMOV UR21, 0x1 ;  /* 0x0000000100157882 */ /* 0x000fe20000000000 */
[----:B------:R-:W-:-:S05]  /*6df0*/  ULDC UR25, c[0x0][0x604] ;  /* 0x0001810000197ab9 */ /* 0x000fca0000000800 */
.L_x_34:
[----:B------:R-:W-:-:S13]  /*6e00*/  PLOP3.LUT P3, PT, PT, PT, UP1, 0x80, 0x0 ;  /* 0x000000000000781c */ /* 0x000fda0003f6f018 */
[----:B-1----:R-:W-:Y:S05]  /*6e10*/  @!P3 BRA `(.L_x_24) ;  /* 0x000000000004b947 */ /* 0x002fea0003800000 */
[----:B------:R-:W-:Y:S01]  /*6e20*/  BPT.TRAP 0x1 ;  /* 0x000000040000795c */ /* 0x000fe20000300000 */
.L_x_24:
[----:B------:R-:W-:Y:S01]  /*6e30*/  ULEA UR6, UR24, UR36, 0x3 ;  /* 0x0000002418067291 */ /* 0x000fe2000f8e183f */
[----:B------:R-:W-:-:S08]  /*6e40*/  SHF.L.U32 R7, R4, 0x1f, RZ ;  /* 0x0000001f04077819 */ /* 0x000fd000000006ff */
[----:B------:R-:W1:Y:S02]  /*6e50*/  SYNCS.PHASECHK.TRANS64.TRYWAIT P2, [UR6+0x2c000], R7 ;  /* 0x02c00007ff0075a7 */ /* 0x000e640008040146 */
[----:B-1----:R-:W-:Y:S05]  /*6e60*/  @!P2 BRA `(.L_x_25) ;  /* 0x000000cc0028a947 */ /* 0x002fea0003800000 */
.L_x_105:
[----:B------:R-:W-:Y:S01]  /*6e70*/  ULEA UR6, UR24, UR22, 0xb ;  /* 0x0000001618067291 */ /* 0x000fe2000f8e583f */
[----:B------:R-:W-:Y:S01]  /*6e80*/  WARPGROUP.ARRIVE ;  /* 0x00000000000079c5 */ /* 0x000fe20000000000 */
[----:B------:R-:W-:Y:S01]  /*6e90*/  UMOV UR7, 0x40000040 ;  /* 0x4000004000077882 */ /* 0x000fe20000000000 */
[----:B------:R-:W-:Y:S01]  /*6ea0*/  UMOV UR19, 0x40000040 ;  /* 0x4000004000137882 */ /* 0x000fe20000000000 */
[----:B------:R-:W-:Y:S02]  /*6eb0*/  UIADD3 UR18, UR6, 0x2, URZ ;  /* 0x0000000206127890 */ /* 0x000fe4000fffe03f */
[----:B------:R-:W-:Y:S01]  /*6ec0*/  UIADD3 UR14, UR6, 0x4, URZ ;  /* 0x00000004060e7890 */ /* 0x000fe2000fffe03f */
[----:B------:R-:W-:Y:S02]  /*6ed0*/  UMOV UR15, 0x40000040 ;  /* 0x40000040000f7882 */ /* 0x000fe40000000000 */
[----:B------:R-:W-:Y:S01]  /*6ee0*/  HGMMA.64x256x16.F32.BF16 R24, gdesc[UR4], RZ, !UPT, gsb0 ;  /* 0x03e00000041879f0 */ /* 0x000fe2000c0018ff */
[----:B------:R-:W-:Y:S01]  /*6ef0*/  UIADD3 UR10, UR6, 0x6, URZ ;  /* 0x00000006060a7890 */ /* 0x000fe2000fffe03f */
[----:B------:R-:W-:Y:S01]  /*6f00*/  UMOV UR11, 0x40000040 ;  /* 0x40000040000b7882 */ /* 0x000fe20000000000 */
[----:B------:R-:W-:-:S04]  /*6f10*/  UIADD3 UR6, UR24, 0x1, URZ ;  /* 0x0000000118067890 */ /* 0x000fc8000fffe03f */
[----:B------:R-:W-:-:S04]  /*6f20*/  UISETP.NE.AND UP0, UPT, UR6, 0x5, UPT ;  /* 0x000000050600788c */ /* 0x000fc8000bf05270 */
[----:B------:R-:W-:Y:S02]  /*6f30*/  USEL UR7, URZ, 0x1, UP0 ;  /* 0x000000013f077887 */ /* 0x000fe40008000000 */
[----:B------:R-:W-:-:S04]  /*6f40*/  USEL UR6, UR6, URZ, UP0 ;  /* 0x0000003f06067287 */ /* 0x000fc80008000000 */
[----:B------:R-:W-:Y:S01]  /*6f50*/  LOP3.LUT R4, R4, UR7, RZ, 0x3c, !PT ;  /* 0x0000000704047c12 */ /* 0x000fe2000f8e3cff */
[----:B------:R-:W-:Y:S02]  /*6f60*/  WARPGROUP.DEPBAR.LE gsb0, 0x0 ;  /* 0x00008000000079c5 */ /* 0x000fe40000010000 */
[----:B------:R-:W-:-:S08]  /*6f70*/  WARPGROUP.ARRIVE ;  /* 0x00000000000079c5 */ /* 0x000fd00000000000 */
[----:B------:R-:W-:Y:S03]  /*6f80*/  HGMMA.64x256x16.F32.BF16 R24, gdesc[UR16], R24, gsb0 ;  /* 0x03e00000101879f0 */ /* 0x000fe60008001818 */
[----:B------:R-:W-:Y:S02]  /*6f90*/  WARPGROUP.DEPBAR.LE gsb0, 0x0 ;  /* 0x00008000000079c5 */ /* 0x000fe40000010000 */
[----:B------:R-:W-:-:S15]  /*6fa0*/  WARPGROUP.ARRIVE ;  /* 0x00000000000079c5 */ /* 0x000fde0000000000 */
[----:B------:R-:W-:-:S08]  /*6fb0*/  NOP ;  /* 0x0000000000007918 */ /* 0x000fd00000000000 */
[----:B------:R-:W-:Y:S03]  /*6fc0*/  HGMMA.64x256x16.F32.BF16 R24, gdesc[UR12], R24, gsb0 ;  /* 0x03e000000c1879f0 */ /* 0x000fe60008001818 */
[----:B------:R-:W-:Y:S02]  /*6fd0*/  WARPGROUP.DEPBAR.LE gsb0, 0x0 ;  /* 0x00008000000079c5 */ /* 0x000fe40000010000 */
[----:B------:R-:W-:-:S15]  /*6fe0*/  WARPGROUP.ARRIVE ;  /* 0x00000000000079c5 */ /* 0x000fde0000000000 */
[----:B------:R-:W-:-:S08]  /*6ff0*/  NOP ;  /* 0x0000000000007918 */ /* 0x000fd00000000000 */
[----:B------:R-:W-:Y:S03]  /*7000*/  HGMMA.64x256x16.F32.BF16 R24, gdesc[UR8], R24, gsb0 ;  /* 0x03e00000081879f0 */ /* 0x000fe60008001818 */
[----:B------:R-:W-:Y:S02]  /*7010*/  WARPGROUP.DEPBAR.LE gsb0, 0x0 ;  /* 0x00008000000079c5 */ /* 0x000fe40000010000 */
[----:B------:R-:W-:Y:S05]  /*7020*/  @!P3 BRA `(.L_x_26) ;  /* 0x000000000004b947 */ /* 0x000fea0003800000 */
[----:B------:R-:W-:Y:S01]  /*7030*/  BPT.TRAP 0x1 ;  /* 0x000000040000795c */ /* 0x000fe20000300000 */
.L_x_26:
[----:B-1----:R-:W-:Y:S01]  /*7040*/  FMNMX R8, R24, R13, !PT ;  /* 0x0000000d18087209 */ /* 0x002fe20007800000 */
[----:B------:R-:W-:-:S03]  /*7050*/  ULEA UR7, UR6, UR36, 0x3 ;  /* 0x0000002406077291 */ /* 0x000fc6000f8e183f */
[----:B------:R-:W-:-:S04]  /*7060*/  FMNMX R7, R25, R8, !PT ;  /* 0x0000000819077209 */ /* 0x000fc80007800000 */
        /* <DEDUP_REMOVED lines=61> */
[----:B------:R-:W-:-:S05]  /*7440*/  FMNMX R11, R149, R8, !PT ;  /* 0x00000008950b7209 */ /* 0x000fca0007800000 */
[----:B------:R-:W1:Y:S02]  /*7450*/  SHFL.BFLY PT, R8, R11, 0x1, 0x1f ;  /* 0x0c201f000b087f89 */ /* 0x000e6400000e0000 */
[----:B-1----:R-:W-:-:S05]  /*7460*/  FMNMX R14, R11, R8, !PT ;  /* 0x000000080b0e7209 */ /* 0x002fca0007800000 */
[----:B------:R-:W1:Y:S02]  /*7470*/  SHFL.BFLY PT, R7, R14, 0x2, 0x1f ;  /* 0x0c401f000e077f89 */ /* 0x000e6400000e0000 */
[----:B-1----:R-:W-:Y:S02]  /*7480*/  FMNMX R7, R14, R7, !PT ;  /* 0x000000070e077209 */ /* 0x002fe40007800000 */
[----:B------:R-:W-:Y:S02]  /*7490*/  FMNMX R14, R26, R9, !PT ;  /* 0x000000091a0e7209 */ /* 0x000fe40007800000 */
[----:B------:R-:W-:Y:S02]  /*74a0*/  FSETP.NEU.AND P2, PT, R7, -INF , PT ;  /* 0xff8000000700780b */ /* 0x000fe40003f4d000 */
[----:B------:R-:W-:Y:S02]  /*74b0*/  FMNMX R11, R27, R14, !PT ;  /* 0x0000000e1b0b7209 */ /* 0x000fe40007800000 */
[----:B------:R-:W-:-:S02]  /*74c0*/  FSEL R8, R7, RZ, P2 ;  /* 0x000000ff07087208 */ /* 0x000fc40001000000 */
[----:B------:R-:W-:-:S03]  /*74d0*/  FMNMX R14, R30, R11, !PT ;  /* 0x0000000b1e0e7209 */ /* 0x000fc60007800000 */
[----:B------:R-:W-:Y:S01]  /*74e0*/  FMUL R12, R8, UR25 ;  /* 0x00000019080c7c20 */ /* 0x000fe20008400000 */
[----:B------:R-:W-:-:S03]  /*74f0*/  FMNMX R11, R31, R14, !PT ;  /* 0x0000000e1f0b7209 */ /* 0x000fc60007800000 */
[--C-:B------:R-:W-:Y:S01]  /*7500*/  FFMA R15, R24, UR25, -R12.reuse ;  /* 0x00000019180f7c23 */ /* 0x100fe2000800080c */
[--C-:B------:R-:W-:Y:S01]  /*7510*/  FFMA R193, R29, UR25, -R12.reuse ;  /* 0x000000191dc17c23 */ /* 0x100fe2000800080c */
[--C-:B------:R-:W-:Y:S01]  /*7520*/  FFMA R25, R25, UR25, -R12.reuse ;  /* 0x0000001919197c23 */ /* 0x100fe2000800080c */
[--C-:B------:R-:W-:Y:S01]  /*7530*/  FFMA R24, R28, UR25, -R12.reuse ;  /* 0x000000191c187c23 */ /* 0x100fe2000800080c */
[--C-:B------:R-:W-:Y:S01]  /*7540*/  FFMA R33, R33, UR25, -R12.reuse ;  /* 0x0000001921217c23 */ /* 0x100fe2000800080c */
[----:B------:R-:W-:Y:S01]  /*7550*/  FSETP.GEU.AND P5, PT, R15, -126, PT ;  /* 0xc2fc00000f00780b */ /* 0x000fe20003fae000 */
        /* <DEDUP_REMOVED lines=9> */
[--C-:B------:R-:W-:Y:S01]  /*75f0*/  FFMA R41, R41, UR25, -R12.reuse ;  /* 0x0000001929297c23 */ /* 0x100fe2000800080c */
[--C-:B------:R-:W-:Y:S01]  /*7600*/  FFMA R18, R45, UR25, -R12.reuse ;  /* 0x000000192d127c23 */ /* 0x100fe2000800080c */
[--C-:B------:R-:W-:Y:S01]  /*7610*/  FFMA R37, R48, UR25, -R12.reuse ;  /* 0x0000001930257c23 */ /* 0x100fe2000800080c */
[----:B------:R-:W-:Y:S01]  /*7620*/  @!P5 FMUL R15, R15, 0.5 ;  /* 0x3f0000000f0fd820 */ /* 0x000fe20000400000 */
[--C-:B------:R-:W-:Y:S01]  /*7630*/  FFMA R19, R53, UR25, -R12.reuse ;  /* 0x0000001935137c23 */ /* 0x100fe2000800080c */
[----:B------:R-:W-:Y:S01]  /*7640*/  @!P3 FMUL R193, R193, 0.5 ;  /* 0x3f000000c1c1b820 */ /* 0x000fe20000400000 */
[--C-:B------:R-:W-:Y:S01]  /*7650*/  FFMA R52, R52, UR25, -R12.reuse ;  /* 0x0000001934347c23 */ /* 0x100fe2000800080c */
[----:B------:R-:W1:Y:S01]  /*7660*/  MUFU.EX2 R28, R15 ;  /* 0x0000000f001c7308 */ /* 0x000e620000000800 */
[----:B------:R-:W-:Y:S01]  /*7670*/  @!P2 FMUL R25, R25, 0.5 ;  /* 0x3f0000001919a820 */ /* 0x000fe20000400000 */
[----:B------:R-:W-:Y:S01]  /*7680*/  @!P6 FMUL R24, R24, 0.5 ;  /* 0x3f0000001818e820 */ /* 0x000fe20000400000 */
[--C-:B------:R-:W-:Y:S01]  /*7690*/  FFMA R60, R60, UR25, -R12.reuse ;  /* 0x000000193c3c7c23 */ /* 0x100fe2000800080c */
[----:B------:R-:W-:Y:S01]  /*76a0*/  @!P4 FMUL R32, R32, 0.5 ;  /* 0x3f0000002020c820 */ /* 0x000fe20000400000 */
[--C-:B------:R-:W-:Y:S01]  /*76b0*/  FFMA R45, R64, UR25, -R12.reuse ;  /* 0x00000019402d7c23 */ /* 0x100fe2000800080c */
[--C-:B------:R-:W-:Y:S01]  /*76c0*/  FFMA R20, R61, UR25, -R12.reuse ;  /* 0x000000193d147c23 */ /* 0x100fe2000800080c */
[--C-:B------:R-:W-:Y:S01]  /*76d0*/  FFMA R21, R69, UR25, -R12.reuse ;  /* 0x0000001945157c23 */ /* 0x100fe2000800080c */
[----:B------:R-:W2:Y:S01]  /*76e0*/  MUFU.EX2 R193, R193 ;  /* 0x000000c100c17308 */ /* 0x000ea20000000800 */
[----:B------:R-:W-:Y:S01]  /*76f0*/  FMNMX R14, R34, R11, !PT ;  /* 0x0000000b220e7209 */ /* 0x000fe20007800000 */
[--C-:B------:R-:W-:Y:S01]  /*7700*/  FFMA R68, R68, UR25, -R12.reuse ;  /* 0x0000001944447c23 */ /* 0x100fe2000800080c */
[--C-:B------:R-:W-:Y:S01]  /*7710*/  FFMA R48, R73, UR25, -R12.reuse ;  /* 0x0000001949307c23 */ /* 0x100fe2000800080c */
[--C-:B------:R-:W-:Y:S01]  /*7720*/  FFMA R53, R80, UR25, -R12.reuse ;  /* 0x0000001950357c23 */ /* 0x100fe2000800080c */
[----:B------:R-:W-:Y:S01]  /*7730*/  FMNMX R11, R35, R14, !PT ;  /* 0x0000000e230b7209 */ /* 0x000fe20007800000 */
[--C-:B------:R-:W-:Y:S01]  /*7740*/  FFMA R76, R76, UR25, -R12.reuse ;  /* 0x000000194c4c7c23 */ /* 0x100fe2000800080c */
[--C-:B------:R-:W-:Y:S01]  /*7750*/  FFMA R22, R77, UR25, -R12.reuse ;  /* 0x000000194d167c23 */ /* 0x100fe2000800080c */
[----:B------:R-:W3:Y:S01]  /*7760*/  MUFU.EX2 R29, R25 ;  /* 0x00000019001d7308 */ /* 0x000ee20000000800 */
[----:B-1----:R-:W-:Y:S01]  /*7770*/  @!P5 FMUL R28, R28, R28 ;  /* 0x0000001c1c1cd220 */ /* 0x002fe20000400000 */
[----:B------:R-:W-:Y:S01]  /*7780*/  FSETP.GEU.AND P5, PT, R33, -126, PT ;  /* 0xc2fc00002100780b */ /* 0x000fe20003fae000 */
[--C-:B------:R-:W-:Y:S01]  /*7790*/  FFMA R84, R84, UR25, -R12.reuse ;  /* 0x0000001954547c23 */ /* 0x100fe2000800080c */
[----:B------:R-:W-:Y:S01]  /*77a0*/  FMNMX R14, R38, R11, !PT ;  /* 0x0000000b260e7209 */ /* 0x000fe20007800000 */
[--C-:B------:R-:W-:Y:S01]  /*77b0*/  FFMA R23, R85, UR25, -R12.reuse ;  /* 0x0000001955177c23 */ /* 0x100fe2000800080c */
[--C-:B------:R-:W-:Y:S01]  /*77c0*/  FFMA R92, R92, UR25, -R12.reuse ;  /* 0x000000195c5c7c23 */ /* 0x100fe2000800080c */
[--C-:B------:R-:W-:Y:S01]  /*77d0*/  FFMA R61, R97, UR25, -R12.reuse ;  /* 0x00000019613d7c23 */ /* 0x100fe2000800080c */
[----:B------:R-:W1:Y:S01]  /*77e0*/  MUFU.EX2 R24, R24 ;  /* 0x0000001800187308 */ /* 0x000e620000000800 */
[----:B--2---:R-:W-:Y:S01]  /*77f0*/  @!P3 FMUL R193, R193, R193 ;  /* 0x000000c1c1c1b220 */ /* 0x004fe20000400000 */
[----:B------:R-:W-:Y:S01]  /*7800*/  FSETP.GEU.AND P3, PT, R40, -126, PT ;  /* 0xc2fc00002800780b */ /* 0x000fe20003f6e000 */
[--C-:B------:R-:W-:Y:S01]  /*7810*/  FFMA R97, R100, UR25, -R12.reuse ;  /* 0x0000001964617c23 */ /* 0x100fe2000800080c */
[----:B------:R-:W-:Y:S01]  /*7820*/  FMNMX R11, R39, R14, !PT ;  /* 0x0000000e270b7209 */ /* 0x000fe20007800000 */
[--C-:B------:R-:W-:Y:S01]  /*7830*/  FFMA R96, R96, UR25, -R12.reuse ;  /* 0x0000001960607c23 */ /* 0x100fe2000800080c */
[--C-:B------:R-:W-:Y:S01]  /*7840*/  FFMA R100, R104, UR25, -R12.reuse ;  /* 0x0000001968647c23 */ /* 0x100fe2000800080c */
[----:B------:R-:W-:Y:S01]  /*7850*/  @!P5 FMUL R33, R33, 0.5 ;  /* 0x3f0000002121d820 */ /* 0x000fe20000400000 */
[----:B------:R-:W2:Y:S01]  /*7860*/  MUFU.EX2 R25, R32 ;  /* 0x0000002000197308 */ /* 0x000ea20000000800 */
[----:B---3--:R-:W-:Y:S01]  /*7870*/  @!P2 FMUL R29, R29, R29 ;  /* 0x0000001d1d1da220 */ /* 0x008fe20000400000 */
[----:B------:R-:W-:Y:S01]  /*7880*/  FSETP.GEU.AND P2, PT, R36, -126, PT ;  /* 0xc2fc00002400780b */ /* 0x000fe20003f4e000 */
[--C-:B------:R-:W-:Y:S01]  /*7890*/  FFMA R64, R101, UR25, -R12.reuse ;  /* 0x0000001965407c23 */ /* 0x100fe2000800080c */
[----:B------:R-:W-:Y:S01]  /*78a0*/  FMNMX R14, R42, R11, !PT ;  /* 0x0000000b2a0e7209 */ /* 0x000fe20007800000 */
[--C-:B------:R-:W-:Y:S01]  /*78b0*/  FFMA R69, R109, UR25, -R12.reuse ;  /* 0x000000196d457c23 */ /* 0x100fe2000800080c */
[--C-:B------:R-:W-:Y:S01]  /*78c0*/  FFMA R73, R113, UR25, -R12.reuse ;  /* 0x0000001971497c23 */ /* 0x100fe2000800080c */
[----:B------:R-:W-:Y:S01]  /*78d0*/  @!P3 FMUL R40, R40, 0.5 ;  /* 0x3f0000002828b820 */ /* 0x000fe20000400000 */
[----:B------:R-:W3:Y:S01]  /*78e0*/  MUFU.EX2 R194, R33 ;  /* 0x0000002100c27308 */ /* 0x000ee20000000800 */
[----:B-1----:R-:W-:Y:S01]  /*78f0*/  @!P6 FMUL R24, R24, R24 ;  /* 0x000000181818e220 */ /* 0x002fe20000400000 */
[----:B------:R-:W-:Y:S01]  /*7900*/  FSETP.GEU.AND P6, PT, R17, -126, PT ;  /* 0xc2fc00001100780b */ /* 0x000fe20003fce000 */
[--C-:B------:R-:W-:Y:S01]  /*7910*/  FFMA R77, R124, UR25, -R12.reuse ;  /* 0x000000197c4d7c23 */ /* 0x100fe2000800080c */
[----:B------:R-:W-:Y:S01]  /*7920*/  FMNMX R11, R43, R14, !PT ;  /* 0x0000000e2b0b7209 */ /* 0x000fe20007800000 */
[--C-:B------:R-:W-:Y:S01]  /*7930*/  FFMA R101, R121, UR25, -R12.reuse ;  /* 0x0000001979657c23 */ /* 0x100fe2000800080c */
[--C-:B------:R-:W-:Y:S01]  /*7940*/  FFMA R104, R125, UR25, -R12.reuse ;  /* 0x000000197d687c23 */ /* 0x100fe2000800080c */
[----:B------:R-:W-:Y:S01]  /*7950*/  @!P2 FMUL R36, R36, 0.5 ;  /* 0x3f0000002424a820 */ /* 0x000fe20000400000 */
[----:B------:R1:W4:Y:S01]  /*7960*/  MUFU.EX2 R33, R40 ;  /* 0x0000002800217308 */ /* 0x0003220000000800 */
[----:B--2---:R-:W-:Y:S01]  /*7970*/  @!P4 FMUL R25, R25, R25 ;  /* 0x000000191919c220 */ /* 0x004fe20000400000 */
[----:B------:R-:W-:Y:S01]  /*7980*/  FSETP.GEU.AND P4, PT, R41, -126, PT ;  /* 0xc2fc00002900780b */ /* 0x000fe20003f8e000 */
[--C-:B------:R-:W-:Y:S01]  /*7990*/  FFMA R80, R133, UR25, -R12.reuse ;  /* 0x0000001985507c23 */ /* 0x100fe2000800080c */
[----:B------:R-:W-:Y:S01]  /*79a0*/  FMNMX R14, R46, R11, !PT ;  /* 0x0000000b2e0e7209 */ /* 0x000fe20007800000 */
[--C-:B------:R-:W-:Y:S01]  /*79b0*/  FFMA R15, R140, UR25, -R12.reuse ;  /* 0x000000198c0f7c23 */ /* 0x100fe2000800080c */
[--C-:B------:R-:W-:Y:S01]  /*79c0*/  FFMA R16, R136, UR25, -R12.reuse ;  /* 0x0000001988107c23 */ /* 0x100fe2000800080c */
[----:B------:R-:W-:Y:S01]  /*79d0*/  @!P6 FMUL R17, R17, 0.5 ;  /* 0x3f0000001111e820 */ /* 0x000fe20000400000 */
[----:B------:R2:W5:Y:S01]  /*79e0*/  MUFU.EX2 R192, R36 ;  /* 0x0000002400c07308 */ /* 0x0005620000000800 */
[----:B---3--:R-:W-:Y:S01]  /*79f0*/  @!P5 FMUL R194, R194, R194 ;  /* 0x000000c2c2c2d220 */ /* 0x008fe20000400000 */
[----:B------:R-:W-:Y:S01]  /*7a00*/  FSETP.GEU.AND P5, PT, R44, -126, PT ;  /* 0xc2fc00002c00780b */ /* 0x000fe20003fae000 */
[--C-:B-1----:R-:W-:Y:S01]  /*7a10*/  FFMA R40, R57, UR25, -R12.reuse ;  /* 0x0000001939287c23 */ /* 0x102fe2000800080c */
[----:B------:R-:W-:Y:S01]  /*7a20*/  FMNMX R11, R47, R14, !PT ;  /* 0x0000000e2f0b7209 */ /* 0x000fe20007800000 */
[--C-:B------:R-:W-:Y:S01]  /*7a30*/  FFMA R57, R88, UR25, -R12.reuse ;  /* 0x0000001958397c23 */ /* 0x100fe2000800080c */
[--C-:B------:R-:W-:Y:S01]  /*7a40*/  FFMA R85, R145, UR25, -R12.reuse ;  /* 0x0000001991557c23 */ /* 0x100fe2000800080c */
[----:B------:R-:W-:Y:S01]  /*7a50*/  @!P4 FMUL R41, R41, 0.5 ;  /* 0x3f0000002929c820 */ /* 0x000fe20000400000 */
[----:B------:R-:W1:Y:S01]  /*7a60*/  MUFU.EX2 R17, R17 ;  /* 0x0000001100117308 */ /* 0x000e620000000800 */
[--C-:B--2---:R-:W-:Y:S01]  /*7a70*/  FFMA R36, R49, UR25, -R12.reuse ;  /* 0x0000001931247c23 */ /* 0x104fe2000800080c */
[----:B----4-:R-:W-:Y:S01]  /*7a80*/  @!P3 FMUL R33, R33, R33 ;  /* 0x000000212121b220 */ /* 0x010fe20000400000 */
[--C-:B------:R-:W-:Y:S01]  /*7a90*/  FFMA R49, R72, UR25, -R12.reuse ;  /* 0x0000001948317c23 */ /* 0x100fe2000800080c */
[----:B------:R-:W-:Y:S01]  /*7aa0*/  FMNMX R14, R50, R11, !PT ;  /* 0x0000000b320e7209 */ /* 0x000fe20007800000 */
[--C-:B------:R-:W-:Y:S01]  /*7ab0*/  FFMA R72, R117, UR25, -R12.reuse ;  /* 0x0000001975487c23 */ /* 0x100fe2000800080c */
[----:B------:R-:W-:Y:S01]  /*7ac0*/  FSETP.GEU.AND P3, PT, R36, -126, PT ;  /* 0xc2fc00002400780b */ /* 0x000fe20003f6e000 */
[----:B------:R-:W-:Y:S01]  /*7ad0*/  @!P5 FMUL R44, R44, 0.5 ;  /* 0x3f0000002c2cd820 */ /* 0x000fe20000400000 */
[----:B------:R2:W3:Y:S01]  /*7ae0*/  MUFU.EX2 R32, R41 ;  /* 0x0000002900207308 */ /* 0x0004e20000000800 */
[----:B-----5:R-:W-:Y:S01]  /*7af0*/  @!P2 FMUL R192, R192, R192 ;  /* 0x000000c0c0c0a220 */ /* 0x020fe20000400000 */
[----:B------:R-:W-:Y:S01]  /*7b00*/  FSETP.GEU.AND P2, PT, R18, -126, PT ;  /* 0xc2fc00001200780b */ /* 0x000fe20003f4e000 */
[----:B------:R-:W-:Y:S01]  /*7b10*/  FFMA R148, R148, UR25, -R12 ;  /* 0x0000001994947c23 */ /* 0x000fe2000800080c */
[----:B------:R-:W-:-:S04]  /*7b20*/  FMNMX R11, R51, R14, !PT ;  /* 0x0000000e330b7209 */ /* 0x000fc80007800000 */
[----:B------:R4:W5:Y:S01]  /*7b30*/  MUFU.EX2 R191, R44 ;  /* 0x0000002c00bf7308 */ /* 0x0009620000000800 */
[----:B-1----:R-:W-:Y:S01]  /*7b40*/  @!P6 FMUL R17, R17, R17 ;  /* 0x000000111111e220 */ /* 0x002fe20000400000 */
[----:B------:R-:W-:Y:S01]  /*7b50*/  FSETP.GEU.AND P6, PT, R37, -126, PT ;  /* 0xc2fc00002500780b */ /* 0x000fe20003fce000 */
[----:B------:R-:W-:Y:S01]  /*7b60*/  @!P3 FMUL R36, R36, 0.5 ;  /* 0x3f0000002424b820 */ /* 0x000fe20000400000 */
[--C-:B--2---:R-:W-:Y:S01]  /*7b70*/  FFMA R41, R56, UR25, -R12.reuse ;  /* 0x0000001938297c23 */ /* 0x104fe2000800080c */
[----:B------:R-:W-:Y:S01]  /*7b80*/  FMNMX R14, R54, R11, !PT ;  /* 0x0000000b360e7209 */ /* 0x000fe20007800000 */
[--C-:B------:R-:W-:Y:S01]  /*7b90*/  FFMA R56, R89, UR25, -R12.reuse ;  /* 0x0000001959387c23 */ /* 0x100fe2000800080c */
[----:B------:R-:W-:Y:S01]  /*7ba0*/  @!P2 FMUL R18, R18, 0.5 ;  /* 0x3f0000001212a820 */ /* 0x000fe20000400000 */
[--C-:B------:R-:W-:Y:S01]  /*7bb0*/  FFMA R89, R132, UR25, -R12.reuse ;  /* 0x0000001984597c23 */ /* 0x100fe2000800080c */
[----:B------:R-:W1:Y:S01]  /*7bc0*/  MUFU.EX2 R36, R36 ;  /* 0x0000002400247308 */ /* 0x000e620000000800 */
[----:B---3--:R-:W-:Y:S01]  /*7bd0*/  @!P4 FMUL R32, R32, R32 ;  /* 0x000000202020c220 */ /* 0x008fe20000400000 */
[----:B------:R-:W-:Y:S01]  /*7be0*/  FSETP.GEU.AND P4, PT, R52, -126, PT ;  /* 0xc2fc00003400780b */ /* 0x000fe20003f8e000 */
[--C-:B----4-:R-:W-:Y:S01]  /*7bf0*/  FFMA R44, R65, UR25, -R12.reuse ;  /* 0x00000019412c7c23 */ /* 0x110fe2000800080c */
[----:B------:R-:W-:Y:S01]  /*7c00*/  FMNMX R11, R55, R14, !PT ;  /* 0x0000000e370b7209 */ /* 0x000fe20007800000 */
[--C-:B------:R-:W-:Y:S01]  /*7c10*/  FFMA R65, R105, UR25, -R12.reuse ;  /* 0x0000001969417c23 */ /* 0x100fe2000800080c */
[----:B------:R-:W-:Y:S01]  /*7c20*/  @!P6 FMUL R37, R37, 0.5 ;  /* 0x3f0000002525e820 */ /* 0x000fe20000400000 */
[----:B------:R-:W-:Y:S01]  /*7c30*/  FFMA R105, R129, UR25, -R12 ;  /* 0x0000001981697c23 */ /* 0x000fe2000800080c */
[----:B-----5:R-:W-:Y:S01]  /*7c40*/  @!P5 FMUL R191, R191, R191 ;  /* 0x000000bfbfbfd220 */ /* 0x020fe20000400000 */
[----:B------:R-:W-:Y:S01]  /*7c50*/  FSETP.GEU.AND P5, PT, R19, -126, PT ;  /* 0xc2fc00001300780b */ /* 0x000fe20003fae000 */
[----:B------:R-:W2:Y:S01]  /*7c60*/  MUFU.EX2 R18, R18 ;  /* 0x0000001200127308 */ /* 0x000ea20000000800 */
[----:B------:R-:W-:-:S04]  /*7c70*/  FMNMX R14, R58, R11, !PT ;  /* 0x0000000b3a0e7209 */ /* 0x000fc80007800000 */
[----:B------:R-:W-:Y:S01]  /*7c80*/  @!P4 FMUL R52, R52, 0.5 ;  /* 0x3f0000003434c820 */ /* 0x000fe20000400000 */
[----:B------:R-:W-:Y:S01]  /*7c90*/  FMNMX R11, R59, R14, !PT ;  /* 0x0000000e3b0b7209 */ /* 0x000fe20007800000 */
[----:B-1----:R-:W-:Y:S01]  /*7ca0*/  @!P3 FMUL R36, R36, R36 ;  /* 0x000000242424b220 */ /* 0x002fe20000400000 */
[----:B------:R-:W-:Y:S01]  /*7cb0*/  FSETP.GEU.AND P3, PT, R60, -126, PT ;  /* 0xc2fc00003c00780b */ /* 0x000fe20003f6e000 */
[----:B------:R-:W1:Y:S01]  /*7cc0*/  MUFU.EX2 R37, R37 ;  /* 0x0000002500257308 */ /* 0x000e620000000800 */
[----:B------:R-:W-:Y:S02]  /*7cd0*/  FMNMX R14, R62, R11, !PT ;  /* 0x0000000b3e0e7209 */ /* 0x000fe40007800000 */
[----:B------:R-:W-:Y:S02]  /*7ce0*/  @!P5 FMUL R19, R19, 0.5 ;  /* 0x3f0000001313d820 */ /* 0x000fe40000400000 */
[----:B------:R-:W-:Y:S01]  /*7cf0*/  FMNMX R11, R63, R14, !PT ;  /* 0x0000000e3f0b7209 */ /* 0x000fe20007800000 */
[----:B--2---:R-:W-:-:S03]  /*7d00*/  @!P2 FMUL R18, R18, R18 ;  /* 0x000000121212a220 */ /* 0x004fc60000400000 */
[----:B------:R-:W2:Y:S01]  /*7d10*/  MUFU.EX2 R19, R19 ;  /* 0x0000001300137308 */ /* 0x000ea20000000800 */
[----:B------:R-:W-:Y:S02]  /*7d20*/  FSETP.GEU.AND P2, PT, R41, -126, PT ;  /* 0xc2fc00002900780b */ /* 0x000fe40003f4e000 */
[----:B------:R-:W-:Y:S01]  /*7d30*/  @!P3 FMUL R60, R60, 0.5 ;  /* 0x3f0000003c3cb820 */ /* 0x000fe20000400000 */
[----:B------:R-:W-:-:S04]  /*7d40*/  FMNMX R14, R66, R11, !PT ;  /* 0x0000000b420e7209 */ /* 0x000fc80007800000 */
[----:B------:R3:W4:Y:S01]  /*7d50*/  MUFU.EX2 R190, R52 ;  /* 0x0000003400be7308 */ /* 0x0007220000000800 */
[----:B-1----:R-:W-:Y:S01]  /*7d60*/  @!P6 FMUL R37, R37, R37 ;  /* 0x000000252525e220 */ /* 0x002fe20000400000 */
[----:B------:R-:W-:Y:S02]  /*7d70*/  FSETP.GEU.AND P6, PT, R40, -126, PT ;  /* 0xc2fc00002800780b */ /* 0x000fe40003fce000 */
[----:B------:R-:W-:Y:S02]  /*7d80*/  FMNMX R11, R67, R14, !PT ;  /* 0x0000000e430b7209 */ /* 0x000fe40007800000 */
[----:B------:R-:W-:Y:S02]  /*7d90*/  @!P2 FMUL R41, R41, 0.5 ;  /* 0x3f0000002929a820 */ /* 0x000fe40000400000 */
[----:B------:R1:W5:Y:S01]  /*7da0*/  MUFU.EX2 R189, R60 ;  /* 0x0000003c00bd7308 */ /* 0x0003620000000800 */
[----:B--2---:R-:W-:Y:S01]  /*7db0*/  @!P5 FMUL R19, R19, R19 ;  /* 0x000000131313d220 */ /* 0x004fe20000400000 */
[----:B------:R-:W-:Y:S01]  /*7dc0*/  FSETP.GEU.AND P5, PT, R45, -126, PT ;  /* 0xc2fc00002d00780b */ /* 0x000fe20003fae000 */
[--C-:B---3--:R-:W-:Y:S01]  /*7dd0*/  FFMA R52, R81, UR25, -R12.reuse ;  /* 0x0000001951347c23 */ /* 0x108fe2000800080c */
[----:B------:R-:W-:Y:S01]  /*7de0*/  FMNMX R14, R70, R11, !PT ;  /* 0x0000000b460e7209 */ /* 0x000fe20007800000 */
[----:B------:R-:W-:-:S02]  /*7df0*/  FFMA R81, R137, UR25, -R12 ;  /* 0x0000001989517c23 */ /* 0x000fc4000800080c */
[----:B------:R-:W-:Y:S01]  /*7e00*/  @!P6 FMUL R40, R40, 0.5 ;  /* 0x3f0000002828e820 */ /* 0x000fe20000400000 */
[----:B------:R-:W2:Y:S01]  /*7e10*/  MUFU.EX2 R41, R41 ;  /* 0x0000002900297308 */ /* 0x000ea20000000800 */
[----:B----4-:R-:W-:Y:S01]  /*7e20*/  @!P4 FMUL R190, R190, R190 ;  /* 0x000000bebebec220 */ /* 0x010fe20000400000 */
[----:B------:R-:W-:Y:S01]  /*7e30*/  FSETP.GEU.AND P4, PT, R20, -126, PT ;  /* 0xc2fc00001400780b */ /* 0x000fe20003f8e000 */
[--C-:B-1----:R-:W-:Y:S01]  /*7e40*/  FFMA R60, R93, UR25, -R12.reuse ;  /* 0x000000195d3c7c23 */ /* 0x102fe2000800080c */
[----:B------:R-:W-:Y:S01]  /*7e50*/  FMNMX R11, R71, R14, !PT ;  /* 0x0000000e470b7209 */ /* 0x000fe20007800000 */
[----:B------:R-:W-:Y:S02]  /*7e60*/  FFMA R93, R116, UR25, -R12 ;  /* 0x00000019745d7c23 */ /* 0x000fe4000800080c */
[----:B------:R-:W-:Y:S01]  /*7e70*/  @!P5 FMUL R45, R45, 0.5 ;  /* 0x3f0000002d2dd820 */ /* 0x000fe20000400000 */
[----:B------:R-:W1:Y:S01]  /*7e80*/  MUFU.EX2 R40, R40 ;  /* 0x0000002800287308 */ /* 0x000e620000000800 */
[----:B-----5:R-:W-:Y:S01]  /*7e90*/  @!P3 FMUL R189, R189, R189 ;  /* 0x000000bdbdbdb220 */ /* 0x020fe20000400000 */
[----:B------:R-:W-:-:S02]  /*7ea0*/  FSETP.GEU.AND P3, PT, R21, -126, PT ;  /* 0xc2fc00001500780b */ /* 0x000fc40003f6e000 */
[----:B------:R-:W-:-:S03]  /*7eb0*/  FMNMX R14, R74, R11, !PT ;  /* 0x0000000b4a0e7209 */ /* 0x000fc60007800000 */
[----:B------:R-:W-:Y:S01]  /*7ec0*/  @!P4 FMUL R20, R20, 0.5 ;  /* 0x3f0000001414c820 */ /* 0x000fe20000400000 */
[----:B------:R-:W3:Y:S01]  /*7ed0*/  MUFU.EX2 R45, R45 ;  /* 0x0000002d002d7308 */ /* 0x000ee20000000800 */
[----:B--2---:R-:W-:Y:S01]  /*7ee0*/  @!P2 FMUL R41, R41, R41 ;  /* 0x000000292929a220 */ /* 0x004fe20000400000 */
[----:B------:R-:W-:Y:S02]  /*7ef0*/  FSETP.GEU.AND P2, PT, R44, -126, PT ;  /* 0xc2fc00002c00780b */ /* 0x000fe40003f4e000 */
[----:B------:R-:W-:-:S03]  /*7f00*/  FMNMX R11, R75, R14, !PT ;  /* 0x0000000e4b0b7209 */ /* 0x000fc60007800000 */
[----:B------:R-:W-:Y:S01]  /*7f10*/  @!P3 FMUL R21, R21, 0.5 ;  /* 0x3f0000001515b820 */ /* 0x000fe20000400000 */
[----:B------:R-:W2:Y:S01]  /*7f20*/  MUFU.EX2 R20, R20 ;  /* 0x0000001400147308 */ /* 0x000ea20000000800 */
[----:B-1----:R-:W-:Y:S01]  /*7f30*/  @!P6 FMUL R40, R40, R40 ;  /* 0x000000282828e220 */ /* 0x002fe20000400000 */
[----:B------:R-:W-:Y:S02]  /*7f40*/  FSETP.GEU.AND P6, PT, R68, -126, PT ;  /* 0xc2fc00004400780b */ /* 0x000fe40003fce000 */
[----:B------:R-:W-:-:S03]  /*7f50*/  FMNMX R14, R78, R11, !PT ;  /* 0x0000000b4e0e7209 */ /* 0x000fc60007800000 */
[----:B------:R-:W-:Y:S01]  /*7f60*/  @!P2 FMUL R44, R44, 0.5 ;  /* 0x3f0000002c2ca820 */ /* 0x000fe20000400000 */
[----:B------:R-:W1:Y:S01]  /*7f70*/  MUFU.EX2 R21, R21 ;  /* 0x0000001500157308 */ /* 0x000e620000000800 */
[----:B---3--:R-:W-:Y:S01]  /*7f80*/  @!P5 FMUL R45, R45, R45 ;  /* 0x0000002d2d2dd220 */ /* 0x008fe20000400000 */
[----:B------:R-:W-:Y:S02]  /*7f90*/  FSETP.GEU.AND P5, PT, R48, -126, PT ;  /* 0xc2fc00003000780b */ /* 0x000fe40003fae000 */
[----:B------:R-:W-:-:S03]  /*7fa0*/  FMNMX R11, R79, R14, !PT ;  /* 0x0000000e4f0b7209 */ /* 0x000fc60007800000 */
[----:B------:R-:W-:Y:S01]  /*7fb0*/  @!P6 FMUL R68, R68, 0.5 ;  /* 0x3f0000004444e820 */ /* 0x000fe20000400000 */
[----:B------:R-:W3:Y:S01]  /*7fc0*/  MUFU.EX2 R44, R44 ;  /* 0x0000002c002c7308 */ /* 0x000ee20000000800 */
[----:B--2---:R-:W-:Y:S01]  /*7fd0*/  @!P4 FMUL R20, R20, R20 ;  /* 0x000000141414c220 */ /* 0x004fe20000400000 */
[----:B------:R-:W-:Y:S02]  /*7fe0*/  FSETP.GEU.AND P4, PT, R49, -126, PT ;  /* 0xc2fc00003100780b */ /* 0x000fe40003f8e000 */
[----:B------:R-:W-:-:S03]  /*7ff0*/  FMNMX R14, R82, R11, !PT ;  /* 0x0000000b520e7209 */ /* 0x000fc60007800000 */
[----:B------:R-:W-:Y:S01]  /*8000*/  @!P5 FMUL R48, R48, 0.5 ;  /* 0x3f0000003030d820 */ /* 0x000fe20000400000 */
[----:B------:R2:W4:Y:S01]  /*8010*/  MUFU.EX2 R188, R68 ;  /* 0x0000004400bc7308 */ /* 0x0005220000000800 */
[----:B-1----:R-:W-:Y:S01]  /*8020*/  @!P3 FMUL R21, R21, R21 ;  /* 0x000000151515b220 */ /* 0x002fe20000400000 */
[----:B------:R-:W-:Y:S02]  /*8030*/  FSETP.GEU.AND P3, PT, R53, -126, PT ;  /* 0xc2fc00003500780b */ /* 0x000fe40003f6e000 */
[----:B------:R-:W-:-:S03]  /*8040*/  FMNMX R11, R83, R14, !PT ;  /* 0x0000000e530b7209 */ /* 0x000fc60007800000 */
[----:B------:R-:W-:Y:S01]  /*8050*/  @!P4 FMUL R49, R49, 0.5 ;  /* 0x3f0000003131c820 */ /* 0x000fe20000400000 */
[----:B------:R-:W1:Y:S01]  /*8060*/  MUFU.EX2 R48, R48 ;  /* 0x0000003000307308 */ /* 0x000e620000000800 */
[----:B---3--:R-:W-:Y:S01]  /*8070*/  @!P2 FMUL R44, R44, R44 ;  /* 0x0000002c2c2ca220 */ /* 0x008fe20000400000 */
[----:B------:R-:W-:Y:S01]  /*8080*/  FSETP.GEU.AND P2, PT, R76, -126, PT ;  /* 0xc2fc00004c00780b */ /* 0x000fe20003f4e000 */
[----:B--2---:R-:W-:Y:S01]  /*8090*/  FFMA R68, R112, UR25, -R12 ;  /* 0x0000001970447c23 */ /* 0x004fe2000800080c */
[----:B------:R-:W-:-:S03]  /*80a0*/  FMNMX R14, R86, R11, !PT ;  /* 0x0000000b560e7209 */ /* 0x000fc60007800000 */
[----:B------:R-:W-:Y:S01]  /*80b0*/  @!P3 FMUL R53, R53, 0.5 ;  /* 0x3f0000003535b820 */ /* 0x000fe20000400000 */
[----:B------:R-:W2:Y:S01]  /*80c0*/  MUFU.EX2 R49, R49 ;  /* 0x0000003100317308 */ /* 0x000ea20000000800 */
[----:B----4-:R-:W-:Y:S01]  /*80d0*/  @!P6 FMUL R188, R188, R188 ;  /* 0x000000bcbcbce220 */ /* 0x010fe20000400000 */
[----:B------:R-:W-:Y:S02]  /*80e0*/  FSETP.GEU.AND P6, PT, R22, -126, PT ;  /* 0xc2fc00001600780b */ /* 0x000fe40003fce000 */
[----:B------:R-:W-:-:S03]  /*80f0*/  FMNMX R11, R87, R14, !PT ;  /* 0x0000000e570b7209 */ /* 0x000fc60007800000 */
[----:B------:R-:W-:Y:S01]  /*8100*/  @!P2 FMUL R76, R76, 0.5 ;  /* 0x3f0000004c4ca820 */ /* 0x000fe20000400000 */
[----:B------:R-:W3:Y:S01]  /*8110*/  MUFU.EX2 R53, R53 ;  /* 0x0000003500357308 */ /* 0x000ee20000000800 */
[----:B-1----:R-:W-:Y:S01]  /*8120*/  @!P5 FMUL R48, R48, R48 ;  /* 0x000000303030d220 */ /* 0x002fe20000400000 */
[----:B------:R-:W-:Y:S02]  /*8130*/  FSETP.GEU.AND P5, PT, R84, -126, PT ;  /* 0xc2fc00005400780b */ /* 0x000fe40003fae000 */
[----:B------:R-:W-:-:S03]  /*8140*/  FMNMX R14, R90, R11, !PT ;  /* 0x0000000b5a0e7209 */ /* 0x000fc60007800000 */
[----:B------:R-:W-:Y:S01]  /*8150*/  @!P6 FMUL R22, R22, 0.5 ;  /* 0x3f0000001616e820 */ /* 0x000fe20000400000 */
[----:B------:R1:W4:Y:S01]  /*8160*/  MUFU.EX2 R187, R76 ;  /* 0x0000004c00bb7308 */ /* 0x0003220000000800 */
[----:B--2---:R-:W-:Y:S01]  /*8170*/  @!P4 FMUL R49, R49, R49 ;  /* 0x000000313131c220 */ /* 0x004fe20000400000 */
[----:B------:R-:W-:Y:S02]  /*8180*/  FSETP.GEU.AND P4, PT, R52, -126, PT ;  /* 0xc2fc00003400780b */ /* 0x000fe40003f8e000 */
[----:B------:R-:W-:-:S03]  /*8190*/  FMNMX R11, R91, R14, !PT ;  /* 0x0000000e5b0b7209 */ /* 0x000fc60007800000 */
[----:B------:R-:W-:Y:S01]  /*81a0*/  @!P5 FMUL R84, R84, 0.5 ;  /* 0x3f0000005454d820 */ /* 0x000fe20000400000 */
[----:B------:R-:W2:Y:S01]  /*81b0*/  MUFU.EX2 R22, R22 ;  /* 0x0000001600167308 */ /* 0x000ea20000000800 */
[----:B---3--:R-:W-:Y:S01]  /*81c0*/  @!P3 FMUL R53, R53, R53 ;  /* 0x000000353535b220 */ /* 0x008fe20000400000 */
[----:B------:R-:W-:Y:S01]  /*81d0*/  FSETP.GEU.AND P3, PT, R56, -126, PT ;  /* 0xc2fc00003800780b */ /* 0x000fe20003f6e000 */
[----:B-1----:R-:W-:Y:S01]  /*81e0*/  FFMA R76, R128, UR25, -R12 ;  /* 0x00000019804c7c23 */ /* 0x002fe2000800080c */
[----:B------:R-:W-:-:S03]  /*81f0*/  FMNMX R14, R94, R11, !PT ;  /* 0x0000000b5e0e7209 */ /* 0x000fc60007800000 */
[----:B------:R-:W-:Y:S01]  /*8200*/  @!P4 FMUL R52, R52, 0.5 ;  /* 0x3f0000003434c820 */ /* 0x000fe20000400000 */
[----:B------:R1:W3:Y:S01]  /*8210*/  MUFU.EX2 R186, R84 ;  /* 0x0000005400ba7308 */ /* 0x0002e20000000800 */
[----:B----4-:R-:W-:Y:S01]  /*8220*/  @!P2 FMUL R187, R187, R187 ;  /* 0x000000bbbbbba220 */ /* 0x010fe20000400000 */
[----:B------:R-:W-:Y:S02]  /*8230*/  FSETP.GEU.AND P2, PT, R23, -126, PT ;  /* 0xc2fc00001700780b */ /* 0x000fe40003f4e000 */
[----:B------:R-:W-:-:S03]  /*8240*/  FMNMX R11, R95, R14, !PT ;  /* 0x0000000e5f0b7209 */ /* 0x000fc60007800000 */
[----:B------:R-:W-:Y:S01]  /*8250*/  @!P3 FMUL R56, R56, 0.5 ;  /* 0x3f0000003838b820 */ /* 0x000fe20000400000 */
[----:B------:R-:W4:Y:S01]  /*8260*/  MUFU.EX2 R52, R52 ;  /* 0x0000003400347308 */ /* 0x000f220000000800 */
[----:B--2---:R-:W-:Y:S01]  /*8270*/  @!P6 FMUL R22, R22, R22 ;  /* 0x000000161616e220 */ /* 0x004fe20000400000 */
[----:B------:R-:W-:Y:S01]  /*8280*/  FSETP.GEU.AND P6, PT, R57, -126, PT ;  /* 0xc2fc00003900780b */ /* 0x000fe20003fce000 */
[----:B-1----:R-:W-:Y:S01]  /*8290*/  FFMA R84, R141, UR25, -R12 ;  /* 0x000000198d547c23 */ /* 0x002fe2000800080c */
[----:B------:R-:W-:-:S03]  /*82a0*/  FMNMX R14, R98, R11, !PT ;  /* 0x0000000b620e7209 */ /* 0x000fc60007800000 */
[----:B------:R-:W-:Y:S01]  /*82b0*/  @!P2 FMUL R23, R23, 0.5 ;  /* 0x3f0000001717a820 */ /* 0x000fe20000400000 */
[----:B------:R-:W1:Y:S01]  /*82c0*/  MUFU.EX2 R56, R56 ;  /* 0x0000003800387308 */ /* 0x000e620000000800 */
[----:B---3--:R-:W-:Y:S01]  /*82d0*/  @!P5 FMUL R186, R186, R186 ;  /* 0x000000bababad220 */ /* 0x008fe20000400000 */
[----:B------:R-:W-:Y:S02]  /*82e0*/  FSETP.GEU.AND P5, PT, R60, -126, PT ;  /* 0xc2fc00003c00780b */ /* 0x000fe40003fae000 */
        /* <DEDUP_REMOVED lines=12> */
[----:B------:R-:W1:Y:S01]  /*83b0*/  MUFU.EX2 R60, R60 ;  /* 0x0000003c003c7308 */ /* 0x000e620000000800 */
[----:B--2---:R-:W-:Y:S01]  /*83c0*/  @!P2 FMUL R23, R23, R23 ;  /* 0x000000171717a220 */ /* 0x004fe20000400000 */
[----:B------:R-:W-:Y:S02]  /*83d0*/  FSETP.GEU.AND P2, PT, R96, -126, PT ;  /* 0xc2fc00006000780b */ /* 0x000fe40003f4e000 */
[----:B------:R-:W-:-:S03]  /*83e0*/  FMNMX R14, R106, R11, !PT ;  /* 0x0000000b6a0e7209 */ /* 0x000fc60007800000 */
[----:B------:R-:W-:Y:S01]  /*83f0*/  @!P3 FMUL R97, R97, 0.5 ;  /* 0x3f0000006161b820 */ /* 0x000fe20000400000 */
[----:B------:R2:W4:Y:S01]  /*8400*/  MUFU.EX2 R185, R92 ;  /* 0x0000005c00b97308 */ /* 0x0005220000000800 */
[----:B---3--:R-:W-:Y:S01]  /*8410*/  @!P6 FMUL R57, R57, R57 ;  /* 0x000000393939e220 */ /* 0x008fe20000400000 */
[----:B------:R-:W-:Y:S02]  /*8420*/  FSETP.GEU.AND P6, PT, R61, -126, PT ;  /* 0xc2fc00003d00780b */ /* 0x000fe40003fce000 */
[----:B------:R-:W-:-:S03]  /*8430*/  FMNMX R11, R107, R14, !PT ;  /* 0x0000000e6b0b7209 */ /* 0x000fc60007800000 */
[----:B------:R-:W-:Y:S01]  /*8440*/  @!P2 FMUL R96, R96, 0.5 ;  /* 0x3f0000006060a820 */ /* 0x000fe20000400000 */
[----:B------:R-:W3:Y:S01]  /*8450*/  MUFU.EX2 R97, R97 ;  /* 0x0000006100617308 */ /* 0x000ee20000000800 */
[----:B-1----:R-:W-:Y:S01]  /*8460*/  @!P5 FMUL R60, R60, R60 ;  /* 0x0000003c3c3cd220 */ /* 0x002fe20000400000 */
[----:B------:R-:W-:Y:S01]  /*8470*/  FSETP.GEU.AND P5, PT, R100, -126, PT ;  /* 0xc2fc00006400780b */ /* 0x000fe20003fae000 */
[----:B--2---:R-:W-:Y:S01]  /*8480*/  FFMA R92, R120, UR25, -R12 ;  /* 0x00000019785c7c23 */ /* 0x004fe2000800080c */
[----:B------:R-:W-:-:S03]  /*8490*/  FMNMX R14, R110, R11, !PT ;  /* 0x0000000b6e0e7209 */ /* 0x000fc60007800000 */
[----:B------:R-:W-:Y:S01]  /*84a0*/  @!P6 FMUL R61, R61, 0.5 ;  /* 0x3f0000003d3de820 */ /* 0x000fe20000400000 */
[----:B------:R1:W2:Y:S01]  /*84b0*/  MUFU.EX2 R184, R96 ;  /* 0x0000006000b87308 */ /* 0x0002a20000000800 */
[----:B----4-:R-:W-:Y:S01]  /*84c0*/  @!P4 FMUL R185, R185, R185 ;  /* 0x000000b9b9b9c220 */ /* 0x010fe20000400000 */
[----:B------:R-:W-:Y:S02]  /*84d0*/  FSETP.GEU.AND P4, PT, R64, -126, PT ;  /* 0xc2fc00004000780b */ /* 0x000fe40003f8e000 */
[----:B------:R-:W-:-:S03]  /*84e0*/  FMNMX R11, R111, R14, !PT ;  /* 0x0000000e6f0b7209 */ /* 0x000fc60007800000 */
[----:B------:R-:W-:Y:S01]  /*84f0*/  @!P5 FMUL R100, R100, 0.5 ;  /* 0x3f0000006464d820 */ /* 0x000fe20000400000 */
[----:B------:R-:W4:Y:S01]  /*8500*/  MUFU.EX2 R61, R61 ;  /* 0x0000003d003d7308 */ /* 0x000f220000000800 */
[----:B---3--:R-:W-:Y:S01]  /*8510*/  @!P3 FMUL R97, R97, R97 ;  /* 0x000000616161b220 */ /* 0x008fe20000400000 */
[----:B------:R-:W-:Y:S01]  /*8520*/  FSETP.GEU.AND P3, PT, R69, -126, PT ;  /* 0xc2fc00004500780b */ /* 0x000fe20003f6e000 */
[----:B-1----:R-:W-:Y:S01]  /*8530*/  FFMA R96, R108, UR25, -R12 ;  /* 0x000000196c607c23 */ /* 0x002fe2000800080c */
[----:B------:R-:W-:Y:S01]  /*8540*/  FMNMX R14, R114, R11, !PT ;  /* 0x0000000b720e7209 */ /* 0x000fe20007800000 */
[----:B------:R-:W-:Y:S02]  /*8550*/  FADD R141, R192, R97 ;  /* 0x00000061c08d7221 */ /* 0x000fe40000000000 */
[----:B------:R-:W-:Y:S01]  /*8560*/  @!P4 FMUL R64, R64, 0.5 ;  /* 0x3f0000004040c820 */ /* 0x000fe20000400000 */
[----:B------:R-:W1:Y:S01]  /*8570*/  MUFU.EX2 R100, R100 ;  /* 0x0000006400647308 */ /* 0x000e620000000800 */
[----:B--2---:R-:W-:Y:S01]  /*8580*/  @!P2 FMUL R184, R184, R184 ;  /* 0x000000b8b8b8a220 */ /* 0x004fe20000400000 */
[----:B------:R-:W-:-:S02]  /*8590*/  FSETP.GEU.AND P2, PT, R65, -126, PT ;  /* 0xc2fc00004100780b */ /* 0x000fc40003f4e000 */
[----:B------:R-:W-:Y:S01]  /*85a0*/  FMNMX R11, R115, R14, !PT ;  /* 0x0000000e730b7209 */ /* 0x000fe20007800000 */
[----:B------:R-:W-:Y:S02]  /*85b0*/  FADD R137, R25, R184 ;  /* 0x000000b819897221 */ /* 0x000fe40000000000 */
[----:B------:R-:W-:Y:S01]  /*85c0*/  @!P3 FMUL R69, R69, 0.5 ;  /* 0x3f0000004545b820 */ /* 0x000fe20000400000 */
[----:B------:R-:W2:Y:S01]  /*85d0*/  MUFU.EX2 R64, R64 ;  /* 0x0000004000407308 */ /* 0x000ea20000000800 */
[----:B------:R-:W-:Y:S01]  /*85e0*/  FMNMX R14, R118, R11, !PT ;  /* 0x0000000b760e7209 */ /* 0x000fe20007800000 */
[----:B----4-:R-:W-:Y:S01]  /*85f0*/  @!P6 FMUL R61, R61, R61 ;  /* 0x0000003d3d3de220 */ /* 0x010fe20000400000 */
[----:B------:R-:W-:Y:S02]  /*8600*/  FSETP.GEU.AND P6, PT, R96, -126, PT ;  /* 0xc2fc00006000780b */ /* 0x000fe40003fce000 */
[----:B------:R-:W-:Y:S02]  /*8610*/  FMNMX R11, R119, R14, !PT ;  /* 0x0000000e770b7209 */ /* 0x000fe40007800000 */
[----:B------:R-:W-:Y:S01]  /*8620*/  @!P2 FMUL R65, R65, 0.5 ;  /* 0x3f0000004141a820 */ /* 0x000fe20000400000 */
[----:B------:R-:W3:Y:S01]  /*8630*/  MUFU.EX2 R69, R69 ;  /* 0x0000004500457308 */ /* 0x000ee20000000800 */
[----:B------:R-:W-:Y:S01]  /*8640*/  FMNMX R14, R122, R11, !PT ;  /* 0x0000000b7a0e7209 */ /* 0x000fe20007800000 */
[----:B-1----:R-:W-:Y:S01]  /*8650*/  @!P5 FMUL R100, R100, R100 ;  /* 0x000000646464d220 */ /* 0x002fe20000400000 */
[----:B------:R-:W-:-:S02]  /*8660*/  FSETP.GEU.AND P5, PT, R73, -126, PT ;  /* 0xc2fc00004900780b */ /* 0x000fc40003fae000 */
[----:B------:R-:W-:-:S03]  /*8670*/  FMNMX R11, R123, R14, !PT ;  /* 0x0000000e7b0b7209 */ /* 0x000fc60007800000 */
[----:B------:R-:W1:Y:S01]  /*8680*/  MUFU.EX2 R65, R65 ;  /* 0x0000004100417308 */ /* 0x000e620000000800 */
[----:B--2---:R-:W-:Y:S01]  /*8690*/  @!P4 FMUL R64, R64, R64 ;  /* 0x000000404040c220 */ /* 0x004fe20000400000 */
[----:B------:R-:W-:Y:S01]  /*86a0*/  FSETP.GEU.AND P4, PT, R68, -126, PT ;  /* 0xc2fc00004400780b */ /* 0x000fe20003f8e000 */
[----:B------:R-:W-:Y:S01]  /*86b0*/  @!P6 FMUL R96, R96, 0.5 ;  /* 0x3f0000006060e820 */ /* 0x000fe20000400000 */
[----:B------:R-:W-:-:S04]  /*86c0*/  FMNMX R14, R126, R11, !PT ;  /* 0x0000000b7e0e7209 */ /* 0x000fc80007800000 */
[----:B------:R-:W-:Y:S01]  /*86d0*/  FMNMX R11, R127, R14, !PT ;  /* 0x0000000e7f0b7209 */ /* 0x000fe20007800000 */
[----:B---3--:R-:W-:Y:S01]  /*86e0*/  @!P3 FMUL R69, R69, R69 ;  /* 0x000000454545b220 */ /* 0x008fe20000400000 */
[----:B------:R-:W-:Y:S01]  /*86f0*/  FSETP.GEU.AND P3, PT, R92, -126, PT ;  /* 0xc2fc00005c00780b */ /* 0x000fe20003f6e000 */
[----:B------:R-:W2:Y:S01]  /*8700*/  MUFU.EX2 R96, R96 ;  /* 0x0000006000607308 */ /* 0x000ea20000000800 */
[----:B------:R-:W-:Y:S01]  /*8710*/  @!P5 FMUL R73, R73, 0.5 ;  /* 0x3f0000004949d820 */ /* 0x000fe20000400000 */
[----:B------:R-:W-:Y:S02]  /*8720*/  FMNMX R14, R130, R11, !PT ;  /* 0x0000000b820e7209 */ /* 0x000fe40007800000 */
[----:B------:R-:W-:Y:S02]  /*8730*/  @!P4 FMUL R68, R68, 0.5 ;  /* 0x3f0000004444c820 */ /* 0x000fe40000400000 */
[----:B------:R-:W-:Y:S01]  /*8740*/  FMNMX R11, R131, R14, !PT ;  /* 0x0000000e830b7209 */ /* 0x000fe20007800000 */
[----:B-1----:R-:W-:Y:S01]  /*8750*/  @!P2 FMUL R65, R65, R65 ;  /* 0x000000414141a220 */ /* 0x002fe20000400000 */
[----:B------:R-:W-:Y:S01]  /*8760*/  FSETP.GEU.AND P2, PT, R93, -126, PT ;  /* 0xc2fc00005d00780b */ /* 0x000fe20003f4e000 */
[----:B------:R-:W1:Y:S01]  /*8770*/  MUFU.EX2 R73, R73 ;  /* 0x0000004900497308 */ /* 0x000e620000000800 */
[----:B------:R-:W-:-:S02]  /*8780*/  FMNMX R14, R134, R11, !PT ;  /* 0x0000000b860e7209 */ /* 0x000fc40007800000 */
[----:B------:R-:W-:Y:S02]  /*8790*/  @!P3 FMUL R92, R92, 0.5 ;  /* 0x3f0000005c5cb820 */ /* 0x000fe40000400000 */
[----:B------:R-:W-:-:S03]  /*87a0*/  FMNMX R11, R135, R14, !PT ;  /* 0x0000000e870b7209 */ /* 0x000fc60007800000 */
[----:B------:R-:W3:Y:S01]  /*87b0*/  MUFU.EX2 R68, R68 ;  /* 0x0000004400447308 */ /* 0x000ee20000000800 */
[----:B--2---:R-:W-:Y:S01]  /*87c0*/  @!P6 FMUL R96, R96, R96 ;  /* 0x000000606060e220 */ /* 0x004fe20000400000 */
[----:B------:R-:W-:Y:S02]  /*87d0*/  FMNMX R14, R138, R11, !PT ;  /* 0x0000000b8a0e7209 */ /* 0x000fe40007800000 */
[----:B------:R-:W-:Y:S01]  /*87e0*/  FSETP.GEU.AND P6, PT, R72, -126, PT ;  /* 0xc2fc00004800780b */ /* 0x000fe20003fce000 */
[----:B------:R-:W-:Y:S01]  /*87f0*/  @!P2 FMUL R93, R93, 0.5 ;  /* 0x3f0000005d5da820 */ /* 0x000fe20000400000 */
[----:B------:R-:W-:Y:S02]  /*8800*/  FMNMX R11, R139, R14, !PT ;  /* 0x0000000e8b0b7209 */ /* 0x000fe40007800000 */
[----:B------:R-:W2:Y:S01]  /*8810*/  MUFU.EX2 R92, R92 ;  /* 0x0000005c005c7308 */ /* 0x000ea20000000800 */
[----:B-1----:R-:W-:Y:S01]  /*8820*/  @!P5 FMUL R73, R73, R73 ;  /* 0x000000494949d220 */ /* 0x002fe20000400000 */
[----:B------:R-:W-:-:S02]  /*8830*/  FSETP.GEU.AND P5, PT, R77, -126, PT ;  /* 0xc2fc00004d00780b */ /* 0x000fc40003fae000 */
[----:B------:R-:W-:Y:S01]  /*8840*/  FMNMX R14, R142, R11, !PT ;  /* 0x0000000b8e0e7209 */ /* 0x000fe20007800000 */
[C---:B------:R-:W-:Y:S01]  /*8850*/  FADD R140, R36.reuse, R73 ;  /* 0x00000049248c7221 */ /* 0x040fe20000000000 */
[----:B------:R-:W-:Y:S02]  /*8860*/  F2FP.BF16.F32.PACK_AB R36, R36, R37 ;  /* 0x000000252424723e */ /* 0x000fe400000010ff */
[----:B------:R-:W1:Y:S01]  /*8870*/  MUFU.EX2 R93, R93 ;  /* 0x0000005d005d7308 */ /* 0x000e620000000800 */
[----:B---3--:R-:W-:Y:S01]  /*8880*/  @!P4 FMUL R68, R68, R68 ;  /* 0x000000444444c220 */ /* 0x008fe20000400000 */
[----:B------:R-:W-:Y:S01]  /*8890*/  FSETP.GEU.AND P4, PT, R101, -126, PT ;  /* 0xc2fc00006500780b */ /* 0x000fe20003f8e000 */
[----:B------:R-:W-:Y:S01]  /*88a0*/  @!P6 FMUL R72, R72, 0.5 ;  /* 0x3f0000004848e820 */ /* 0x000fe20000400000 */
[----:B------:R-:W-:-:S03]  /*88b0*/  FMNMX R11, R143, R14, !PT ;  /* 0x0000000e8f0b7209 */ /* 0x000fc60007800000 */
[----:B------:R-:W-:Y:S01]  /*88c0*/  @!P5 FMUL R77, R77, 0.5 ;  /* 0x3f0000004d4dd820 */ /* 0x000fe20000400000 */
[----:B------:R-:W-:Y:S01]  /*88d0*/  FMNMX R14, R146, R11, !PT ;  /* 0x0000000b920e7209 */ /* 0x000fe20007800000 */
[----:B--2---:R-:W-:Y:S01]  /*88e0*/  @!P3 FMUL R92, R92, R92 ;  /* 0x0000005c5c5cb220 */ /* 0x004fe20000400000 */
[----:B------:R-:W-:Y:S01]  /*88f0*/  FSETP.GEU.AND P3, PT, R105, -126, PT ;  /* 0xc2fc00006900780b */ /* 0x000fe20003f6e000 */
[----:B------:R-:W2:Y:S01]  /*8900*/  MUFU.EX2 R72, R72 ;  /* 0x0000004800487308 */ /* 0x000ea20000000800 */
[----:B------:R-:W-:-:S03]  /*8910*/  FMNMX R11, R147, R14, !PT ;  /* 0x0000000e930b7209 */ /* 0x000fc60007800000 */
[----:B------:R-:W-:Y:S01]  /*8920*/  @!P4 FMUL R101, R101, 0.5 ;  /* 0x3f0000006565c820 */ /* 0x000fe20000400000 */
[----:B------:R-:W-:Y:S01]  /*8930*/  FMNMX R14, R150, R11, !PT ;  /* 0x0000000b960e7209 */ /* 0x000fe20007800000 */
[----:B-1----:R-:W-:Y:S01]  /*8940*/  @!P2 FMUL R93, R93, R93 ;  /* 0x0000005d5d5da220 */ /* 0x002fe20000400000 */
[----:B------:R-:W-:Y:S01]  /*8950*/  FSETP.GEU.AND P2, PT, R104, -126, PT ;  /* 0xc2fc00006800780b */ /* 0x000fe20003f4e000 */
[----:B------:R-:W1:Y:S01]  /*8960*/  MUFU.EX2 R77, R77 ;  /* 0x0000004d004d7308 */ /* 0x000e620000000800 */
[----:B------:R-:W-:-:S03]  /*8970*/  FMNMX R14, R151, R14, !PT ;  /* 0x0000000e970e7209 */ /* 0x000fc60007800000 */
[----:B------:R-:W-:Y:S02]  /*8980*/  @!P3 FMUL R105, R105, 0.5 ;  /* 0x3f0000006969b820 */ /* 0x000fe40000400000 */
[----:B------:R-:W3:Y:S02]  /*8990*/  SHFL.BFLY PT, R11, R14, 0x1, 0x1f ;  /* 0x0c201f000e0b7f89 */ /* 0x000ee400000e0000 */
[----:B------:R-:W4:Y:S01]  /*89a0*/  MUFU.EX2 R101, R101 ;  /* 0x0000006500657308 */ /* 0x000f220000000800 */
[----:B--2---:R-:W-:Y:S01]  /*89b0*/  @!P6 FMUL R72, R72, R72 ;  /* 0x000000484848e220 */ /* 0x004fe20000400000 */
[----:B------:R-:W-:Y:S02]  /*89c0*/  FSETP.GEU.AND P6, PT, R76, -126, PT ;  /* 0xc2fc00004c00780b */ /* 0x000fe40003fce000 */
[----:B------:R-:W-:-:S04]  /*89d0*/  @!P2 FMUL R104, R104, 0.5 ;  /* 0x3f0000006868a820 */ /* 0x000fc80000400000 */
[----:B------:R-:W2:Y:S01]  /*89e0*/  MUFU.EX2 R105, R105 ;  /* 0x0000006900697308 */ /* 0x000ea20000000800 */
[----:B-1----:R-:W-:Y:S01]  /*89f0*/  @!P5 FMUL R77, R77, R77 ;  /* 0x0000004d4d4dd220 */ /* 0x002fe20000400000 */
[----:B------:R-:W-:-:S05]  /*8a00*/  FSETP.GEU.AND P5, PT, R80, -126, PT ;  /* 0xc2fc00005000780b */ /* 0x000fca0003fae000 */
[----:B------:R-:W-:Y:S01]  /*8a10*/  @!P6 FMUL R76, R76, 0.5 ;  /* 0x3f0000004c4ce820 */ /* 0x000fe20000400000 */
[----:B------:R-:W1:Y:S01]  /*8a20*/  MUFU.EX2 R104, R104 ;  /* 0x0000006800687308 */ /* 0x000e620000000800 */
[----:B----4-:R-:W-:Y:S01]  /*8a30*/  @!P4 FMUL R101, R101, R101 ;  /* 0x000000656565c220 */ /* 0x010fe20000400000 */
[----:B------:R-:W-:Y:S02]  /*8a40*/  FSETP.GEU.AND P4, PT, R89, -126, PT ;  /* 0xc2fc00005900780b */ /* 0x000fe40003f8e000 */
[----:B---3--:R-:W-:-:S03]  /*8a50*/  FMNMX R11, R14, R11, !PT ;  /* 0x0000000b0e0b7209 */ /* 0x008fc60007800000 */
[----:B------:R-:W-:Y:S01]  /*8a60*/  @!P5 FMUL R80, R80, 0.5 ;  /* 0x3f0000005050d820 */ /* 0x000fe20000400000 */
[----:B------:R-:W3:Y:S01]  /*8a70*/  MUFU.EX2 R76, R76 ;  /* 0x0000004c004c7308 */ /* 0x000ee20000000800 */
[----:B--2---:R-:W-:Y:S01]  /*8a80*/  @!P3 FMUL R105, R105, R105 ;  /* 0x000000696969b220 */ /* 0x004fe20000400000 */
[----:B------:R-:W-:Y:S01]  /*8a90*/  FSETP.GEU.AND P3, PT, R15, -126, PT ;  /* 0xc2fc00000f00780b */ /* 0x000fe20003f6e000 */
[----:B------:R-:W2:Y:S01]  /*8aa0*/  SHFL.BFLY PT, R88, R11, 0x2, 0x1f ;  /* 0x0c401f000b587f89 */ /* 0x000ea200000e0000 */
[----:B------:R-:W-:Y:S01]  /*8ab0*/  FFMA R14, R144, UR25, -R12 ;  /* 0x00000019900e7c23 */ /* 0x000fe2000800080c */
[----:B------:R-:W-:Y:S02]  /*8ac0*/  FADD R144, R19, R72 ;  /* 0x0000004813907221 */ /* 0x000fe40000000000 */
[----:B------:R-:W-:Y:S01]  /*8ad0*/  @!P4 FMUL R89, R89, 0.5 ;  /* 0x3f0000005959c820 */ /* 0x000fe20000400000 */
[----:B------:R-:W4:Y:S01]  /*8ae0*/  MUFU.EX2 R80, R80 ;  /* 0x0000005000507308 */ /* 0x000f220000000800 */
        /* <DEDUP_REMOVED lines=8> */
[----:B----4-:R-:W-:Y:S01]  /*8b70*/  @!P5 FMUL R80, R80, R80 ;  /* 0x000000505050d220 */ /* 0x010fe20000400000 */
[----:B------:R-:W-:Y:S02]  /*8b80*/  FSETP.GEU.AND P5, PT, R14, -126, PT ;  /* 0xc2fc00000e00780b */ /* 0x000fe40003fae000 */
[----:B--2---:R-:W-:Y:S01]  /*8b90*/  FMNMX R11, R11, R88, !PT ;  /* 0x000000580b0b7209 */ /* 0x004fe20007800000 */
[----:B------:R-:W-:Y:S02]  /*8ba0*/  FFMA R88, R149, UR25, -R12 ;  /* 0x0000001995587c23 */ /* 0x000fe4000800080c */
        /* <DEDUP_REMOVED lines=11> */
[----:B------:R-:W-:-:S04]  /*8c60*/  FSETP.NEU.AND P2, PT, R11, -INF , PT ;  /* 0xff8000000b00780b */ /* 0x000fc80003f4d000 */
[----:B------:R-:W-:Y:S01]  /*8c70*/  FSEL R136, R11, RZ, P2 ;  /* 0x000000ff0b887208 */ /* 0x000fe20001000000 */
[----:B------:R-:W-:Y:S01]  /*8c80*/  @!P3 FMUL R88, R88, 0.5 ;  /* 0x3f0000005858b820 */ /* 0x000fe20000400000 */
[----:B------:R-:W2:Y:S01]  /*8c90*/  MUFU.EX2 R84, R84 ;  /* 0x0000005400547308 */ /* 0x000ea20000000800 */
[----:B-1----:R-:W-:Y:S01]  /*8ca0*/  @!P6 FMUL R81, R81, R81 ;  /* 0x000000515151e220 */ /* 0x002fe20000400000 */
[----:B------:R-:W-:Y:S01]  /*8cb0*/  FSETP.GEU.AND P6, PT, R85, -126, PT ;  /* 0xc2fc00005500780b */ /* 0x000fe20003fce000 */
[----:B------:R-:W-:Y:S01]  /*8cc0*/  FMUL R133, R136, UR25 ;  /* 0x0000001988857c20 */ /* 0x000fe20008400000 */
[----:B------:R-:W-:-:S03]  /*8cd0*/  FSETP.GEU.AND P2, PT, R148, -126, PT ;  /* 0xc2fc00009400780b */ /* 0x000fc60003f4e000 */
[--C-:B------:R-:W-:Y:S01]  /*8ce0*/  FFMA R27, R27, UR25, -R133.reuse ;  /* 0x000000191b1b7c23 */ /* 0x100fe20008000885 */
[----:B------:R-:W1:Y:S01]  /*8cf0*/  MUFU.EX2 R88, R88 ;  /* 0x0000005800587308 */ /* 0x000e620000000800 */
[--C-:B------:R-:W-:Y:S01]  /*8d00*/  FFMA R26, R26, UR25, -R133.reuse ;  /* 0x000000191a1a7c23 */ /* 0x100fe20008000885 */
[----:B---3--:R-:W-:Y:S01]  /*8d10*/  @!P5 FMUL R14, R14, R14 ;  /* 0x0000000e0e0ed220 */ /* 0x008fe20000400000 */
[--C-:B------:R-:W-:Y:S01]  /*8d20*/  FFMA R34, R34, UR25, -R133.reuse ;  /* 0x0000001922227c23 */ /* 0x100fe20008000885 */
[----:B------:R-:W-:Y:S01]  /*8d30*/  FSETP.GEU.AND P5, PT, R27, -126, PT ;  /* 0xc2fc00001b00780b */ /* 0x000fe20003fae000 */
[--C-:B------:R-:W-:Y:S01]  /*8d40*/  FFMA R30, R30, UR25, -R133.reuse ;  /* 0x000000191e1e7c23 */ /* 0x100fe20008000885 */
[--C-:B------:R-:W-:Y:S01]  /*8d50*/  FFMA R109, R35, UR25, -R133.reuse ;  /* 0x00000019236d7c23 */ /* 0x100fe20008000885 */
[----:B------:R-:W-:Y:S01]  /*8d60*/  @!P6 FMUL R85, R85, 0.5 ;  /* 0x3f0000005555e820 */ /* 0x000fe20000400000 */
[--C-:B------:R-:W-:Y:S01]  /*8d70*/  FFMA R35, R38, UR25, -R133.reuse ;  /* 0x0000001926237c23 */ /* 0x100fe20008000885 */
[----:B--2---:R-:W-:Y:S01]  /*8d80*/  @!P4 FMUL R84, R84, R84 ;  /* 0x000000545454c220 */ /* 0x004fe20000400000 */
[----:B------:R-:W-:Y:S01]  /*8d90*/  FSETP.GEU.AND P4, PT, R26, -126, PT ;  /* 0xc2fc00001a00780b */ /* 0x000fe20003f8e000 */
[--C-:B------:R-:W-:Y:S01]  /*8da0*/  FFMA R43, R43, UR25, -R133.reuse ;  /* 0x000000192b2b7c23 */ /* 0x100fe20008000885 */
[--C-:B------:R-:W-:Y:S01]  /*8db0*/  FFMA R108, R31, UR25, -R133.reuse ;  /* 0x000000191f6c7c23 */ /* 0x100fe20008000885 */
[----:B------:R-:W2:Y:S01]  /*8dc0*/  MUFU.EX2 R85, R85 ;  /* 0x0000005500557308 */ /* 0x000ea20000000800 */
[--C-:B------:R-:W-:Y:S01]  /*8dd0*/  FFMA R39, R39, UR25, -R133.reuse ;  /* 0x0000001927277c23 */ /* 0x100fe20008000885 */
[--C-:B------:R-:W-:Y:S01]  /*8de0*/  FFMA R47, R47, UR25, -R133.reuse ;  /* 0x000000192f2f7c23 */ /* 0x100fe20008000885 */
[--C-:B------:R-:W-:Y:S01]  /*8df0*/  FFMA R46, R46, UR25, -R133.reuse ;  /* 0x000000192e2e7c23 */ /* 0x100fe20008000885 */
[----:B-1----:R-:W-:Y:S01]  /*8e00*/  @!P3 FMUL R88, R88, R88 ;  /* 0x000000585858b220 */ /* 0x002fe20000400000 */
[----:B------:R-:W-:Y:S01]  /*8e10*/  FSETP.GEU.AND P3, PT, R34, -126, PT ;  /* 0xc2fc00002200780b */ /* 0x000fe20003f6e000 */
[----:B------:R-:W-:Y:S01]  /*8e20*/  @!P5 FMUL R27, R27, 0.5 ;  /* 0x3f0000001b1bd820 */ /* 0x000fe20000400000 */
[--C-:B------:R-:W-:Y:S01]  /*8e30*/  FFMA R38, R42, UR25, -R133.reuse ;  /* 0x000000192a267c23 */ /* 0x100fe20008000885 */
[--C-:B------:R-:W-:Y:S01]  /*8e40*/  FFMA R42, R50, UR25, -R133.reuse ;  /* 0x00000019322a7c23 */ /* 0x100fe20008000885 */
[----:B------:R-:W-:Y:S01]  /*8e50*/  @!P2 FMUL R148, R148, 0.5 ;  /* 0x3f0000009494a820 */ /* 0x000fe20000400000 */
[----:B------:R-:W-:Y:S01]  /*8e60*/  @!P4 FMUL R26, R26, 0.5 ;  /* 0x3f0000001a1ac820 */ /* 0x000fe20000400000 */
[--C-:B------:R-:W-:Y:S01]  /*8e70*/  FFMA R55, R55, UR25, -R133.reuse ;  /* 0x0000001937377c23 */ /* 0x100fe20008000885 */
[----:B------:R-:W1:Y:S01]  /*8e80*/  MUFU.EX2 R27, R27 ;  /* 0x0000001b001b7308 */ /* 0x000e620000000800 */
[--C-:B------:R-:W-:Y:S01]  /*8e90*/  FFMA R63, R63, UR25, -R133.reuse ;  /* 0x000000193f3f7c23 */ /* 0x100fe20008000885 */
[--C-:B------:R-:W-:Y:S01]  /*8ea0*/  FFMA R59, R59, UR25, -R133.reuse ;  /* 0x000000193b3b7c23 */ /* 0x100fe20008000885 */
[--C-:B------:R-:W-:Y:S01]  /*8eb0*/  FFMA R67, R67, UR25, -R133.reuse ;  /* 0x0000001943437c23 */ /* 0x100fe20008000885 */
[--C-:B------:R-:W-:Y:S01]  /*8ec0*/  FFMA R50, R70, UR25, -R133.reuse ;  /* 0x0000001946327c23 */ /* 0x100fe20008000885 */
[----:B--2---:R-:W-:Y:S01]  /*8ed0*/  @!P6 FMUL R85, R85, R85 ;  /* 0x000000555555e220 */ /* 0x004fe20000400000 */
[----:B------:R-:W-:Y:S01]  /*8ee0*/  @!P3 FMUL R34, R34, 0.5 ;  /* 0x3f0000002222b820 */ /* 0x000fe20000400000 */
[----:B------:R-:W-:Y:S01]  /*8ef0*/  FSETP.GEU.AND P6, PT, R30, -126, PT ;  /* 0xc2fc00001e00780b */ /* 0x000fe20003fce000 */
[----:B------:R-:W2:Y:S01]  /*8f00*/  MUFU.EX2 R26, R26 ;  /* 0x0000001a001a7308 */ /* 0x000ea20000000800 */
[--C-:B------:R-:W-:Y:S01]  /*8f10*/  FFMA R75, R75, UR25, -R133.reuse ;  /* 0x000000194b4b7c23 */ /* 0x100fe20008000885 */
[--C-:B------:R-:W-:Y:S01]  /*8f20*/  FFMA R83, R83, UR25, -R133.reuse ;  /* 0x0000001953537c23 */ /* 0x100fe20008000885 */
[--C-:B------:R-:W-:Y:S01]  /*8f30*/  FFMA R51, R51, UR25, -R133.reuse ;  /* 0x0000001933337c23 */ /* 0x100fe20008000885 */
[--C-:B------:R-:W-:Y:S01]  /*8f40*/  FFMA R79, R79, UR25, -R133.reuse ;  /* 0x000000194f4f7c23 */ /* 0x100fe20008000885 */
[--C-:B------:R-:W-:Y:S01]  /*8f50*/  FFMA R71, R71, UR25, -R133.reuse ;  /* 0x0000001947477c23 */ /* 0x100fe20008000885 */
[--C-:B------:R-:W-:Y:S01]  /*8f60*/  FFMA R70, R110, UR25, -R133.reuse ;  /* 0x000000196e467c23 */ /* 0x100fe20008000885 */
[--C-:B------:R-:W-:Y:S01]  /*8f70*/  FFMA R127, R127, UR25, -R133.reuse ;  /* 0x000000197f7f7c23 */ /* 0x100fe20008000885 */
[----:B------:R-:W3:Y:S01]  /*8f80*/  MUFU.EX2 R34, R34 ;  /* 0x0000002200227308 */ /* 0x000ee20000000800 */
[----:B-1----:R-:W-:Y:S01]  /*8f90*/  @!P5 FMUL R27, R27, R27 ;  /* 0x0000001b1b1bd220 */ /* 0x002fe20000400000 */
[----:B------:R-:W-:Y:S01]  /*8fa0*/  FSETP.GEU.AND P5, PT, R35, -126, PT ;  /* 0xc2fc00002300780b */ /* 0x000fe20003fae000 */
[--C-:B------:R-:W-:Y:S01]  /*8fb0*/  FFMA R142, R142, UR25, -R133.reuse ;  /* 0x000000198e8e7c23 */ /* 0x100fe20008000885 */
[----:B------:R-:W-:Y:S01]  /*8fc0*/  @!P6 FMUL R30, R30, 0.5 ;  /* 0x3f0000001e1ee820 */ /* 0x000fe20000400000 */
[--C-:B------:R-:W-:Y:S01]  /*8fd0*/  FFMA R119, R119, UR25, -R133.reuse ;  /* 0x0000001977777c23 */ /* 0x100fe20008000885 */
[----:B------:R-:W-:Y:S01]  /*8fe0*/  FFMA R146, R146, UR25, -R133 ;  /* 0x0000001992927c23 */ /* 0x000fe20008000885 */
[----:B------:R-:W-:Y:S01]  /*8ff0*/  FADD R110, R48, R81 ;  /* 0x00000051306e7221 */ /* 0x000fe20000000000 */
[----:B------:R1:W4:Y:S01]  /*9000*/  MUFU.EX2 R31, R30 ;  /* 0x0000001e001f7308 */ /* 0x0003220000000800 */
[----:B--2---:R-:W-:Y:S01]  /*9010*/  @!P4 FMUL R26, R26, R26 ;  /* 0x0000001a1a1ac220 */ /* 0x004fe20000400000 */
[----:B------:R-:W-:Y:S01]  /*9020*/  FSETP.GEU.AND P4, PT, R109, -126, PT ;  /* 0xc2fc00006d00780b */ /* 0x000fe20003f8e000 */
[----:B------:R-:W-:Y:S01]  /*9030*/  FADD R145, R23, R88 ;  /* 0x0000005817917221 */ /* 0x000fe20000000000 */
[----:B------:R-:W-:-:S03]  /*9040*/  F2FP.BF16.F32.PACK_AB R48, R48, R49 ;  /* 0x000000313030723e */ /* 0x000fc600000010ff */
[----:B------:R-:W-:Y:S01]  /*9050*/  @!P5 FMUL R35, R35, 0.5 ;  /* 0x3f0000002323d820 */ /* 0x000fe20000400000 */
[----:B------:R2:W5:Y:S01]  /*9060*/  MUFU.EX2 R12, R148 ;  /* 0x00000094000c7308 */ /* 0x0005620000000800 */
[----:B---3--:R-:W-:Y:S01]  /*9070*/  @!P3 FMUL R34, R34, R34 ;  /* 0x000000222222b220 */ /* 0x008fe20000400000 */
[----:B------:R-:W-:Y:S01]  /*9080*/  FSETP.GEU.AND P3, PT, R43, -126, PT ;  /* 0xc2fc00002b00780b */ /* 0x000fe20003f6e000 */
[----:B-1----:R-:W-:Y:S01]  /*9090*/  FADD R30, -R8, R13 ;  /* 0x0000000d081e7221 */ /* 0x002fe20000000100 */
[----:B------:R-:W-:Y:S01]  /*90a0*/  FADD R8, R49, R16 ;  /* 0x0000001031087221 */ /* 0x000fe20000000000 */
[----:B------:R-:W-:Y:S02]  /*90b0*/  FADD R144, R144, R145 ;  /* 0x0000009190907221 */ /* 0x000fe40000000000 */
[----:B------:R-:W-:Y:S01]  /*90c0*/  @!P4 FMUL R109, R109, 0.5 ;  /* 0x3f0000006d6dc820 */ /* 0x000fe20000400000 */
[----:B------:R-:W1:Y:S01]  /*90d0*/  MUFU.EX2 R35, R35 ;  /* 0x0000002300237308 */ /* 0x000e620000000800 */
[----:B----4-:R-:W-:Y:S01]  /*90e0*/  @!P6 FMUL R31, R31, R31 ;  /* 0x0000001f1f1fe220 */ /* 0x010fe20000400000 */
[----:B------:R-:W-:Y:S01]  /*90f0*/  FSETP.GEU.AND P6, PT, R39, -126, PT ;  /* 0xc2fc00002700780b */ /* 0x000fe20003fce000 */
[----:B--2---:R-:W-:Y:S01]  /*9100*/  FFMA R148, R147, UR25, -R133 ;  /* 0x0000001993947c23 */ /* 0x004fe20008000885 */
[----:B------:R-:W-:-:S03]  /*9110*/  FMUL R30, R30, UR25 ;  /* 0x000000191e1e7c20 */ /* 0x000fc60008400000 */
[----:B------:R-:W-:Y:S01]  /*9120*/  @!P3 FMUL R43, R43, 0.5 ;  /* 0x3f0000002b2bb820 */ /* 0x000fe20000400000 */
[----:B------:R-:W2:Y:S01]  /*9130*/  MUFU.EX2 R109, R109 ;  /* 0x0000006d006d7308 */ /* 0x000ea20000000800 */
[----:B-----5:R-:W-:Y:S01]  /*9140*/  @!P2 FMUL R12, R12, R12 ;  /* 0x0000000c0c0ca220 */ /* 0x020fe20000400000 */
[----:B------:R-:W-:-:S05]  /*9150*/  FSETP.GEU.AND P2, PT, R108, -126, PT ;  /* 0xc2fc00006c00780b */ /* 0x000fca0003f4e000 */
[----:B------:R-:W-:Y:S01]  /*9160*/  @!P6 FMUL R39, R39, 0.5 ;  /* 0x3f0000002727e820 */ /* 0x000fe20000400000 */
[----:B------:R3:W4:Y:S01]  /*9170*/  MUFU.EX2 R113, R43 ;  /* 0x0000002b00717308 */ /* 0x0007220000000800 */
[----:B-1----:R-:W-:Y:S01]  /*9180*/  @!P5 FMUL R35, R35, R35 ;  /* 0x000000232323d220 */ /* 0x002fe20000400000 */
[----:B------:R-:W-:-:S05]  /*9190*/  FSETP.GEU.AND P5, PT, R47, -126, PT ;  /* 0xc2fc00002f00780b */ /* 0x000fca0003fae000 */
[----:B------:R-:W-:Y:S01]  /*91a0*/  @!P2 FMUL R108, R108, 0.5 ;  /* 0x3f0000006c6ca820 */ /* 0x000fe20000400000 */
[----:B------:R-:W1:Y:S01]  /*91b0*/  MUFU.EX2 R112, R39 ;  /* 0x0000002700707308 */ /* 0x000e620000000800 */
[----:B--2---:R-:W-:Y:S01]  /*91c0*/  @!P4 FMUL R109, R109, R109 ;  /* 0x0000006d6d6dc220 */ /* 0x004fe20000400000 */
[----:B------:R-:W-:Y:S01]  /*91d0*/  FSETP.GEU.AND P4, PT, R46, -126, PT ;  /* 0xc2fc00002e00780b */ /* 0x000fe20003f8e000 */
[--C-:B---3--:R-:W-:Y:S01]  /*91e0*/  FFMA R43, R54, UR25, -R133.reuse ;  /* 0x00000019362b7c23 */ /* 0x108fe20008000885 */
[--C-:B------:R-:W-:Y:S01]  /*91f0*/  FFMA R54, R74, UR25, -R133.reuse ;  /* 0x000000194a367c23 */ /* 0x100fe20008000885 */
[--C-:B------:R-:W-:Y:S01]  /*9200*/  FFMA R74, R122, UR25, -R133.reuse ;  /* 0x000000197a4a7c23 */ /* 0x100fe20008000885 */
[----:B------:R-:W-:Y:S01]  /*9210*/  FFMA R122, R135, UR25, -R133 ;  /* 0x00000019877a7c23 */ /* 0x000fe20008000885 */
[----:B------:R-:W-:Y:S01]  /*9220*/  @!P5 FMUL R47, R47, 0.5 ;  /* 0x3f0000002f2fd820 */ /* 0x000fe20000400000 */
[----:B------:R-:W2:Y:S01]  /*9230*/  MUFU.EX2 R108, R108 ;  /* 0x0000006c006c7308 */ /* 0x000ea20000000800 */
[----:B----4-:R-:W-:Y:S01]  /*9240*/  @!P3 FMUL R113, R113, R113 ;  /* 0x000000717171b220 */ /* 0x010fe20000400000 */
[----:B------:R-:W-:Y:S01]  /*9250*/  FSETP.GEU.AND P3, PT, R43, -126, PT ;  /* 0xc2fc00002b00780b */ /* 0x000fe20003f6e000 */
[----:B------:R-:W-:-:S04]  /*9260*/  FADD R135, R193, R60 ;  /* 0x0000003cc1877221 */ /* 0x000fc80000000000 */
[----:B------:R-:W-:Y:S01]  /*9270*/  @!P4 FMUL R46, R46, 0.5 ;  /* 0x3f0000002e2ec820 */ /* 0x000fe20000400000 */
[----:B------:R3:W4:Y:S01]  /*9280*/  MUFU.EX2 R116, R47 ;  /* 0x0000002f00747308 */ /* 0x0007220000000800 */
[----:B-1----:R-:W-:Y:S01]  /*9290*/  @!P6 FMUL R112, R112, R112 ;  /* 0x000000707070e220 */ /* 0x002fe20000400000 */
[----:B------:R-:W-:-:S05]  /*92a0*/  FSETP.GEU.AND P6, PT, R42, -126, PT ;  /* 0xc2fc00002a00780b */ /* 0x000fca0003fce000 */
[----:B------:R-:W-:Y:S01]  /*92b0*/  @!P3 FMUL R43, R43, 0.5 ;  /* 0x3f0000002b2bb820 */ /* 0x000fe20000400000 */
[----:B------:R1:W5:Y:S01]  /*92c0*/  MUFU.EX2 R39, R46 ;  /* 0x0000002e00277308 */ /* 0x0003620000000800 */
[--C-:B---3--:R-:W-:Y:S01]  /*92d0*/  FFMA R47, R58, UR25, -R133.reuse ;  /* 0x000000193a2f7c23 */ /* 0x108fe20008000885 */
[----:B--2---:R-:W-:Y:S01]  /*92e0*/  @!P2 FMUL R108, R108, R108 ;  /* 0x0000006c6c6ca220 */ /* 0x004fe20000400000 */
[----:B------:R-:W-:Y:S01]  /*92f0*/  FSETP.GEU.AND P2, PT, R38, -126, PT ;  /* 0xc2fc00002600780b */ /* 0x000fe20003f4e000 */
[--C-:B------:R-:W-:Y:S01]  /*9300*/  FFMA R58, R82, UR25, -R133.reuse ;  /* 0x00000019523a7c23 */ /* 0x100fe20008000885 */
[--C-:B------:R-:W-:Y:S01]  /*9310*/  FFMA R82, R87, UR25, -R133.reuse ;  /* 0x0000001957527c23 */ /* 0x100fe20008000885 */
[--C-:B------:R-:W-:Y:S01]  /*9320*/  FFMA R87, R95, UR25, -R133.reuse ;  /* 0x000000195f577c23 */ /* 0x100fe20008000885 */
[----:B------:R-:W-:Y:S01]  /*9330*/  @!P6 FMUL R42, R42, 0.5 ;  /* 0x3f0000002a2ae820 */ /* 0x000fe20000400000 */
[----:B------:R-:W2:Y:S01]  /*9340*/  MUFU.EX2 R43, R43 ;  /* 0x0000002b002b7308 */ /* 0x000ea20000000800 */
[----:B----4-:R-:W-:Y:S01]  /*9350*/  @!P5 FMUL R116, R116, R116 ;  /* 0x000000747474d220 */ /* 0x010fe20000400000 */
[----:B------:R-:W-:Y:S01]  /*9360*/  FSETP.GEU.AND P5, PT, R47, -126, PT ;  /* 0xc2fc00002f00780b */ /* 0x000fe20003fae000 */
[--C-:B-1----:R-:W-:Y:S01]  /*9370*/  FFMA R46, R66, UR25, -R133.reuse ;  /* 0x00000019422e7c23 */ /* 0x102fe20008000885 */
[--C-:B------:R-:W-:Y:S01]  /*9380*/  FFMA R66, R102, UR25, -R133.reuse ;  /* 0x0000001966427c23 */ /* 0x100fe20008000885 */
[--C-:B------:R-:W-:Y:S01]  /*9390*/  FFMA R102, R118, UR25, -R133.reuse ;  /* 0x0000001976667c23 */ /* 0x100fe20008000885 */
[--C-:B------:R-:W-:Y:S01]  /*93a0*/  FFMA R118, R131, UR25, -R133.reuse ;  /* 0x0000001983767c23 */ /* 0x100fe20008000885 */
[--C-:B------:R-:W-:Y:S01]  /*93b0*/  FFMA R95, R111, UR25, -R133.reuse ;  /* 0x000000196f5f7c23 */ /* 0x100fe20008000885 */
[----:B------:R-:W1:Y:S01]  /*93c0*/  MUFU.EX2 R42, R42 ;  /* 0x0000002a002a7308 */ /* 0x000e620000000800 */
[----:B-----5:R-:W-:Y:S01]  /*93d0*/  @!P4 FMUL R39, R39, R39 ;  /* 0x000000272727c220 */ /* 0x020fe20000400000 */
[----:B------:R-:W-:Y:S01]  /*93e0*/  FSETP.GEU.AND P4, PT, R55, -126, PT ;  /* 0xc2fc00003700780b */ /* 0x000fe20003f8e000 */
[----:B------:R-:W-:Y:S01]  /*93f0*/  @!P2 FMUL R38, R38, 0.5 ;  /* 0x3f0000002626a820 */ /* 0x000fe20000400000 */
[----:B------:R-:W-:Y:S01]  /*9400*/  FFMA R111, R138, UR25, -R133 ;  /* 0x000000198a6f7c23 */ /* 0x000fe20008000885 */
[C---:B------:R-:W-:Y:S01]  /*9410*/  FADD R131, R32.reuse, R65 ;  /* 0x0000004120837221 */ /* 0x040fe20000000000 */
[----:B------:R-:W-:Y:S01]  /*9420*/  FADD R138, R37, R68 ;  /* 0x00000044258a7221 */ /* 0x000fe20000000000 */
[----:B------:R-:W-:Y:S01]  /*9430*/  @!P5 FMUL R47, R47, 0.5 ;  /* 0x3f0000002f2fd820 */ /* 0x000fe20000400000 */
[----:B------:R-:W-:Y:S01]  /*9440*/  F2FP.BF16.F32.PACK_AB R68, R73, R68 ;  /* 0x000000444944723e */ /* 0x000fe200000010ff */
[----:B--2---:R-:W-:Y:S01]  /*9450*/  @!P3 FMUL R43, R43, R43 ;  /* 0x0000002b2b2bb220 */ /* 0x004fe20000400000 */
[----:B------:R-:W-:Y:S01]  /*9460*/  FSETP.GEU.AND P3, PT, R63, -126, PT ;  /* 0xc2fc00003f00780b */ /* 0x000fe20003f6e000 */
[----:B------:R-:W2:Y:S01]  /*9470*/  MUFU.EX2 R38, R38 ;  /* 0x0000002600267308 */ /* 0x000ea20000000800 */
[----:B------:R-:W-:Y:S01]  /*9480*/  FADD R131, R131, R110 ;  /* 0x0000006e83837221 */ /* 0x000fe20000000000 */
[----:B------:R-:W-:Y:S01]  /*9490*/  FADD R110, R45, R76 ;  /* 0x0000004c2d6e7221 */ /* 0x000fe20000000000 */
[----:B------:R-:W-:Y:S01]  /*94a0*/  F2FP.BF16.F32.PACK_AB R32, R32, R33 ;  /* 0x000000212020723e */ /* 0x000fe200000010ff */
[----:B------:R-:W-:Y:S01]  /*94b0*/  @!P4 FMUL R55, R55, 0.5 ;  /* 0x3f0000003737c820 */ /* 0x000fe20000400000 */
[----:B------:R-:W-:Y:S01]  /*94c0*/  F2FP.BF16.F32.PACK_AB R76, R105, R76 ;  /* 0x0000004c694c723e */ /* 0x000fe200000010ff */
[----:B-1----:R-:W-:Y:S01]  /*94d0*/  @!P6 FMUL R42, R42, R42 ;  /* 0x0000002a2a2ae220 */ /* 0x002fe20000400000 */
[----:B------:R-:W-:Y:S01]  /*94e0*/  FSETP.GEU.AND P6, PT, R59, -126, PT ;  /* 0xc2fc00003b00780b */ /* 0x000fe20003fce000 */
[----:B------:R-:W1:Y:S01]  /*94f0*/  MUFU.EX2 R47, R47 ;  /* 0x0000002f002f7308 */ /* 0x000e620000000800 */
[----:B------:R-:W-:-:S03]  /*9500*/  FADD R137, R137, R110 ;  /* 0x0000006e89897221 */ /* 0x000fc60000000000 */
[----:B------:R-:W-:-:S04]  /*9510*/  @!P3 FMUL R63, R63, 0.5 ;  /* 0x3f0000003f3fb820 */ /* 0x000fc80000400000 */
[----:B------:R3:W4:Y:S01]  /*9520*/  MUFU.EX2 R120, R55 ;  /* 0x0000003700787308 */ /* 0x0007220000000800 */
[----:B--2---:R-:W-:Y:S01]  /*9530*/  @!P2 FMUL R38, R38, R38 ;  /* 0x000000262626a220 */ /* 0x004fe20000400000 */
[----:B------:R-:W-:Y:S02]  /*9540*/  FSETP.GEU.AND P2, PT, R51, -126, PT ;  /* 0xc2fc00003300780b */ /* 0x000fe40003f4e000 */
[----:B------:R-:W-:-:S04]  /*9550*/  @!P6 FMUL R59, R59, 0.5 ;  /* 0x3f0000003b3be820 */ /* 0x000fc80000400000 */
[----:B------:R2:W5:Y:S01]  /*9560*/  MUFU.EX2 R128, R63 ;  /* 0x0000003f00807308 */ /* 0x0005620000000800 */
[----:B-1----:R-:W-:Y:S01]  /*9570*/  @!P5 FMUL R47, R47, R47 ;  /* 0x0000002f2f2fd220 */ /* 0x002fe20000400000 */
[----:B------:R-:W-:Y:S01]  /*9580*/  FSETP.GEU.AND P5, PT, R67, -126, PT ;  /* 0xc2fc00004300780b */ /* 0x000fe20003fae000 */
[--C-:B---3--:R-:W-:Y:S01]  /*9590*/  FFMA R55, R78, UR25, -R133.reuse ;  /* 0x000000194e377c23 */ /* 0x108fe20008000885 */
[----:B------:R-:W-:Y:S01]  /*95a0*/  FFMA R78, R126, UR25, -R133 ;  /* 0x000000197e4e7c23 */ /* 0x000fe20008000885 */
[----:B------:R-:W-:Y:S01]  /*95b0*/  FADD R126, R28, R57 ;  /* 0x000000391c7e7221 */ /* 0x000fe20000000000 */
[----:B------:R-:W-:Y:S01]  /*95c0*/  F2FP.BF16.F32.PACK_AB R28, R29, R28 ;  /* 0x0000001c1d1c723e */ /* 0x000fe200000010ff */
[----:B------:R-:W-:Y:S01]  /*95d0*/  @!P2 FMUL R51, R51, 0.5 ;  /* 0x3f0000003333a820 */ /* 0x000fe20000400000 */
[----:B------:R1:W3:Y:S01]  /*95e0*/  MUFU.EX2 R124, R59 ;  /* 0x0000003b007c7308 */ /* 0x0002e20000000800 */
[----:B----4-:R-:W-:Y:S01]  /*95f0*/  @!P4 FMUL R120, R120, R120 ;  /* 0x000000787878c220 */ /* 0x010fe20000400000 */
[----:B------:R-:W-:Y:S01]  /*9600*/  FSETP.GEU.AND P4, PT, R46, -126, PT ;  /* 0xc2fc00002e00780b */ /* 0x000fe20003f8e000 */
[--C-:B--2---:R-:W-:Y:S01]  /*9610*/  FFMA R63, R90, UR25, -R133.reuse ;  /* 0x000000195a3f7c23 */ /* 0x104fe20008000885 */
[--C-:B------:R-:W-:Y:S01]  /*9620*/  FFMA R90, R99, UR25, -R133.reuse ;  /* 0x00000019635a7c23 */ /* 0x100fe20008000885 */
[--C-:B------:R-:W-:Y:S01]  /*9630*/  FFMA R99, R130, UR25, -R133.reuse ;  /* 0x0000001982637c23 */ /* 0x100fe20008000885 */
[----:B------:R-:W-:Y:S01]  /*9640*/  FADD R130, R29, R56 ;  /* 0x000000381d827221 */ /* 0x000fe20000000000 */
[----:B------:R-:W-:Y:S01]  /*9650*/  @!P5 FMUL R67, R67, 0.5 ;  /* 0x3f0000004343d820 */ /* 0x000fe20000400000 */
[----:B------:R2:W4:Y:S01]  /*9660*/  MUFU.EX2 R117, R51 ;  /* 0x0000003300757308 */ /* 0x0005220000000800 */
[----:B-----5:R-:W-:Y:S01]  /*9670*/  @!P3 FMUL R128, R128, R128 ;  /* 0x000000808080b220 */ /* 0x020fe20000400000 */
[----:B------:R-:W-:Y:S01]  /*9680*/  FSETP.GEU.AND P3, PT, R54, -126, PT ;  /* 0xc2fc00003600780b */ /* 0x000fe20003f6e000 */
[--C-:B-1----:R-:W-:Y:S01]  /*9690*/  FFMA R59, R86, UR25, -R133.reuse ;  /* 0x00000019563b7c23 */ /* 0x102fe20008000885 */
[--C-:B------:R-:W-:Y:S01]  /*96a0*/  FFMA R86, R91, UR25, -R133.reuse ;  /* 0x000000195b567c23 */ /* 0x100fe20008000885 */
[--C-:B------:R-:W-:Y:S01]  /*96b0*/  FFMA R91, R103, UR25, -R133.reuse ;  /* 0x00000019675b7c23 */ /* 0x100fe20008000885 */
[--C-:B------:R-:W-:Y:S01]  /*96c0*/  FFMA R103, R151, UR25, -R133.reuse ;  /* 0x0000001997677c23 */ /* 0x100fe20008000885 */
[----:B------:R-:W-:Y:S01]  /*96d0*/  @!P4 FMUL R46, R46, 0.5 ;  /* 0x3f0000002e2ec820 */ /* 0x000fe20000400000 */
[----:B------:R1:W5:Y:S01]  /*96e0*/  MUFU.EX2 R121, R67 ;  /* 0x0000004300797308 */ /* 0x0003620000000800 */
[----:B---3--:R-:W-:Y:S01]  /*96f0*/  @!P6 FMUL R124, R124, R124 ;  /* 0x0000007c7c7ce220 */ /* 0x008fe20000400000 */
[----:B------:R-:W-:Y:S01]  /*9700*/  FSETP.GEU.AND P6, PT, R50, -126, PT ;  /* 0xc2fc00003200780b */ /* 0x000fe20003fce000 */
[--C-:B--2---:R-:W-:Y:S01]  /*9710*/  FFMA R51, R62, UR25, -R133.reuse ;  /* 0x000000193e337c23 */ /* 0x104fe20008000885 */
        /* <DEDUP_REMOVED lines=9> */
[----:B------:R-:W-:Y:S01]  /*97b0*/  FFMA R115, R134, UR25, -R133 ;  /* 0x0000001986737c23 */ /* 0x000fe20008000885 */
[----:B------:R-:W-:Y:S01]  /*97c0*/  FADD R134, R191, R96 ;  /* 0x00000060bf867221 */ /* 0x000fe20000000000 */
[----:B------:R-:W-:Y:S01]  /*97d0*/  @!P6 FMUL R50, R50, 0.5 ;  /* 0x3f0000003232e820 */ /* 0x000fe20000400000 */
[----:B------:R-:W1:Y:S01]  /*97e0*/  MUFU.EX2 R54, R54 ;  /* 0x0000003600367308 */ /* 0x000e620000000800 */
[----:B-----5:R-:W-:Y:S01]  /*97f0*/  @!P5 FMUL R121, R121, R121 ;  /* 0x000000797979d220 */ /* 0x020fe20000400000 */
[----:B------:R-:W-:Y:S01]  /*9800*/  FSETP.GEU.AND P5, PT, R55, -126, PT ;  /* 0xc2fc00003700780b */ /* 0x000fe20003fae000 */
[----:B------:R-:W-:Y:S01]  /*9810*/  FADD R143, R186, R12 ;  /* 0x0000000cba8f7221 */ /* 0x000fe20000000000 */
[----:B------:R-:W-:-:S02]  /*9820*/  F2FP.BF16.F32.PACK_AB R29, R27, R26 ;  /* 0x0000001a1b1d723e */ /* 0x000fc400000010ff */
[----:B------:R-:W-:Y:S01]  /*9830*/  F2FP.BF16.F32.PACK_AB R56, R56, R57 ;  /* 0x000000393838723e */ /* 0x000fe200000010ff */
[----:B------:R-:W-:Y:S01]  /*9840*/  @!P2 FMUL R51, R51, 0.5 ;  /* 0x3f0000003333a820 */ /* 0x000fe20000400000 */
[----:B------:R-:W3:Y:S01]  /*9850*/  MUFU.EX2 R50, R50 ;  /* 0x0000003200327308 */ /* 0x000ee20000000800 */
[----:B--2---:R-:W-:Y:S01]  /*9860*/  @!P4 FMUL R46, R46, R46 ;  /* 0x0000002e2e2ec220 */ /* 0x004fe20000400000 */
[----:B------:R-:W-:Y:S02]  /*9870*/  FSETP.GEU.AND P4, PT, R75, -126, PT ;  /* 0xc2fc00004b00780b */ /* 0x000fe40003f8e000 */
[----:B------:R-:W-:-:S03]  /*9880*/  F2FP.BF16.F32.PACK_AB R37, R117, R42 ;  /* 0x0000002a7525723e */ /* 0x000fc600000010ff */
        /* <DEDUP_REMOVED lines=9> */
[----:B------:R3:W4:Y:S01]  /*9920*/  MUFU.EX2 R129, R75 ;  /* 0x0000004b00817308 */ /* 0x0007220000000800 */
[----:B--2---:R-:W-:Y:S01]  /*9930*/  @!P2 FMUL R51, R51, R51 ;  /* 0x000000333333a220 */ /* 0x004fe20000400000 */
[----:B------:R-:W-:-:S05]  /*9940*/  FSETP.GEU.AND P2, PT, R71, -126, PT ;  /* 0xc2fc00004700780b */ /* 0x000fca0003f4e000 */
[----:B------:R-:W-:Y:S01]  /*9950*/  @!P6 FMUL R79, R79, 0.5 ;  /* 0x3f0000004f4fe820 */ /* 0x000fe20000400000 */
[----:B------:R-:W2:Y:S01]  /*9960*/  MUFU.EX2 R83, R83 ;  /* 0x0000005300537308 */ /* 0x000ea20000000800 */
[----:B-1----:R-:W-:Y:S01]  /*9970*/  @!P5 FMUL R55, R55, R55 ;  /* 0x000000373737d220 */ /* 0x002fe20000400000 */
[----:B------:R-:W-:Y:S01]  /*9980*/  FSETP.GEU.AND P5, PT, R82, -126, PT ;  /* 0xc2fc00005200780b */ /* 0x000fe20003fae000 */
[----:B---3--:R-:W-:Y:S01]  /*9990*/  FFMA R75, R123, UR25, -R133 ;  /* 0x000000197b4b7c23 */ /* 0x008fe20008000885 */
[----:B------:R-:W-:Y:S01]  /*99a0*/  FADD R123, -R136, R9 ;  /* 0x00000009887b7221 */ /* 0x000fe20000000100 */
[----:B------:R-:W-:Y:S01]  /*99b0*/  FADD R9, R41, R92 ;  /* 0x0000005c29097221 */ /* 0x000fe20000000000 */
[----:B------:R-:W-:Y:S01]  /*99c0*/  FADD R136, R18, R69 ;  /* 0x0000004512887221 */ /* 0x000fe20000000000 */
[----:B------:R-:W-:Y:S01]  /*99d0*/  @!P2 FMUL R71, R71, 0.5 ;  /* 0x3f0000004747a820 */ /* 0x000fe20000400000 */
[----:B------:R1:W3:Y:S01]  /*99e0*/  MUFU.EX2 R132, R79 ;  /* 0x0000004f00847308 */ /* 0x0002e20000000800 */
[----:B----4-:R-:W-:Y:S01]  /*99f0*/  @!P4 FMUL R129, R129, R129 ;  /* 0x000000818181c220 */ /* 0x010fe20000400000 */
[----:B------:R-:W-:Y:S01]  /*9a00*/  FSETP.GEU.AND P4, PT, R59, -126, PT ;  /* 0xc2fc00003b00780b */ /* 0x000fe20003f8e000 */
[----:B------:R-:W-:Y:S01]  /*9a10*/  FADD R126, R126, R9 ;  /* 0x000000097e7e7221 */ /* 0x000fe20000000000 */
[C---:B------:R-:W-:Y:S01]  /*9a20*/  FADD R9, R40.reuse, R101 ;  /* 0x0000006528097221 */ /* 0x040fe20000000000 */
[----:B------:R-:W-:-:S02]  /*9a30*/  F2FP.BF16.F32.PACK_AB R40, R40, R41 ;  /* 0x000000292828723e */ /* 0x000fc400000010ff */
[----:B------:R-:W-:Y:S01]  /*9a40*/  @!P5 FMUL R82, R82, 0.5 ;  /* 0x3f0000005252d820 */ /* 0x000fe20000400000 */
[----:B------:R4:W5:Y:S01]  /*9a50*/  MUFU.EX2 R125, R71 ;  /* 0x00000047007d7308 */ /* 0x0009620000000800 */
[----:B--2---:R-:W-:Y:S01]  /*9a60*/  @!P3 FMUL R83, R83, R83 ;  /* 0x000000535353b220 */ /* 0x004fe20000400000 */
[----:B------:R-:W-:Y:S01]  /*9a70*/  FSETP.GEU.AND P3, PT, R62, -126, PT ;  /* 0xc2fc00003e00780b */ /* 0x000fe20003f6e000 */
[--C-:B-1----:R-:W-:Y:S01]  /*9a80*/  FFMA R79, R114, UR25, -R133.reuse ;  /* 0x00000019724f7c23 */ /* 0x102fe20008000885 */
[----:B------:R-:W-:Y:S01]  /*9a90*/  FFMA R114, R139, UR25, -R133 ;  /* 0x000000198b727c23 */ /* 0x000fe20008000885 */
[----:B------:R-:W-:Y:S01]  /*9aa0*/  FADD R130, R130, R9 ;  /* 0x0000000982827221 */ /* 0x000fe20000000000 */
[----:B------:R-:W-:Y:S01]  /*9ab0*/  FADD R9, R187, R15 ;  /* 0x0000000fbb097221 */ /* 0x000fe20000000000 */
[----:B------:R-:W-:Y:S01]  /*9ac0*/  @!P4 FMUL R59, R59, 0.5 ;  /* 0x3f0000003b3bc820 */ /* 0x000fe20000400000 */
[----:B------:R-:W1:Y:S01]  /*9ad0*/  MUFU.EX2 R82, R82 ;  /* 0x0000005200527308 */ /* 0x000e620000000800 */
[----:B---3--:R-:W-:Y:S01]  /*9ae0*/  @!P6 FMUL R132, R132, R132 ;  /* 0x000000848484e220 */ /* 0x008fe20000400000 */
[----:B------:R-:W-:Y:S01]  /*9af0*/  FSETP.GEU.AND P6, PT, R63, -126, PT ;  /* 0xc2fc00003f00780b */ /* 0x000fe20003fce000 */
[--C-:B----4-:R-:W-:Y:S01]  /*9b00*/  FFMA R71, R106, UR25, -R133.reuse ;  /* 0x000000196a477c23 */ /* 0x110fe20008000885 */
[----:B------:R-:W-:Y:S01]  /*9b10*/  FFMA R106, R150, UR25, -R133 ;  /* 0x00000019966a7c23 */ /* 0x000fe20008000885 */
[----:B------:R-:W-:Y:S01]  /*9b20*/  FADD R133, R24, R185 ;  /* 0x000000b918857221 */ /* 0x000fe20000000000 */
[----:B------:R-:W-:Y:S01]  /*9b30*/  FADD R134, R134, R9 ;  /* 0x0000000986867221 */ /* 0x000fe20000000000 */
[----:B------:R-:W-:Y:S01]  /*9b40*/  @!P3 FMUL R62, R62, 0.5 ;  /* 0x3f0000003e3eb820 */ /* 0x000fe20000400000 */
[----:B------:R-:W2:Y:S01]  /*9b50*/  MUFU.EX2 R59, R59 ;  /* 0x0000003b003b7308 */ /* 0x000ea20000000800 */
[----:B-----5:R-:W-:Y:S01]  /*9b60*/  @!P2 FMUL R125, R125, R125 ;  /* 0x0000007d7d7da220 */ /* 0x020fe20000400000 */
[----:B------:R-:W-:Y:S01]  /*9b70*/  FSETP.GEU.AND P2, PT, R58, -126, PT ;  /* 0xc2fc00003a00780b */ /* 0x000fe20003f4e000 */
[----:B------:R-:W-:Y:S01]  /*9b80*/  FADD R9, R22, R84 ;  /* 0x0000005416097221 */ /* 0x000fe20000000000 */
[----:B------:R-:W-:Y:S01]  /*9b90*/  FADD R139, R194, R61 ;  /* 0x0000003dc28b7221 */ /* 0x000fe20000000000 */
[----:B------:R-:W-:Y:S01]  /*9ba0*/  FADD R130, R130, R131 ;  /* 0x0000008382827221 */ /* 0x000fe20000000000 */
[----:B------:R-:W-:Y:S01]  /*9bb0*/  F2FP.BF16.F32.PACK_AB R41, R124, R47 ;  /* 0x0000002f7c29723e */ /* 0x000fe200000010ff */
[----:B------:R-:W-:Y:S01]  /*9bc0*/  @!P6 FMUL R63, R63, 0.5 ;  /* 0x3f0000003f3fe820 */ /* 0x000fe20000400000 */
[----:B------:R-:W3:Y:S01]  /*9bd0*/  MUFU.EX2 R62, R62 ;  /* 0x0000003e003e7308 */ /* 0x000ee20000000800 */
[----:B-1----:R-:W-:Y:S01]  /*9be0*/  @!P5 FMUL R82, R82, R82 ;  /* 0x000000525252d220 */ /* 0x002fe20000400000 */
[----:B------:R-:W-:Y:S01]  /*9bf0*/  FSETP.GEU.AND P5, PT, R67, -126, PT ;  /* 0xc2fc00004300780b */ /* 0x000fe20003fae000 */
[----:B------:R-:W-:Y:S01]  /*9c00*/  FADD R136, R136, R9 ;  /* 0x0000000988887221 */ /* 0x000fe20000000000 */
[----:B------:R-:W-:Y:S01]  /*9c10*/  FADD R9, R53, R14 ;  /* 0x0000000e35097221 */ /* 0x000fe20000000000 */
[----:B------:R-:W-:-:S02]  /*9c20*/  F2FP.BF16.F32.PACK_AB R49, R129, R54 ;  /* 0x000000368131723e */ /* 0x000fc400000010ff */
[----:B------:R-:W-:Y:S01]  /*9c30*/  @!P2 FMUL R58, R58, 0.5 ;  /* 0x3f0000003a3aa820 */ /* 0x000fe20000400000 */
[----:B------:R-:W1:Y:S01]  /*9c40*/  MUFU.EX2 R63, R63 ;  /* 0x0000003f003f7308 */ /* 0x000e620000000800 */
[----:B--2---:R-:W-:Y:S01]  /*9c50*/  @!P4 FMUL R59, R59, R59 ;  /* 0x0000003b3b3bc220 */ /* 0x004fe20000400000 */
[----:B------:R-:W-:Y:S01]  /*9c60*/  FSETP.GEU.AND P4, PT, R87, -126, PT ;  /* 0xc2fc00005700780b */ /* 0x000fe20003f8e000 */
[----:B------:R-:W-:Y:S01]  /*9c70*/  FADD R138, R138, R9 ;  /* 0x000000098a8a7221 */ /* 0x000fe20000000000 */
[C---:B------:R-:W-:Y:S01]  /*9c80*/  FADD R9, R52.reuse, R85 ;  /* 0x0000005534097221 */ /* 0x040fe20000000000 */
[----:B------:R-:W-:Y:S02]  /*9c90*/  F2FP.BF16.F32.PACK_AB R52, R52, R53 ;  /* 0x000000353434723e */ /* 0x000fe400000010ff */
[----:B------:R-:W-:Y:S01]  /*9ca0*/  @!P5 FMUL R67, R67, 0.5 ;  /* 0x3f0000004343d820 */ /* 0x000fe20000400000 */
[----:B------:R-:W2:Y:S01]  /*9cb0*/  MUFU.EX2 R58, R58 ;  /* 0x0000003a003a7308 */ /* 0x000ea20000000800 */
[----:B---3--:R-:W-:Y:S01]  /*9cc0*/  @!P3 FMUL R62, R62, R62 ;  /* 0x0000003e3e3eb220 */ /* 0x008fe20000400000 */
[----:B------:R-:W-:Y:S01]  /*9cd0*/  FSETP.GEU.AND P3, PT, R91, -126, PT ;  /* 0xc2fc00005b00780b */ /* 0x000fe20003f6e000 */
[----:B------:R-:W-:Y:S01]  /*9ce0*/  FADD R140, R140, R9 ;  /* 0x000000098c8c7221 */ /* 0x000fe20000000000 */
[----:B------:R-:W-:-:S03]  /*9cf0*/  FADD R137, R137, R138 ;  /* 0x0000008a89897221 */ /* 0x000fc60000000000 */
[----:B------:R-:W-:Y:S01]  /*9d00*/  @!P4 FMUL R87, R87, 0.5 ;  /* 0x3f0000005757c820 */ /* 0x000fe20000400000 */
[----:B------:R-:W3:Y:S01]  /*9d10*/  MUFU.EX2 R67, R67 ;  /* 0x0000004300437308 */ /* 0x000ee20000000800 */
[----:B-1----:R-:W-:Y:S01]  /*9d20*/  @!P6 FMUL R63, R63, R63 ;  /* 0x0000003f3f3fe220 */ /* 0x002fe20000400000 */
[----:B------:R-:W-:-:S03]  /*9d30*/  FSETP.GEU.AND P6, PT, R90, -126, PT ;  /* 0xc2fc00005a00780b */ /* 0x000fc60003fce000 */
[----:B------:R-:W-:Y:S01]  /*9d40*/  FADD R145, R26, R63 ;  /* 0x0000003f1a917221 */ /* 0x000fe20000000000 */
[----:B------:R-:W-:Y:S01]  /*9d50*/  F2FP.BF16.F32.PACK_AB R26, R17, R192 ;  /* 0x000000c0111a723e */ /* 0x000fe200000010ff */
[----:B------:R-:W-:Y:S01]  /*9d60*/  @!P3 FMUL R91, R91, 0.5 ;  /* 0x3f0000005b5bb820 */ /* 0x000fe20000400000 */
[----:B------:R-:W1:Y:S01]  /*9d70*/  MUFU.EX2 R87, R87 ;  /* 0x0000005700577308 */ /* 0x000e620000000800 */
[----:B--2---:R-:W-:Y:S01]  /*9d80*/  @!P2 FMUL R58, R58, R58 ;  /* 0x0000003a3a3aa220 */ /* 0x004fe20000400000 */
[----:B------:R-:W-:-:S04]  /*9d90*/  FSETP.GEU.AND P2, PT, R86, -126, PT ;  /* 0xc2fc00005600780b */ /* 0x000fc80003f4e000 */
[----:B------:R-:W-:Y:S01]  /*9da0*/  F2FP.BF16.F32.PACK_AB R53, R83, R58 ;  /* 0x0000003a5335723e */ /* 0x000fe200000010ff */
[----:B------:R-:W-:Y:S01]  /*9db0*/  @!P6 FMUL R90, R90, 0.5 ;  /* 0x3f0000005a5ae820 */ /* 0x000fe20000400000 */
[----:B------:R-:W2:Y:S01]  /*9dc0*/  MUFU.EX2 R91, R91 ;  /* 0x0000005b005b7308 */ /* 0x000ea20000000800 */
[----:B---3--:R-:W-:Y:S01]  /*9dd0*/  @!P5 FMUL R67, R67, R67 ;  /* 0x000000434343d220 */ /* 0x008fe20000400000 */
[----:B------:R-:W-:-:S05]  /*9de0*/  FSETP.GEU.AND P5, PT, R94, -126, PT ;  /* 0xc2fc00005e00780b */ /* 0x000fca0003fae000 */
[----:B------:R-:W-:Y:S01]  /*9df0*/  @!P2 FMUL R86, R86, 0.5 ;  /* 0x3f0000005656a820 */ /* 0x000fe20000400000 */
[----:B------:R-:W3:Y:S01]  /*9e00*/  MUFU.EX2 R90, R90 ;  /* 0x0000005a005a7308 */ /* 0x000ee20000000800 */
[----:B-1----:R-:W-:Y:S01]  /*9e10*/  @!P4 FMUL R87, R87, R87 ;  /* 0x000000575757c220 */ /* 0x002fe20000400000 */
[----:B------:R-:W-:-:S03]  /*9e20*/  FSETP.GEU.AND P4, PT, R71, -126, PT ;  /* 0xc2fc00004700780b */ /* 0x000fc60003f8e000 */
[----:B------:R-:W-:Y:S02]  /*9e30*/  FADD R151, R108, R87 ;  /* 0x000000576c977221 */ /* 0x000fe40000000000 */
        /* <DEDUP_REMOVED lines=17> */
[----:B------:R-:W-:Y:S02]  /*9f50*/  FSETP.GEU.AND P5, PT, R74, -126, PT ;  /* 0xc2fc00004a00780b */ /* 0x000fe40003fae000 */
[----:B------:R-:W-:Y:S02]  /*9f60*/  F2FP.BF16.F32.PACK_AB R57, R86, R63 ;  /* 0x0000003f5639723e */ /* 0x000fe400000010ff */
        /* <DEDUP_REMOVED lines=16> */
[----:B------:R-:W-:-:S04]  /*a070*/  FSETP.GEU.AND P2, PT, R95, -126, PT ;  /* 0xc2fc00005f00780b */ /* 0x000fc80003f4e000 */
[----:B------:R-:W-:Y:S01]  /*a080*/  F2FP.BF16.F32.PACK_AB R63, R91, R66 ;  /* 0x000000425b3f723e */ /* 0x000fe200000010ff */
        /* <DEDUP_REMOVED lines=9> */
[----:B------:R-:W-:Y:S01]  /*a120*/  FSETP.GEU.AND P4, PT, R127, -126, PT ;  /* 0xc2fc00007f00780b */ /* 0x000fe20003f8e000 */
[----:B------:R-:W-:Y:S01]  /*a130*/  FADD R145, R145, R150 ;  /* 0x0000009691917221 */ /* 0x000fe20000000000 */
[----:B------:R-:W-:-:S03]  /*a140*/  FADD R150, R39, R70 ;  /* 0x0000004627967221 */ /* 0x000fc60000000000 */
        /* <DEDUP_REMOVED lines=11> */
[----:B------:R1:W4:Y:S01]  /*a200*/  MUFU.EX2 R13, R127 ;  /* 0x0000007f000d7308 */ /* 0x0003220000000800 */
[----:B--2---:R-:W-:Y:S01]  /*a210*/  @!P2 FMUL R95, R95, R95 ;  /* 0x0000005f5f5fa220 */ /* 0x004fe20000400000 */
[----:B------:R-:W-:Y:S01]  /*a220*/  FSETP.GEU.AND P2, PT, R102, -126, PT ;  /* 0xc2fc00006600780b */ /* 0x000fe20003f4e000 */
[----:B------:R-:W-:Y:S01]  /*a230*/  FADD R147, R147, R196 ;  /* 0x000000c493937221 */ /* 0x000fe20000000000 */
[----:B------:R-:W-:Y:S01]  /*a240*/  FADD R196, R51, R78 ;  /* 0x0000004e33c47221 */ /* 0x000fe20000000000 */
[----:B------:R-:W-:Y:S02]  /*a250*/  F2FP.BF16.F32.PACK_AB R74, R104, R77 ;  /* 0x0000004d684a723e */ /* 0x000fe400000010ff */
[----:B------:R-:W-:Y:S01]  /*a260*/  @!P6 FMUL R118, R118, 0.5 ;  /* 0x3f0000007676e820 */ /* 0x000fe20000400000 */
[----:B------:R-:W2:Y:S01]  /*a270*/  MUFU.EX2 R115, R115 ;  /* 0x0000007300737308 */ /* 0x000ea20000000800 */
[----:B---3--:R-:W-:Y:S01]  /*a280*/  @!P5 FMUL R99, R99, R99 ;  /* 0x000000636363d220 */ /* 0x008fe20000400000 */
[----:B------:R-:W-:Y:S01]  /*a290*/  FSETP.GEU.AND P5, PT, R114, -126, PT ;  /* 0xc2fc00007200780b */ /* 0x000fe20003fae000 */
[----:B-1----:R-:W-:Y:S01]  /*a2a0*/  FADD R127, R33, R100 ;  /* 0x00000064217f7221 */ /* 0x002fe20000000000 */
[----:B------:R-:W-:-:S03]  /*a2b0*/  F2FP.BF16.F32.PACK_AB R33, R113, R38 ;  /* 0x000000267121723e */ /* 0x000fc600000010ff */
[----:B------:R-:W-:Y:S01]  /*a2c0*/  FADD R127, R127, R8 ;  /* 0x000000087f7f7221 */ /* 0x000fe20000000000 */
[----:B------:R-:W1:Y:S01]  /*a2d0*/  MUFU.EX2 R118, R118 ;  /* 0x0000007600767308 */ /* 0x000e620000000800 */
[----:B----4-:R-:W-:Y:S01]  /*a2e0*/  @!P4 FMUL R13, R13, R13 ;  /* 0x0000000d0d0dc220 */ /* 0x010fe20000400000 */
[----:B------:R-:W-:Y:S01]  /*a2f0*/  FSETP.GEU.AND P4, PT, R111, -126, PT ;  /* 0xc2fc00006f00780b */ /* 0x000fe20003f8e000 */
[----:B------:R-:W-:Y:S01]  /*a300*/  FADD R8, R189, R77 ;  /* 0x0000004dbd087221 */ /* 0x000fe20000000000 */
[----:B------:R-:W-:Y:S01]  /*a310*/  @!P2 FMUL R102, R102, 0.5 ;  /* 0x3f0000006666a820 */ /* 0x000fe20000400000 */
[----:B------:R-:W-:Y:S01]  /*a320*/  FADD R198, R128, R13 ;  /* 0x0000000d80c67221 */ /* 0x000fe20000000000 */
        /* <DEDUP_REMOVED lines=11> */
[----:B-1----:R-:W-:Y:S01]  /*a3e0*/  @!P6 FMUL R118, R118, R118 ;  /* 0x000000767676e220 */ /* 0x002fe20000400000 */
[----:B------:R-:W-:Y:S01]  /*a3f0*/  FSETP.GEU.AND P6, PT, R142, -126, PT ;  /* 0xc2fc00008e00780b */ /* 0x000fe20003fce000 */
[----:B------:R-:W-:Y:S01]  /*a400*/  FADD R8, R44, R105 ;  /* 0x000000692c087221 */ /* 0x000fe20000000000 */
[----:B------:R-:W-:Y:S01]  /*a410*/  FADD R198, R46, R99 ;  /* 0x000000632ec67221 */ /* 0x000fe20000000000 */
[----:B------:R-:W1:Y:S01]  /*a420*/  MUFU.EX2 R111, R111 ;  /* 0x0000006f006f7308 */ /* 0x000e620000000800 */
[----:B------:R-:W-:Y:S01]  /*a430*/  FADD R133, R133, R134 ;  /* 0x0000008685857221 */ /* 0x000fe20000000000 */
[----:B------:R-:W-:Y:S01]  /*a440*/  @!P3 FMUL R107, R107, 0.5 ;  /* 0x3f0000006b6bb820 */ /* 0x000fe20000400000 */
[----:B------:R-:W-:Y:S01]  /*a450*/  FADD R139, R139, R8 ;  /* 0x000000088b8b7221 */ /* 0x000fe20000000000 */
[----:B------:R-:W-:Y:S01]  /*a460*/  FADD R8, R188, R89 ;  /* 0x00000059bc087221 */ /* 0x000fe20000000000 */
[----:B------:R-:W-:Y:S01]  /*a470*/  FADD R201, R151, R198 ;  /* 0x000000c697c97221 */ /* 0x000fe20000000000 */
[----:B------:R-:W-:Y:S01]  /*a480*/  FADD R151, R109, R90 ;  /* 0x0000005a6d977221 */ /* 0x000fe20000000000 */
[----:B------:R-:W-:Y:S01]  /*a490*/  FADD R198, R121, R118 ;  /* 0x0000007679c67221 */ /* 0x000fe20000000000 */
[----:B------:R-:W3:Y:S01]  /*a4a0*/  MUFU.EX2 R107, R107 ;  /* 0x0000006b006b7308 */ /* 0x000ee20000000800 */
[----:B--2---:R-:W-:Y:S01]  /*a4b0*/  @!P5 FMUL R114, R114, R114 ;  /* 0x000000727272d220 */ /* 0x004fe20000400000 */
[----:B------:R-:W-:Y:S01]  /*a4c0*/  FSETP.GEU.AND P5, PT, R148, -126, PT ;  /* 0xc2fc00009400780b */ /* 0x000fe20003fae000 */
[----:B------:R-:W-:Y:S01]  /*a4d0*/  @!P6 FMUL R142, R142, 0.5 ;  /* 0x3f0000008e8ee820 */ /* 0x000fe20000400000 */
[----:B------:R-:W-:Y:S01]  /*a4e0*/  FADD R141, R141, R8 ;  /* 0x000000088d8d7221 */ /* 0x000fe20000000000 */
[----:B------:R-:W-:Y:S01]  /*a4f0*/  FADD R8, R21, R80 ;  /* 0x0000005015087221 */ /* 0x000fe20000000000 */
[----:B------:R-:W-:Y:S01]  /*a500*/  FADD R202, R151, R198 ;  /* 0x000000c697ca7221 */ /* 0x000fe20000000000 */
[----:B------:R-:W-:Y:S01]  /*a510*/  FADD R151, R112, R91 ;  /* 0x0000005b70977221 */ /* 0x000fe20000000000 */
[----:B------:R2:W4:Y:S01]  /*a520*/  MUFU.EX2 R110, R142 ;  /* 0x0000008e006e7308 */ /* 0x0005220000000800 */
[----:B-1----:R-:W-:Y:S01]  /*a530*/  @!P4 FMUL R111, R111, R111 ;  /* 0x0000006f6f6fc220 */ /* 0x002fe20000400000 */
[----:B------:R-:W-:Y:S01]  /*a540*/  FSETP.GEU.AND P4, PT, R146, -126, PT ;  /* 0xc2fc00009200780b */ /* 0x000fe20003f8e000 */
[----:B------:R-:W-:Y:S01]  /*a550*/  FADD R135, R135, R136 ;  /* 0x0000008887877221 */ /* 0x000fe20000000000 */
[----:B------:R-:W-:Y:S01]  /*a560*/  FADD R139, R139, R140 ;  /* 0x0000008c8b8b7221 */ /* 0x000fe20000000000 */
[----:B------:R-:W-:Y:S01]  /*a570*/  FADD R149, R54, R111 ;  /* 0x0000006f36957221 */ /* 0x000fe20000000000 */
[----:B------:R-:W-:Y:S01]  /*a580*/  FADD R126, R126, R137 ;  /* 0x000000897e7e7221 */ /* 0x000fe20000000000 */
[----:B------:R-:W-:Y:S01]  /*a590*/  @!P5 FMUL R148, R148, 0.5 ;  /* 0x3f0000009494d820 */ /* 0x000fe20000400000 */
[----:B------:R-:W1:Y:S01]  /*a5a0*/  MUFU.EX2 R102, R102 ;  /* 0x0000006600667308 */ /* 0x000e620000000800 */
[----:B--2---:R-:W-:Y:S01]  /*a5b0*/  FADD R142, R190, R93 ;  /* 0x0000005dbe8e7221 */ /* 0x004fe20000000000 */
[----:B---3--:R-:W-:Y:S01]  /*a5c0*/  @!P3 FMUL R107, R107, R107 ;  /* 0x0000006b6b6bb220 */ /* 0x008fe20000400000 */
[----:B------:R-:W-:Y:S01]  /*a5d0*/  FSETP.GEU.AND P3, PT, R122, -126, PT ;  /* 0xc2fc00007a00780b */ /* 0x000fe20003f6e000 */
[----:B------:R-:W-:Y:S01]  /*a5e0*/  FADD R130, R130, R139 ;  /* 0x0000008b82827221 */ /* 0x000fe20000000000 */
[----:B------:R-:W-:Y:S01]  /*a5f0*/  FADD R142, R142, R143 ;  /* 0x0000008f8e8e7221 */ /* 0x000fe20000000000 */
[----:B------:R-:W-:Y:S01]  /*a600*/  FADD R143, R17, R64 ;  /* 0x00000040118f7221 */ /* 0x000fe20000000000 */
[----:B------:R-:W-:Y:S01]  /*a610*/  @!P4 FMUL R146, R146, 0.5 ;  /* 0x3f0000009292c820 */ /* 0x000fe20000400000 */
[----:B------:R-:W-:Y:S01]  /*a620*/  FADD R200, R132, R107 ;  /* 0x0000006b84c87221 */ /* 0x000fe20000000000 */
[----:B----4-:R-:W-:Y:S01]  /*a630*/  @!P6 FMUL R110, R110, R110 ;  /* 0x0000006e6e6ee220 */ /* 0x010fe20000400000 */
[----:B------:R-:W-:Y:S01]  /*a640*/  FADD R143, R143, R8 ;  /* 0x000000088f8f7221 */ /* 0x000fe20000000000 */
[----:B------:R2:W3:Y:S01]  /*a650*/  MUFU.EX2 R9, R146 ;  /* 0x0000009200097308 */ /* 0x0004e20000000800 */
[----:B------:R-:W-:Y:S01]  /*a660*/  FSETP.GEU.AND P6, PT, R119, -126, PT ;  /* 0xc2fc00007700780b */ /* 0x000fe20003fce000 */
[----:B------:R-:W-:Y:S01]  /*a670*/  FADD R195, R55, R110 ;  /* 0x0000006e37c37221 */ /* 0x000fe20000000000 */
[----:B------:R-:W-:Y:S01]  /*a680*/  FADD R142, R141, R142 ;  /* 0x0000008e8d8e7221 */ /* 0x000fe20000000000 */
[----:B------:R-:W-:Y:S01]  /*a690*/  FADD R144, R143, R144 ;  /* 0x000000908f907221 */ /* 0x000fe20000000000 */
[----:B------:R-:W-:Y:S01]  /*a6a0*/  @!P3 FMUL R122, R122, 0.5 ;  /* 0x3f0000007a7ab820 */ /* 0x000fe20000400000 */
[----:B-1----:R-:W-:Y:S01]  /*a6b0*/  @!P2 FMUL R102, R102, R102 ;  /* 0x000000666666a220 */ /* 0x002fe20000400000 */
[----:B------:R-:W-:Y:S01]  /*a6c0*/  FSETP.GEU.AND P2, PT, R30, -126, PT ;  /* 0xc2fc00001e00780b */ /* 0x000fe20003f4e000 */
[----:B------:R1:W4:Y:S01]  /*a6d0*/  MUFU.EX2 R8, R148 ;  /* 0x0000009400087308 */ /* 0x0003220000000800 */
[----:B--2---:R-:W-:Y:S01]  /*a6e0*/  FADD R146, R38, R71 ;  /* 0x0000004726927221 */ /* 0x004fe20000000000 */
[----:B------:R-:W-:Y:S01]  /*a6f0*/  FADD R150, R150, R195 ;  /* 0x000000c396967221 */ /* 0x000fe20000000000 */
[----:B------:R-:W-:Y:S01]  /*a700*/  FADD R195, R116, R95 ;  /* 0x0000005f74c37221 */ /* 0x000fe20000000000 */
[----:B------:R-:W-:Y:S01]  /*a710*/  FADD R133, R133, R142 ;  /* 0x0000008e85857221 */ /* 0x000fe20000000000 */
[----:B------:R-:W-:Y:S01]  /*a720*/  FADD R146, R146, R149 ;  /* 0x0000009592927221 */ /* 0x000fe20000000000 */
[----:B------:R-:W-:Y:S01]  /*a730*/  @!P6 FMUL R119, R119, 0.5 ;  /* 0x3f0000007777e820 */ /* 0x000fe20000400000 */
[----:B------:R-:W-:Y:S01]  /*a740*/  FADD R149, R129, R114 ;  /* 0x0000007281957221 */ /* 0x000fe20000000000 */
[----:B------:R-:W2:Y:S01]  /*a750*/  MUFU.EX2 R122, R122 ;  /* 0x0000007a007a7308 */ /* 0x000ea20000000800 */
[----:B---3--:R-:W-:Y:S01]  /*a760*/  @!P4 FMUL R9, R9, R9 ;  /* 0x000000090909c220 */ /* 0x008fe20000400000 */
[----:B------:R-:W-:Y:S01]  /*a770*/  FSETP.GEU.AND P4, PT, R106, -126, PT ;  /* 0xc2fc00006a00780b */ /* 0x000fe20003f8e000 */
[----:B-1----:R-:W-:Y:S01]  /*a780*/  FADD R148, R113, R94 ;  /* 0x0000005e71947221 */ /* 0x002fe20000000000 */
[----:B------:R-:W-:Y:S01]  /*a790*/  FADD R204, R195, R200 ;  /* 0x000000c8c3cc7221 */ /* 0x000fe20000000000 */
[----:B------:R-:W-:Y:S01]  /*a7a0*/  FADD R197, R58, R9 ;  /* 0x000000093ac57221 */ /* 0x000fe20000000000 */
[----:B------:R-:W-:Y:S01]  /*a7b0*/  FADD R195, R35, R66 ;  /* 0x0000004223c37221 */ /* 0x000fe20000000000 */
[----:B------:R-:W-:Y:S01]  /*a7c0*/  FADD R148, R148, R149 ;  /* 0x0000009594947221 */ /* 0x000fe20000000000 */
[----:B------:R-:W1:Y:S01]  /*a7d0*/  MUFU.EX2 R119, R119 ;  /* 0x0000007700777308 */ /* 0x000e620000000800 */
[----:B----4-:R-:W-:Y:S01]  /*a7e0*/  @!P5 FMUL R8, R8, R8 ;  /* 0x000000080808d220 */ /* 0x010fe20000400000 */
[----:B------:R-:W-:Y:S01]  /*a7f0*/  FSETP.GEU.AND P5, PT, R103, -126, PT ;  /* 0xc2fc00006700780b */ /* 0x000fe20003fae000 */
[----:B------:R-:W-:Y:S01]  /*a800*/  FADD R149, R31, R62 ;  /* 0x0000003e1f957221 */ /* 0x000fe20000000000 */
[----:B------:R-:W-:Y:S01]  /*a810*/  FADD R200, R50, R115 ;  /* 0x0000007332c87221 */ /* 0x000fe20000000000 */
[----:B------:R-:W-:Y:S01]  /*a820*/  @!P2 FMUL R30, R30, 0.5 ;  /* 0x3f0000001e1ea820 */ /* 0x000fe20000400000 */
[----:B------:R-:W-:Y:S01]  /*a830*/  FADD R145, R145, R146 ;  /* 0x0000009291917221 */ /* 0x000fe20000000000 */
[----:B------:R-:W-:Y:S01]  /*a840*/  @!P4 FMUL R106, R106, 0.5 ;  /* 0x3f0000006a6ac820 */ /* 0x000fe20000400000 */
[----:B------:R-:W-:Y:S01]  /*a850*/  FADD R149, R149, R196 ;  /* 0x000000c495957221 */ /* 0x000fe20000000000 */
[----:B--2---:R-:W-:Y:S01]  /*a860*/  @!P3 FMUL R122, R122, R122 ;  /* 0x0000007a7a7ab220 */ /* 0x004fe20000400000 */
[----:B------:R-:W-:Y:S01]  /*a870*/  FADD R196, R42, R79 ;  /* 0x0000004f2ac47221 */ /* 0x000fe20000000000 */
[----:B------:R-:W-:Y:S01]  /*a880*/  FADD R203, R195, R200 ;  /* 0x000000c8c3cb7221 */ /* 0x000fe20000000000 */
[----:B------:R-:W-:Y:S01]  /*a890*/  FADD R195, R43, R102 ;  /* 0x000000662bc37221 */ /* 0x000fe20000000000 */
[----:B------:R-:W-:Y:S01]  /*a8a0*/  FADD R198, R125, R122 ;  /* 0x0000007a7dc67221 */ /* 0x000fe20000000000 */
[----:B------:R-:W2:Y:S01]  /*a8b0*/  MUFU.EX2 R106, R106 ;  /* 0x0000006a006a7308 */ /* 0x000ea20000000800 */
[----:B------:R-:W-:Y:S01]  /*a8c0*/  @!P5 FMUL R103, R103, 0.5 ;  /* 0x3f0000006767d820 */ /* 0x000fe20000400000 */
[----:B------:R-:W-:Y:S01]  /*a8d0*/  FADD R206, R196, R197 ;  /* 0x000000c5c4ce7221 */ /* 0x000fe20000000000 */
[----:B------:R-:W-:Y:S01]  /*a8e0*/  FADD R198, R151, R198 ;  /* 0x000000c697c67221 */ /* 0x000fe20000000000 */
[----:B------:R-:W-:Y:S01]  /*a8f0*/  FMUL R151, R123, UR25 ;  /* 0x000000197b977c20 */ /* 0x000fe20008400000 */
[----:B------:R-:W-:Y:S01]  /*a900*/  FADD R196, R117, R98 ;  /* 0x0000006275c47221 */ /* 0x000fe20000000000 */
[----:B------:R-:W-:Y:S01]  /*a910*/  FADD R197, R83, R8 ;  /* 0x0000000853c57221 */ /* 0x000fe20000000000 */
[----:B-1----:R-:W-:Y:S01]  /*a920*/  @!P6 FMUL R119, R119, R119 ;  /* 0x000000777777e220 */ /* 0x002fe20000400000 */
[----:B------:R-:W1:Y:S01]  /*a930*/  MUFU.EX2 R103, R103 ;  /* 0x0000006700677308 */ /* 0x000e620000000800 */
[----:B------:R-:W-:Y:S01]  /*a940*/  FSETP.GEU.AND P3, PT, R151, -126, PT ;  /* 0xc2fc00009700780b */ /* 0x000fe20003f6e000 */
[----:B------:R-:W-:Y:S01]  /*a950*/  FADD R205, R196, R197 ;  /* 0x000000c5c4cd7221 */ /* 0x000fe20000000000 */
[----:B------:R-:W-:Y:S01]  /*a960*/  FADD R196, R120, R119 ;  /* 0x0000007778c47221 */ /* 0x000fe20000000000 */
[----:B------:R-:W-:Y:S01]  /*a970*/  FADD R147, R147, R148 ;  /* 0x0000009493937221 */ /* 0x000fe20000000000 */
[----:B------:R-:W-:Y:S01]  /*a980*/  FADD R149, R149, R150 ;  /* 0x0000009695957221 */ /* 0x000fe20000000000 */
[----:B------:R-:W-:Y:S01]  /*a990*/  FADD R199, R199, R204 ;  /* 0x000000ccc7c77221 */ /* 0x000fe20000000000 */
[----:B------:R-:W-:Y:S01]  /*a9a0*/  FADD R206, R201, R206 ;  /* 0x000000cec9ce7221 */ /* 0x000fe20000000000 */
[----:B------:R-:W3:Y:S01]  /*a9b0*/  MUFU.EX2 R123, R30 ;  /* 0x0000001e007b7308 */ /* 0x000ee20000000800 */
[----:B--2---:R-:W-:Y:S01]  /*a9c0*/  @!P4 FMUL R106, R106, R106 ;  /* 0x0000006a6a6ac220 */ /* 0x004fe20000400000 */
[----:B------:R-:W-:Y:S01]  /*a9d0*/  FADD R202, R202, R205 ;  /* 0x000000cdcaca7221 */ /* 0x000fe20000000000 */
[----:B------:R-:W-:Y:S01]  /*a9e0*/  FADD R135, R135, R144 ;  /* 0x0000009087877221 */ /* 0x000fe20000000000 */
[----:B------:R-:W-:Y:S01]  /*a9f0*/  FADD R145, R145, R206 ;  /* 0x000000ce91917221 */ /* 0x000fe20000000000 */
[----:B------:R-:W-:Y:S01]  /*aa00*/  FADD R200, R59, R106 ;  /* 0x0000006a3bc87221 */ /* 0x000fe20000000000 */
[----:B------:R-:W-:Y:S01]  /*aa10*/  @!P3 FMUL R151, R151, 0.5 ;  /* 0x3f0000009797b820 */ /* 0x000fe20000400000 */
[----:B------:R-:W-:Y:S01]  /*aa20*/  FADD R147, R147, R202 ;  /* 0x000000ca93937221 */ /* 0x000fe20000000000 */
[----:B------:R-:W-:Y:S01]  /*aa30*/  F2FP.BF16.F32.PACK_AB R35, R116, R39 ;  /* 0x000000277423723e */ /* 0x000fe200000010ff */
[----:B-1----:R-:W-:Y:S01]  /*aa40*/  @!P5 FMUL R103, R103, R103 ;  /* 0x000000676767d220 */ /* 0x002fe20000400000 */
[----:B------:R-:W1:Y:S01]  /*aa50*/  MUFU.EX2 R134, R151 ;  /* 0x0000009700867308 */ /* 0x000e620000000800 */
[----:B------:R-:W-:Y:S01]  /*aa60*/  FADD R200, R195, R200 ;  /* 0x000000c8c3c87221 */ /* 0x000fe20000000000 */
[----:B------:R-:W-:Y:S01]  /*aa70*/  FADD R135, R130, R135 ;  /* 0x0000008782877221 */ /* 0x000fe20000000000 */
[----:B------:R-:W-:Y:S01]  /*aa80*/  FADD R197, R82, R103 ;  /* 0x0000006752c57221 */ /* 0x000fe20000000000 */
[----:B------:R-:W-:Y:S01]  /*aa90*/  FADD R126, R126, R133 ;  /* 0x000000857e7e7221 */ /* 0x000fe20000000000 */
[----:B------:R-:W-:Y:S01]  /*aaa0*/  FADD R200, R203, R200 ;  /* 0x000000c8cbc87221 */ /* 0x000fe20000000000 */
[----:B------:R-:W-:Y:S01]  /*aab0*/  F2FP.BF16.F32.PACK_AB R39, R120, R43 ;  /* 0x0000002b7827723e */ /* 0x000fe200000010ff */
[----:B------:R-:W-:Y:S01]  /*aac0*/  FADD R197, R196, R197 ;  /* 0x000000c5c4c57221 */ /* 0x000fe20000000000 */
[----:B------:R-:W-:Y:S01]  /*aad0*/  F2FP.BF16.F32.PACK_AB R43, R128, R51 ;  /* 0x00000033802b723e */ /* 0x000fe200000010ff */
[----:B------:R-:W-:Y:S01]  /*aae0*/  FADD R200, R149, R200 ;  /* 0x000000c895c87221 */ /* 0x000fe20000000000 */
[----:B------:R-:W-:Y:S01]  /*aaf0*/  SHF.L.U32 R17, R4, 0x1f, RZ ;  /* 0x0000001f04117819 */ /* 0x000fe200000006ff */
[----:B------:R-:W-:Y:S01]  /*ab00*/  FADD R198, R198, R197 ;  /* 0x000000c5c6c67221 */ /* 0x000fe20000000000 */
[----:B------:R-:W-:Y:S01]  /*ab10*/  F2FP.BF16.F32.PACK_AB R51, R132, R55 ;  /* 0x000000378433723e */ /* 0x000fe200000010ff */
[----:B------:R-:W-:Y:S01]  /*ab20*/  FADD R145, R145, R200 ;  /* 0x000000c891917221 */ /* 0x000fe20000000000 */
[----:B------:R-:W-:Y:S01]  /*ab30*/  F2FP.BF16.F32.PACK_AB R55, R82, R59 ;  /* 0x0000003b5237723e */ /* 0x000fe200000010ff */
[----:B------:R-:W-:Y:S01]  /*ab40*/  FADD R198, R199, R198 ;  /* 0x000000c6c7c67221 */ /* 0x000fe20000000000 */
[----:B------:R-:W-:Y:S01]  /*ab50*/  F2FP.BF16.F32.PACK_AB R58, R60, R185 ;  /* 0x000000b93c3a723e */ /* 0x000fe200000010ff */
[----:B------:R-:W-:Y:S01]  /*ab60*/  FADD R126, R126, R135 ;  /* 0x000000877e7e7221 */ /* 0x000fe20000000000 */
[----:B---3--:R-:W-:Y:S01]  /*ab70*/  @!P2 FMUL R123, R123, R123 ;  /* 0x0000007b7b7ba220 */ /* 0x008fe20000400000 */
[----:B------:R-:W-:Y:S01]  /*ab80*/  FADD R198, R147, R198 ;  /* 0x000000c693c67221 */ /* 0x000fe20000000000 */
[----:B-1----:R-:W-:Y:S01]  /*ab90*/  @!P3 FMUL R134, R134, R134 ;  /* 0x000000868686b220 */ /* 0x002fe20000400000 */
[----:B------:R-:W-:Y:S01]  /*aba0*/  F2FP.BF16.F32.PACK_AB R59, R87, R62 ;  /* 0x0000003e573b723e */ /* 0x000fe200000010ff */
[----:B------:R1:W2:Y:S01]  /*abb0*/  SYNCS.PHASECHK.TRANS64.TRYWAIT P2, [UR7+0x2c000], R17 ;  /* 0x02c00011ff0075a7 */ /* 0x0002a20008040147 */
[----:B------:R-:W-:Y:S01]  /*abc0*/  FADD R145, R145, R198 ;  /* 0x000000c691917221 */ /* 0x000fe20000000000 */
[----:B------:R-:W-:Y:S01]  /*abd0*/  F2FP.BF16.F32.PACK_AB R60, R61, R184 ;  /* 0x000000b83d3c723e */ /* 0x000fe200000010ff */
[----:B------:R-:W-:Y:S01]  /*abe0*/  FFMA R6, R123, R6, R126 ;  /* 0x000000067b067223 */ /* 0x000fe2000000007e */
[----:B------:R-:W-:Y:S01]  /*abf0*/  F2FP.BF16.F32.PACK_AB R30, R193, R24 ;  /* 0x00000018c11e723e */ /* 0x000fe200000010ff */
[----:B------:R-:W-:Y:S01]  /*ac00*/  FMUL R152, R152, R123 ;  /* 0x0000007b98987220 */ /* 0x000fe20000400000 */
[----:B------:R-:W-:Y:S01]  /*ac10*/  F2FP.BF16.F32.PACK_AB R61, R90, R67 ;  /* 0x000000435a3d723e */ /* 0x000fe200000010ff */
[----:B------:R-:W-:Y:S01]  /*ac20*/  FFMA R5, R134, R5, R145 ;  /* 0x0000000586057223 */ /* 0x000fe20000000091 */
[----:B------:R-:W-:Y:S01]  /*ac30*/  F2FP.BF16.F32.PACK_AB R62, R64, R97 ;  /* 0x00000061403e723e */ /* 0x000fe200000010ff */
[-C--:B------:R-:W-:Y:S01]  /*ac40*/  FMUL R153, R153, R123.reuse ;  /* 0x0000007b99997220 */ /* 0x080fe20000400000 */
[----:B------:R-:W-:Y:S01]  /*ac50*/  F2FP.BF16.F32.PACK_AB R75, R13, R78 ;  /* 0x0000004e0d4b723e */ /* 0x000fe200000010ff */
[----:B------:R-:W-:Y:S01]  /*ac60*/  FMUL R156, R156, R123 ;  /* 0x0000007b9c9c7220 */ /* 0x000fe20000400000 */
[----:B------:R-:W-:Y:S01]  /*ac70*/  F2FP.BF16.F32.PACK_AB R24, R194, R25 ;  /* 0x00000019c218723e */ /* 0x000fe200000010ff */
[----:B------:R-:W-:Y:S01]  /*ac80*/  FMUL R157, R157, R123 ;  /* 0x0000007b9d9d7220 */ /* 0x000fe20000400000 */
[----:B------:R-:W-:Y:S01]  /*ac90*/  F2FP.BF16.F32.PACK_AB R44, R44, R45 ;  /* 0x0000002d2c2c723e */ /* 0x000fe200000010ff */
[-C--:B------:R-:W-:Y:S01]  /*aca0*/  FMUL R160, R160, R123.reuse ;  /* 0x0000007ba0a07220 */ /* 0x080fe20000400000 */
[----:B------:R-:W-:Y:S01]  /*acb0*/  F2FP.BF16.F32.PACK_AB R64, R65, R100 ;  /* 0x000000644140723e */ /* 0x000fe200000010ff */
[-C--:B------:R-:W-:Y:S01]  /*acc0*/  FMUL R161, R161, R123.reuse ;  /* 0x0000007ba1a17220 */ /* 0x080fe20000400000 */
        /* <DEDUP_REMOVED lines=15> */
[----:B------:R-:W-:Y:S01]  /*adc0*/  FMUL R177, R177, R123 ;  /* 0x0000007bb1b17220 */ /* 0x000fe20000400000 */
[----:B------:R-:W-:Y:S01]  /*add0*/  F2FP.BF16.F32.PACK_AB R70, R72, R93 ;  /* 0x0000005d4846723e */ /* 0x000fe200000010ff */
[-C--:B------:R-:W-:Y:S01]  /*ade0*/  FMUL R180, R180, R123.reuse ;  /* 0x0000007bb4b47220 */ /* 0x080fe20000400000 */
[----:B------:R-:W-:Y:S01]  /*adf0*/  F2FP.BF16.F32.PACK_AB R80, R81, R16 ;  /* 0x000000105150723e */ /* 0x000fe200000010ff */
[----:B------:R-:W-:Y:S01]  /*ae00*/  FMUL R181, R181, R123 ;  /* 0x0000007bb5b57220 */ /* 0x000fe20000400000 */
[----:B------:R-:W-:Y:S01]  /*ae10*/  F2FP.BF16.F32.PACK_AB R84, R85, R14 ;  /* 0x0000000e5554723e */ /* 0x000fe200000010ff */
[-C--:B------:R-:W-:Y:S01]  /*ae20*/  FMUL R154, R154, R134.reuse ;  /* 0x000000869a9a7220 */ /* 0x080fe20000400000 */
        /* <DEDUP_REMOVED lines=14> */
[----:B------:R-:W-:Y:S01]  /*af10*/  FMUL R183, R183, R134 ;  /* 0x00000086b7b77220 */ /* 0x000fe20000400000 */
        /* <DEDUP_REMOVED lines=13> */
[----:B------:R-:W-:Y:S01]  /*aff0*/  F2FP.BF16.F32.PACK_AB R85, R8, R9 ;  /* 0x000000090855723e */ /* 0x000fe200000010ff */
[----:B-12---:R-:W-:Y:S06]  /*b000*/  @!P0 BRA `(.L_x_27) ;  /* 0x0000000000048947 */ /* 0x006fec0003800000 */
[----:B------:R-:W-:Y:S01]  /*b010*/  BPT.TRAP 0x1 ;  /* 0x000000040000795c */ /* 0x000fe20000300000 */
.L_x_27:
[----:B------:R-:W-:Y:S05]  /*b020*/  @P2 BRA `(.L_x_28) ;  /* 0x0000000000082947 */ /* 0x000fea0003800000 */
[----:B------:R-:W1:Y:S02]  /*b030*/  SYNCS.PHASECHK.TRANS64.TRYWAIT P2, [UR7+0x2c000], R17 ;  /* 0x02c00011ff0075a7 */ /* 0x000e640008040147 */
[----:B-1----:R-:W-:Y:S05]  /*b040*/  @!P2 BRA `(.L_x_29) ;  /* 0x0000008800c8a947 */ /* 0x002fea0003800000 */
.L_x_28:
[----:B------:R-:W-:Y:S01]  /*b050*/  ULEA UR10, UR6, UR20, 0xb ;  /* 0x00000014060a7291 */ /* 0x000fe2000f8e583f */
[----:B------:R-:W-:Y:S01]  /*b060*/  WARPGROUP.ARRIVE ;  /* 0x00000000000079c5 */ /* 0x000fe20000000000 */
[----:B------:R-:W-:Y:S01]  /*b070*/  UMOV UR11, 0x40000040 ;  /* 0x40000040000b7882 */ /* 0x000fe20000000000 */
[----:B------:R-:W-:Y:S01]  /*b080*/  UMOV UR15, 0x40000040 ;  /* 0x40000040000f7882 */ /* 0x000fe20000000000 */
[----:B------:R-:W-:Y:S01]  /*b090*/  UIADD3 UR14, UR10, 0x80, URZ ;  /* 0x000000800a0e7890 */ /* 0x000fe2000fffe03f */
[----:B------:R-:W-:-:S04]  /*b0a0*/  F2FP.BF16.F32.PACK_AB R87, R103, R106 ;  /* 0x0000006a6757723e */ /* 0x000fc800000010ff */
[----:B------:R-:W-:Y:S01]  /*b0b0*/  HGMMA.64x64x16.F32.BF16 R152, R28, gdesc[UR8].tnspB, R152, gsb0 ;  /* 0x40e000081c987df0 */ /* 0x000fe20008001898 */
[----:B------:R-:W-:Y:S02]  /*b0c0*/  UMOV UR11, 0x40000040 ;  /* 0x40000040000b7882 */ /* 0x000fe40000000000 */
        /* <DEDUP_REMOVED lines=65> */
[----:B------:R-:W-:Y:S01]  /*b4e0*/  UIADD3 UR10, UR10, 0x780, URZ ;  /* 0x000007800a0a7890 */ /* 0x000fe2000fffe03f */
[----:B------:R-:W-:Y:S02]  /*b4f0*/  WARPGROUP.DEPBAR.LE gsb0, 0x0 ;  /* 0x00008000000079c5 */ /* 0x000fe40000010000 */
[----:B------:R-:W-:-:S06]  /*b500*/  WARPGROUP.ARRIVE ;  /* 0x00000000000079c5 */ /* 0x000fcc0000000000 */
[----:B------:R-:W-:Y:S03]  /*b510*/  HGMMA.64x64x16.F32.BF16 R152, R80, gdesc[UR12].tnspB, R152, gsb0 ;  /* 0x40e0000c50987df0 */ /* 0x000fe60008001898 */
[----:B------:R-:W-:Y:S02]  /*b520*/  WARPGROUP.DEPBAR.LE gsb0, 0x0 ;  /* 0x00008000000079c5 */ /* 0x000fe40000010000 */
[----:B------:R-:W-:-:S06]  /*b530*/  WARPGROUP.ARRIVE ;  /* 0x00000000000079c5 */ /* 0x000fcc0000000000 */
[----:B------:R-:W-:Y:S03]  /*b540*/  HGMMA.64x64x16.F32.BF16 R152, R84, gdesc[UR8].tnspB, R152, gsb0 ;  /* 0x40e0000854987df0 */ /* 0x000fe60008001898 */
[----:B------:R-:W-:Y:S02]  /*b550*/  WARPGROUP.DEPBAR.LE gsb0, 0x0 ;  /* 0x00008000000079c5 */ /* 0x000fe40000010000 */
[----:B------:R-:W-:Y:S05]  /*b560*/  @!P0 BRA `(.L_x_30) ;  /* 0x0000000000048947 */ /* 0x000fea0003800000 */
[----:B------:R-:W-:Y:S01]  /*b570*/  BPT.TRAP 0x1 ;  /* 0x000000040000795c */ /* 0x000fe20000300000 */
.L_x_30:
[----:B------:R-:W-:-:S04]  /*b580*/  ULEA UR7, UR21, UR36, 0x3 ;  /* 0x0000002415077291 */ /* 0x000fc8000f8e183f */
[----:B------:R-:W-:-:S04]  /*b590*/  UIADD3 UR7, UR7, 0x2c028, URZ ;  /* 0x0002c02807077890 */ /* 0x000fc8000fffe03f */
[----:B------:R-:W-:-:S09]  /*b5a0*/  UPRMT UR7, URZ, 0x654, UR7 ;  /* 0x000006543f077896 */ /* 0x000fd20008000007 */
[----:B------:R-:W-:Y:S01]  /*b5b0*/  SYNCS.ARRIVE.TRANS64.RED.A1T0 RZ, [UR7], RZ ;  /* 0x000000ffffff79a7 */ /* 0x000fe20008100407 */
[----:B------:R-:W-:Y:S05]  /*b5c0*/  @P1 BRA `(.L_x_31) ;  /* 0x0000000000041947 */ /* 0x000fea0003800000 */
[----:B------:R-:W-:Y:S01]  /*b5d0*/  BPT.TRAP 0x1 ;  /* 0x000000040000795c */ /* 0x000fe20000300000 */
.L_x_31:
[----:B------:R-:W-:-:S04]  /*b5e0*/  UIADD3 UR21, UR21, 0x1, URZ ;  /* 0x0000000115157890 */ /* 0x000fc8000fffe03f */
[----:B------:R-:W-:-:S04]  /*b5f0*/  UISETP.NE.AND UP0, UPT, UR21, 0x5, UPT ;  /* 0x000000051500788c */ /* 0x000fc8000bf05270 */
[----:B------:R-:W-:Y:S01]  /*b600*/  USEL UR21, UR21, URZ, UP0 ;  /* 0x0000003f15157287 */ /* 0x000fe20008000000 */
[----:B------:R-:W-:Y:S11]  /*b610*/  @!P0 BRA `(.L_x_32) ;  /* 0x0000000000048947 */ /* 0x000ff60003800000 */
[----:B------:R-:W-:Y:S01]  /*b620*/  BPT.TRAP 0x1 ;  /* 0x000000040000795c */ /* 0x000fe20000300000 */
.L_x_32:
[----:B------:R-:W-:-:S04]  /*b630*/  ULEA UR7, UR21, UR36, 0x3 ;  /* 0x0000002415077291 */ /* 0x000fc8000f8e183f */
[----:B------:R-:W-:-:S04]  /*b640*/  UIADD3 UR7, UR7, 0x2c028, URZ ;  /* 0x0002c02807077890 */ /* 0x000fc8000fffe03f */
[----:B------:R-:W-:-:S09]  /*b650*/  UPRMT UR7, URZ, 0x654, UR7 ;  /* 0x000006543f077896 */ /* 0x000fd20008000007 */
[----:B------:R-:W-:Y:S01]  /*b660*/  SYNCS.ARRIVE.TRANS64.RED.A1T0 RZ, [UR7], RZ ;  /* 0x000000ffffff79a7 */ /* 0x000fe20008100407 */
[----:B------:R-:W-:Y:S05]  /*b670*/  @P1 BRA `(.L_x_33) ;  /* 0x0000000000041947 */ /* 0x000fea0003800000 */
[----:B------:R-:W-:Y:S01]  /*b680*/  BPT.TRAP 0x1 ;  /* 0x000000040000795c */ /* 0x000fe20000300000 */
.L_x_33:
[----:B------:R-:W-:Y:S01]  /*b690*/  UIADD3 UR6, UR6, 0x1, URZ ;  /* 0x0000000106067890 */ /* 0x000fe2000fffe03f */
[C---:B------:R-:W-:Y:S01]  /*b6a0*/  ISETP.GT.AND P2, PT, R10.reuse, 0x2, PT ;  /* 0x000000020a00780c */ /* 0x040fe20003f44270 */
[----:B------:R-:W-:Y:S01]  /*b6b0*/  UIADD3 UR21, UR21, 0x1, URZ ;  /* 0x0000000115157890 */ /* 0x000fe2000fffe03f */
[----:B------:R-:W-:Y:S01]  /*b6c0*/  VIADD R10, R10, 0xffffffff ;  /* 0xffffffff0a0a7836 */ /* 0x000fe20000000000 */
[----:B------:R-:W-:Y:S01]  /*b6d0*/  UISETP.NE.AND UP2, UPT, UR6, 0x5, UPT ;  /* 0x000000050600788c */ /* 0x000fe2000bf45270 */
[----:B------:R-:W-:Y:S01]  /*b6e0*/  IADD3 R3, R3, 0x100, RZ ;  /* 0x0000010003037810 */ /* 0x000fe20007ffe0ff */
[----:B------:R-:W-:Y:S01]  /*b6f0*/  UISETP.NE.AND UP0, UPT, UR21, 0x5, UPT ;  /* 0x000000051500788c */ /* 0x000fe2000bf05270 */
[----:B------:R-:W-:Y:S01]  /*b700*/  MOV R13, R7 ;  /* 0x00000007000d7202 */ /* 0x000fe20000000f00 */
[----:B------:R-:W-:Y:S01]  /*b710*/  USEL UR7, URZ, 0x1, UP2 ;  /* 0x000000013f077887 */ /* 0x000fe20009000000 */
[----:B------:R-:W-:Y:S01]  /*b720*/  IMAD.MOV.U32 R9, RZ, RZ, R11 ;  /* 0x000000ffff097224 */ /* 0x000fe200078e000b */
[----:B------:R-:W-:-:S02]  /*b730*/  USEL UR21, UR21, URZ, UP0 ;  /* 0x0000003f15157287 */ /* 0x000fc40008000000 */
[----:B------:R-:W-:Y:S02]  /*b740*/  USEL UR24, UR6, URZ, UP2 ;  /* 0x0000003f06187287 */ /* 0x000fe40009000000 */
[----:B------:R-:W-:Y:S01]  /*b750*/  LOP3.LUT R4, R4, UR7, RZ, 0x3c, !PT ;  /* 0x0000000704047c12 */ /* 0x000fe2000f8e3cff */
[----:B------:R-:W-:Y:S09]  /*b760*/  @P2 BRA `(.L_x_34) ;  /* 0xffffffb400a42947 */ /* 0x000ff2000383ffff */
.L_x_23:
[----:B------:R-:W-:-:S13]  /*b770*/  ISETP.GE.AND P2, PT, R10, 0x1, PT ;  /* 0x000000010a00780c */ /* 0x000fda0003f46270 */
[----:B------:R-:W-:Y:S05]  /*b780*/  @!P2 BRA `(.L_x_35) ;  /* 0x0000005c0060a947 */ /* 0x000fea0003800000 */
[----:B------:R-:W-:Y:S01]  /*b790*/  MOV R9, R7 ;  /* 0x0000000700097202 */ /* 0x000fe20000000f00 */
[----:B------:R-:W-:Y:S01]  /*b7a0*/  ULDC UR25, c[0x0][0x604] ;  /* 0x0001810000197ab9 */ /* 0x000fe20000000800 */
[----:B-1----:R-:W-:-:S07]  /*b7b0*/  MOV R8, R11 ;  /* 0x0000000b00087202 */ /* 0x002fce0000000f00 */
.L_x_46:
[----:B------:R-:W-:Y:S05]  /*b7c0*/  @!P0 BRA `(.L_x_36) ;  /* 0x0000000000048947 */ /* 0x000fea0003800000 */
[----:B------:R-:W-:Y:S01]  /*b7d0*/  BPT.TRAP 0x1 ;  /* 0x000000040000795c */ /* 0x000fe20000300000 */
.L_x_36:
[----:B------:R-:W-:Y:S01]  /*b7e0*/  ULEA UR6, UR24, UR36, 0x3 ;  /* 0x0000002418067291 */ /* 0x000fe2000f8e183f */
[----:B------:R-:W-:-:S08]  /*b7f0*/  SHF.L.U32 R7, R4, 0x1f, RZ ;  /* 0x0000001f04077819 */ /* 0x000fd000000006ff */
[----:B------:R-:W1:Y:S02]  /*b800*/  SYNCS.PHASECHK.TRANS64.TRYWAIT P2, [UR6+0x2c000], R7 ;  /* 0x02c00007ff0075a7 */ /* 0x000e640008040146 */
[----:B-1----:R-:W-:Y:S05]  /*b810*/  @!P2 BRA `(.L_x_37) ;  /* 0x0000008000eca947 */ /* 0x002fea0003800000 */
.L_x_106:
        /* <DEDUP_REMOVED lines=29> */
.L_x_38:
[C---:B-1----:R-:W-:Y:S01]  /*b9f0*/  VIADD R7, R3.reuse, 0x1 ;  /* 0x0000000103077836 */ /* 0x042fe20000000000 */
[C---:B------:R-:W-:Y:S01]  /*ba00*/  IADD3 R11, R3.reuse, 0x8, RZ ;  /* 0x00000008030b7810 */ /* 0x040fe20007ffe0ff */
[C---:B------:R-:W-:Y:S01]  /*ba10*/  VIADD R15, R3.reuse, 0x58 ;  /* 0x00000058030f7836 */ /* 0x040fe20000000000 */
[C---:B------:R-:W-:Y:S01]  /*ba20*/  IADD3 R19, R3.reuse, 0x60, RZ ;  /* 0x0000006003137810 */ /* 0x040fe20007ffe0ff */
[C---:B------:R-:W-:Y:S01]  /*ba30*/  VIADD R187, R3.reuse, 0x70 ;  /* 0x0000007003bb7836 */ /* 0x040fe20000000000 */
[-C--:B------:R-:W-:Y:S01]  /*ba40*/  ISETP.GE.AND P6, PT, R0, R7.reuse, PT ;  /* 0x000000070000720c */ /* 0x080fe20003fc6270 */
[C---:B------:R-:W-:Y:S01]  /*ba50*/  VIADD R199, R3.reuse, 0x88 ;  /* 0x0000008803c77836 */ /* 0x040fe20000000000 */
[----:B------:R-:W-:Y:S01]  /*ba60*/  ISETP.GE.AND P3, PT, R2, R7, PT ;  /* 0x000000070200720c */ /* 0x000fe20003f66270 */
[C---:B------:R-:W-:Y:S01]  /*ba70*/  VIADD R211, R3.reuse, 0xa0 ;  /* 0x000000a003d37836 */ /* 0x040fe20000000000 */
[C---:B------:R-:W-:Y:S01]  /*ba80*/  IADD3 R7, R3.reuse, 0x9, RZ ;  /* 0x0000000903077810 */ /* 0x040fe20007ffe0ff */
[----:B------:R-:W-:Y:S01]  /*ba90*/  VIADD R223, R3, 0xb8 ;  /* 0x000000b803df7836 */ /* 0x000fe20000000000 */
[----:B------:R-:W-:Y:S01]  /*baa0*/  FSEL R25, R25, -INF , P6 ;  /* 0xff80000019197808 */ /* 0x000fe20003000000 */
[----:B------:R-:W-:Y:S01]  /*bab0*/  ULEA UR7, UR6, UR36, 0x3 ;  /* 0x0000002406077291 */ /* 0x000fe2000f8e183f */
[----:B------:R-:W-:-:S02]  /*bac0*/  ISETP.GE.AND P5, PT, R0, R7, PT ;  /* 0x000000070000720c */ /* 0x000fc40003fa6270 */
[C---:B------:R-:W-:Y:S02]  /*bad0*/  ISETP.GE.AND P6, PT, R2.reuse, R7, PT ;  /* 0x000000070200720c */ /* 0x040fe40003fc6270 */
[----:B------:R-:W-:Y:S02]  /*bae0*/  IADD3 R7, R3, 0x11, RZ ;  /* 0x0000001103077810 */ /* 0x000fe40007ffe0ff */
[----:B------:R-:W-:Y:S02]  /*baf0*/  FSEL R29, R29, -INF , P5 ;  /* 0xff8000001d1d7808 */ /* 0x000fe40002800000 */
[----:B------:R-:W-:Y:S02]  /*bb00*/  ISETP.GE.AND P5, PT, R2, R7, PT ;  /* 0x000000070200720c */ /* 0x000fe40003fa6270 */
[----:B------:R-:W-:Y:S02]  /*bb10*/  ISETP.GE.AND P4, PT, R0, R11, PT ;  /* 0x0000000b0000720c */ /* 0x000fe40003f86270 */
[----:B------:R-:W-:-:S02]  /*bb20*/  FSEL R35, R35, -INF , P5 ;  /* 0xff80000023237808 */ /* 0x000fc40002800000 */
[----:B------:R-:W-:Y:S02]  /*bb30*/  ISETP.GE.AND P5, PT, R0, R3, PT ;  /* 0x000000030000720c */ /* 0x000fe40003fa6270 */
[----:B------:R-:W-:Y:S01]  /*bb40*/  ISETP.GE.AND P2, PT, R2, R11, PT ;  /* 0x0000000b0200720c */ /* 0x000fe20003f46270 */
[----:B------:R-:W-:Y:S01]  /*bb50*/  VIADD R11, R3, 0x10 ;  /* 0x00000010030b7836 */ /* 0x000fe20000000000 */
[----:B------:R-:W-:Y:S02]  /*bb60*/  FSEL R24, R24, -INF , P5 ;  /* 0xff80000018187808 */ /* 0x000fe40002800000 */
[----:B------:R-:W-:Y:S02]  /*bb70*/  FSEL R30, R30, -INF , P2 ;  /* 0xff8000001e1e7808 */ /* 0x000fe40001000000 */
[----:B------:R-:W-:Y:S02]  /*bb80*/  FSEL R27, R27, -INF , P3 ;  /* 0xff8000001b1b7808 */ /* 0x000fe40001800000 */
[----:B------:R-:W-:-:S02]  /*bb90*/  FSEL R28, R28, -INF , P4 ;  /* 0xff8000001c1c7808 */ /* 0x000fc40002000000 */
[----:B------:R-:W-:Y:S01]  /*bba0*/  ISETP.GE.AND P2, PT, R0, R7, PT ;  /* 0x000000070000720c */ /* 0x000fe20003f46270 */
[C---:B------:R-:W-:Y:S01]  /*bbb0*/  VIADD R7, R3.reuse, 0x19 ;  /* 0x0000001903077836 */ /* 0x040fe20000000000 */
[----:B------:R-:W-:Y:S02]  /*bbc0*/  FMNMX R12, R24, R9, !PT ;  /* 0x00000009180c7209 */ /* 0x000fe40007800000 */
[-C--:B------:R-:W-:Y:S02]  /*bbd0*/  ISETP.GE.AND P3, PT, R0, R11.reuse, PT ;  /* 0x0000000b0000720c */ /* 0x080fe40003f66270 */
[----:B------:R-:W-:Y:S02]  /*bbe0*/  ISETP.GE.AND P4, PT, R2, R11, PT ;  /* 0x0000000b0200720c */ /* 0x000fe40003f86270 */
[----:B------:R-:W-:Y:S02]  /*bbf0*/  IADD3 R11, R3, 0x18, RZ ;  /* 0x00000018030b7810 */ /* 0x000fe40007ffe0ff */
[----:B------:R-:W-:-:S02]  /*bc00*/  FMNMX R13, R25, R12, !PT ;  /* 0x0000000c190d7209 */ /* 0x000fc40007800000 */
[----:B------:R-:W-:Y:S02]  /*bc10*/  FSEL R31, R31, -INF , P6 ;  /* 0xff8000001f1f7808 */ /* 0x000fe40003000000 */
[----:B------:R-:W-:Y:S02]  /*bc20*/  FSEL R32, R32, -INF , P3 ;  /* 0xff80000020207808 */ /* 0x000fe40001800000 */
[----:B------:R-:W-:Y:S02]  /*bc30*/  FSEL R34, R34, -INF , P4 ;  /* 0xff80000022227808 */ /* 0x000fe40002000000 */
[----:B------:R-:W-:Y:S02]  /*bc40*/  FSEL R33, R33, -INF , P2 ;  /* 0xff80000021217808 */ /* 0x000fe40001000000 */
[-C--:B------:R-:W-:Y:S02]  /*bc50*/  ISETP.GE.AND P6, PT, R0, R11.reuse, PT ;  /* 0x0000000b0000720c */ /* 0x080fe40003fc6270 */
[----:B------:R-:W-:Y:S01]  /*bc60*/  ISETP.GE.AND P3, PT, R2, R11, PT ;  /* 0x0000000b0200720c */ /* 0x000fe20003f66270 */
[----:B------:R-:W-:Y:S01]  /*bc70*/  VIADD R11, R3, 0x28 ;  /* 0x00000028030b7836 */ /* 0x000fe20000000000 */
[----:B------:R-:W-:-:S02]  /*bc80*/  ISETP.GE.AND P4, PT, R0, R7, PT ;  /* 0x000000070000720c */ /* 0x000fc40003f86270 */
[----:B------:R-:W-:Y:S02]  /*bc90*/  ISETP.GE.AND P2, PT, R2, R7, PT ;  /* 0x000000070200720c */ /* 0x000fe40003f46270 */
[----:B------:R-:W-:Y:S02]  /*bca0*/  IADD3 R7, R3, 0x20, RZ ;  /* 0x0000002003077810 */ /* 0x000fe40007ffe0ff */
[----:B------:R-:W-:Y:S02]  /*bcb0*/  FMNMX R12, R28, R13, !PT ;  /* 0x0000000d1c0c7209 */ /* 0x000fe40007800000 */
[----:B------:R-:W-:Y:S02]  /*bcc0*/  FSEL R36, R36, -INF , P6 ;  /* 0xff80000024247808 */ /* 0x000fe40003000000 */
[----:B------:R-:W-:Y:S02]  /*bcd0*/  FSEL R38, R38, -INF , P3 ;  /* 0xff80000026267808 */ /* 0x000fe40001800000 */
[----:B------:R-:W-:-:S02]  /*bce0*/  ISETP.GE.AND P6, PT, R0, R7, PT ;  /* 0x000000070000720c */ /* 0x000fc40003fc6270 */
[----:B------:R-:W-:Y:S02]  /*bcf0*/  ISETP.GE.AND P3, PT, R2, R7, PT ;  /* 0x000000070200720c */ /* 0x000fe40003f66270 */
[----:B------:R-:W-:Y:S02]  /*bd00*/  IADD3 R7, R3, 0x21, RZ ;  /* 0x0000002103077810 */ /* 0x000fe40007ffe0ff */
[----:B------:R-:W-:Y:S02]  /*bd10*/  FMNMX R13, R29, R12, !PT ;  /* 0x0000000c1d0d7209 */ /* 0x000fe40007800000 */
[----:B------:R-:W-:Y:S02]  /*bd20*/  FSEL R37, R37, -INF , P4 ;  /* 0xff80000025257808 */ /* 0x000fe40002000000 */
[-C--:B------:R-:W-:Y:S02]  /*bd30*/  ISETP.GE.AND P5, PT, R0, R7.reuse, PT ;  /* 0x000000070000720c */ /* 0x080fe40003fa6270 */
[----:B------:R-:W-:-:S02]  /*bd40*/  ISETP.GE.AND P4, PT, R2, R7, PT ;  /* 0x000000070200720c */ /* 0x000fc40003f86270 */
[----:B------:R-:W-:Y:S02]  /*bd50*/  FMNMX R12, R32, R13, !PT ;  /* 0x0000000d200c7209 */ /* 0x000fe40007800000 */
[----:B------:R-:W-:Y:S02]  /*bd60*/  IADD3 R7, R3, 0x29, RZ ;  /* 0x0000002903077810 */ /* 0x000fe40007ffe0ff */
[----:B------:R-:W-:Y:S02]  /*bd70*/  FSEL R42, R42, -INF , P3 ;  /* 0xff8000002a2a7808 */ /* 0x000fe40001800000 */
[----:B------:R-:W-:Y:S02]  /*bd80*/  FSEL R41, R41, -INF , P5 ;  /* 0xff80000029297808 */ /* 0x000fe40002800000 */
[----:B------:R-:W-:Y:S02]  /*bd90*/  FMNMX R13, R33, R12, !PT ;  /* 0x0000000c210d7209 */ /* 0x000fe40007800000 */
[----:B------:R-:W-:-:S02]  /*bda0*/  FSEL R40, R40, -INF , P6 ;  /* 0xff80000028287808 */ /* 0x000fc40003000000 */
[-C--:B------:R-:W-:Y:S02]  /*bdb0*/  ISETP.GE.AND P3, PT, R0, R7.reuse, PT ;  /* 0x000000070000720c */ /* 0x080fe40003f66270 */
[C---:B------:R-:W-:Y:S01]  /*bdc0*/  ISETP.GE.AND P5, PT, R2.reuse, R7, PT ;  /* 0x000000070200720c */ /* 0x040fe20003fa6270 */
[----:B------:R-:W-:Y:S01]  /*bdd0*/  VIADD R7, R3, 0x31 ;  /* 0x0000003103077836 */ /* 0x000fe20000000000 */
[----:B------:R-:W-:Y:S02]  /*bde0*/  ISETP.GE.AND P6, PT, R2, R11, PT ;  /* 0x0000000b0200720c */ /* 0x000fe40003fc6270 */
[----:B------:R-:W-:Y:S02]  /*bdf0*/  FMNMX R12, R36, R13, !PT ;  /* 0x0000000d240c7209 */ /* 0x000fe40007800000 */
[----:B------:R-:W-:Y:S02]  /*be00*/  FSEL R46, R46, -INF , P6 ;  /* 0xff8000002e2e7808 */ /* 0x000fe40003000000 */
[----:B------:R-:W-:-:S02]  /*be10*/  FSEL R45, R45, -INF , P3 ;  /* 0xff8000002d2d7808 */ /* 0x000fc40001800000 */
[-C--:B------:R-:W-:Y:S02]  /*be20*/  ISETP.GE.AND P6, PT, R0, R7.reuse, PT ;  /* 0x000000070000720c */ /* 0x080fe40003fc6270 */
[----:B------:R-:W-:Y:S02]  /*be30*/  ISETP.GE.AND P3, PT, R2, R7, PT ;  /* 0x000000070200720c */ /* 0x000fe40003f66270 */
[----:B------:R-:W-:Y:S02]  /*be40*/  FMNMX R7, R37, R12, !PT ;  /* 0x0000000c25077209 */ /* 0x000fe40007800000 */
[----:B------:R-:W-:Y:S02]  /*be50*/  FSEL R39, R39, -INF , P2 ;  /* 0xff80000027277808 */ /* 0x000fe40001000000 */
[----:B------:R-:W-:Y:S02]  /*be60*/  ISETP.GE.AND P2, PT, R0, R11, PT ;  /* 0x0000000b0000720c */ /* 0x000fe40003f46270 */
[----:B------:R-:W-:-:S02]  /*be70*/  FMNMX R12, R40, R7, !PT ;  /* 0x00000007280c7209 */ /* 0x000fc40007800000 */
[----:B------:R-:W-:Y:S02]  /*be80*/  IADD3 R11, R3, 0x30, RZ ;  /* 0x00000030030b7810 */ /* 0x000fe40007ffe0ff */
[----:B------:R-:W-:Y:S02]  /*be90*/  FSEL R44, R44, -INF , P2 ;  /* 0xff8000002c2c7808 */ /* 0x000fe40001000000 */
[----:B------:R-:W-:Y:S02]  /*bea0*/  FMNMX R13, R41, R12, !PT ;  /* 0x0000000c290d7209 */ /* 0x000fe40007800000 */
[----:B------:R-:W-:Y:S02]  /*beb0*/  FSEL R43, R43, -INF , P4 ;  /* 0xff8000002b2b7808 */ /* 0x000fe40002000000 */
[----:B------:R-:W-:Y:S02]  /*bec0*/  ISETP.GE.AND P4, PT, R0, R11, PT ;  /* 0x0000000b0000720c */ /* 0x000fe40003f86270 */
[----:B------:R-:W-:-:S02]  /*bed0*/  FMNMX R12, R44, R13, !PT ;  /* 0x0000000d2c0c7209 */ /* 0x000fc40007800000 */
[----:B------:R-:W-:Y:S02]  /*bee0*/  ISETP.GE.AND P2, PT, R2, R11, PT ;  /* 0x0000000b0200720c */ /* 0x000fe40003f46270 */
[----:B------:R-:W-:Y:S02]  /*bef0*/  IADD3 R11, R3, 0x38, RZ ;  /* 0x00000038030b7810 */ /* 0x000fe40007ffe0ff */
[----:B------:R-:W-:Y:S02]  /*bf00*/  FSEL R48, R48, -INF , P4 ;  /* 0xff80000030307808 */ /* 0x000fe40002000000 */
[----:B------:R-:W-:Y:S02]  /*bf10*/  FMNMX R13, R45, R12, !PT ;  /* 0x0000000c2d0d7209 */ /* 0x000fe40007800000 */
[----:B------:R-:W-:Y:S02]  /*bf20*/  FSEL R47, R47, -INF , P5 ;  /* 0xff8000002f2f7808 */ /* 0x000fe40002800000 */
[----:B------:R-:W-:-:S02]  /*bf30*/  ISETP.GE.AND P5, PT, R0, R11, PT ;  /* 0x0000000b0000720c */ /* 0x000fc40003fa6270 */
[----:B------:R-:W-:Y:S02]  /*bf40*/  IADD3 R7, R3, 0x39, RZ ;  /* 0x0000003903077810 */ /* 0x000fe40007ffe0ff */
[----:B------:R-:W-:Y:S02]  /*bf50*/  FSEL R49, R49, -INF , P6 ;  /* 0xff80000031317808 */ /* 0x000fe40003000000 */
[----:B------:R-:W-:Y:S02]  /*bf60*/  FMNMX R12, R48, R13, !PT ;  /* 0x0000000d300c7209 */ /* 0x000fe40007800000 */
[----:B------:R-:W-:Y:S01]  /*bf70*/  ISETP.GE.AND P4, PT, R2, R11, PT ;  /* 0x0000000b0200720c */ /* 0x000fe20003f86270 */
[----:B------:R-:W-:Y:S01]  /*bf80*/  VIADD R11, R3, 0x40 ;  /* 0x00000040030b7836 */ /* 0x000fe20000000000 */
[----:B------:R-:W-:Y:S02]  /*bf90*/  FSEL R50, R50, -INF , P2 ;  /* 0xff80000032327808 */ /* 0x000fe40001000000 */
[----:B------:R-:W-:-:S02]  /*bfa0*/  ISETP.GE.AND P2, PT, R0, R7, PT ;  /* 0x000000070000720c */ /* 0x000fc40003f46270 */
[----:B------:R-:W-:Y:S02]  /*bfb0*/  FSEL R52, R52, -INF , P5 ;  /* 0xff80000034347808 */ /* 0x000fe40002800000 */
[----:B------:R-:W-:Y:S02]  /*bfc0*/  FMNMX R13, R49, R12, !PT ;  /* 0x0000000c310d7209 */ /* 0x000fe40007800000 */
[----:B------:R-:W-:Y:S02]  /*bfd0*/  ISETP.GE.AND P6, PT, R2, R7, PT ;  /* 0x000000070200720c */ /* 0x000fe40003fc6270 */
[----:B------:R-:W-:Y:S02]  /*bfe0*/  FSEL R51, R51, -INF , P3 ;  /* 0xff80000033337808 */ /* 0x000fe40001800000 */
[----:B------:R-:W-:Y:S02]  /*bff0*/  ISETP.GE.AND P3, PT, R0, R11, PT ;  /* 0x0000000b0000720c */ /* 0x000fe40003f66270 */
[----:B------:R-:W-:-:S02]  /*c000*/  IADD3 R7, R3, 0x41, RZ ;  /* 0x0000004103077810 */ /* 0x000fc40007ffe0ff */
[----:B------:R-:W-:Y:S02]  /*c010*/  FSEL R53, R53, -INF , P2 ;  /* 0xff80000035357808 */ /* 0x000fe40001000000 */
[----:B------:R-:W-:Y:S02]  /*c020*/  FMNMX R12, R52, R13, !PT ;  /* 0x0000000d340c7209 */ /* 0x000fe40007800000 */
[----:B------:R-:W-:Y:S02]  /*c030*/  ISETP.GE.AND P5, PT, R2, R11, PT ;  /* 0x0000000b0200720c */ /* 0x000fe40003fa6270 */
[----:B------:R-:W-:Y:S02]  /*c040*/  FSEL R54, R54, -INF , P4 ;  /* 0xff80000036367808 */ /* 0x000fe40002000000 */
[----:B------:R-:W-:Y:S02]  /*c050*/  IADD3 R11, R3, 0x48, RZ ;  /* 0x00000048030b7810 */ /* 0x000fe40007ffe0ff */
[----:B------:R-:W-:-:S02]  /*c060*/  ISETP.GE.AND P4, PT, R0, R7, PT ;  /* 0x000000070000720c */ /* 0x000fc40003f86270 */
[----:B------:R-:W-:Y:S02]  /*c070*/  FSEL R56, R56, -INF , P3 ;  /* 0xff80000038387808 */ /* 0x000fe40001800000 */
[----:B------:R-:W-:Y:S02]  /*c080*/  FMNMX R13, R53, R12, !PT ;  /* 0x0000000c350d7209 */ /* 0x000fe40007800000 */
[----:B------:R-:W-:Y:S01]  /*c090*/  ISETP.GE.AND P2, PT, R2, R7, PT ;  /* 0x000000070200720c */ /* 0x000fe20003f46270 */
[----:B------:R-:W-:Y:S01]  /*c0a0*/  VIADD R7, R3, 0x49 ;  /* 0x0000004903077836 */ /* 0x000fe20000000000 */
[----:B------:R-:W-:Y:S02]  /*c0b0*/  FSEL R55, R55, -INF , P6 ;  /* 0xff80000037377808 */ /* 0x000fe40003000000 */
[----:B------:R-:W-:Y:S02]  /*c0c0*/  ISETP.GE.AND P6, PT, R0, R11, PT ;  /* 0x0000000b0000720c */ /* 0x000fe40003fc6270 */
[----:B------:R-:W-:-:S02]  /*c0d0*/  FSEL R57, R57, -INF , P4 ;  /* 0xff80000039397808 */ /* 0x000fc40002000000 */
[----:B------:R-:W-:Y:S02]  /*c0e0*/  FMNMX R12, R56, R13, !PT ;  /* 0x0000000d380c7209 */ /* 0x000fe40007800000 */
[----:B------:R-:W-:Y:S02]  /*c0f0*/  ISETP.GE.AND P3, PT, R2, R11, PT ;  /* 0x0000000b0200720c */ /* 0x000fe40003f66270 */
[----:B------:R-:W-:Y:S02]  /*c100*/  IADD3 R11, R3, 0x50, RZ ;  /* 0x00000050030b7810 */ /* 0x000fe40007ffe0ff */
[----:B------:R-:W-:Y:S02]  /*c110*/  ISETP.GE.AND P4, PT, R0, R7, PT ;  /* 0x000000070000720c */ /* 0x000fe40003f86270 */
[----:B------:R-:W-:Y:S02]  /*c120*/  FSEL R60, R60, -INF , P6 ;  /* 0xff8000003c3c7808 */ /* 0x000fe40003000000 */
[----:B------:R-:W-:-:S02]  /*c130*/  FMNMX R17, R57, R12, !PT ;  /* 0x0000000c39117209 */ /* 0x000fc40007800000 */
[----:B------:R-:W-:Y:S02]  /*c140*/  IADD3 R13, R3, 0x51, RZ ;  /* 0x00000051030d7810 */ /* 0x000fe40007ffe0ff */
[----:B------:R-:W-:Y:S02]  /*c150*/  ISETP.GE.AND P6, PT, R0, R11, PT ;  /* 0x0000000b0000720c */ /* 0x000fe40003fc6270 */
[----:B------:R-:W-:Y:S02]  /*c160*/  FSEL R61, R61, -INF , P4 ;  /* 0xff8000003d3d7808 */ /* 0x000fe40002000000 */
[----:B------:R-:W-:Y:S02]  /*c170*/  FMNMX R12, R60, R17, !PT ;  /* 0x000000113c0c7209 */ /* 0x000fe40007800000 */
[----:B------:R-:W-:Y:S02]  /*c180*/  ISETP.GE.AND P4, PT, R0, R13, PT ;  /* 0x0000000d0000720c */ /* 0x000fe40003f86270 */
[----:B------:R-:W-:-:S02]  /*c190*/  FSEL R64, R64, -INF , P6 ;  /* 0xff80000040407808 */ /* 0x000fc40003000000 */
[----:B------:R-:W-:Y:S02]  /*c1a0*/  FMNMX R21, R61, R12, !PT ;  /* 0x0000000c3d157209 */ /* 0x000fe40007800000 */
[----:B------:R-:W-:Y:S02]  /*c1b0*/  IADD3 R17, R3, 0x59, RZ ;  /* 0x0000005903117810 */ /* 0x000fe40007ffe0ff */
[----:B------:R-:W-:Y:S02]  /*c1c0*/  ISETP.GE.AND P6, PT, R0, R15, PT ;  /* 0x0000000f0000720c */ /* 0x000fe40003fc6270 */
[----:B------:R-:W-:Y:S02]  /*c1d0*/  FSEL R65, R65, -INF , P4 ;  /* 0xff80000041417808 */ /* 0x000fe40002000000 */
[----:B------:R-:W-:Y:S01]  /*c1e0*/  FMNMX R12, R64, R21, !PT ;  /* 0x00000015400c7209 */ /* 0x000fe20007800000 */
[----:B------:R-:W-:Y:S01]  /*c1f0*/  VIADD R21, R3, 0x61 ;  /* 0x0000006103157836 */ /* 0x000fe20000000000 */
[----:B------:R-:W-:-:S02]  /*c200*/  ISETP.GE.AND P4, PT, R0, R17, PT ;  /* 0x000000110000720c */ /* 0x000fc40003f86270 */
[----:B------:R-:W-:Y:S02]  /*c210*/  FSEL R68, R68, -INF , P6 ;  /* 0xff80000044447808 */ /* 0x000fe40003000000 */
[----:B------:R-:W-:Y:S02]  /*c220*/  FMNMX R185, R65, R12, !PT ;  /* 0x0000000c41b97209 */ /* 0x000fe40007800000 */
[----:B------:R-:W-:Y:S02]  /*c230*/  ISETP.GE.AND P6, PT, R0, R19, PT ;  /* 0x000000130000720c */ /* 0x000fe40003fc6270 */
[----:B------:R-:W-:Y:S02]  /*c240*/  FSEL R69, R69, -INF , P4 ;  /* 0xff80000045457808 */ /* 0x000fe40002000000 */
[----:B------:R-:W-:Y:S02]  /*c250*/  FMNMX R12, R68, R185, !PT ;  /* 0x000000b9440c7209 */ /* 0x000fe40007800000 */
[----:B------:R-:W-:-:S02]  /*c260*/  IADD3 R23, R3, 0x68, RZ ;  /* 0x0000006803177810 */ /* 0x000fc40007ffe0ff */
[----:B------:R-:W-:Y:S02]  /*c270*/  ISETP.GE.AND P4, PT, R0, R21, PT ;  /* 0x000000150000720c */ /* 0x000fe40003f86270 */
[----:B------:R-:W-:Y:S02]  /*c280*/  FSEL R72, R72, -INF , P6 ;  /* 0xff80000048487808 */ /* 0x000fe40003000000 */
[----:B------:R-:W-:Y:S02]  /*c290*/  FMNMX R189, R69, R12, !PT ;  /* 0x0000000c45bd7209 */ /* 0x000fe40007800000 */
[----:B------:R-:W-:Y:S02]  /*c2a0*/  IADD3 R185, R3, 0x69, RZ ;  /* 0x0000006903b97810 */ /* 0x000fe40007ffe0ff */
[----:B------:R-:W-:Y:S02]  /*c2b0*/  ISETP.GE.AND P6, PT, R0, R23, PT ;  /* 0x000000170000720c */ /* 0x000fe40003fc6270 */
[----:B------:R-:W-:-:S02]  /*c2c0*/  FSEL R73, R73, -INF , P4 ;  /* 0xff80000049497808 */ /* 0x000fc40002000000 */
[----:B------:R-:W-:Y:S02]  /*c2d0*/  FMNMX R12, R72, R189, !PT ;  /* 0x000000bd480c7209 */ /* 0x000fe40007800000 */
[----:B------:R-:W-:Y:S02]  /*c2e0*/  ISETP.GE.AND P4, PT, R0, R185, PT ;  /* 0x000000b90000720c */ /* 0x000fe40003f86270 */
[----:B------:R-:W-:Y:S02]  /*c2f0*/  FSEL R76, R76, -INF , P6 ;  /* 0xff8000004c4c7808 */ /* 0x000fe40003000000 */
[----:B------:R-:W-:Y:S02]  /*c300*/  FMNMX R193, R73, R12, !PT ;  /* 0x0000000c49c17209 */ /* 0x000fe40007800000 */
[----:B------:R-:W-:Y:S02]  /*c310*/  IADD3 R189, R3, 0x71, RZ ;  /* 0x0000007103bd7810 */ /* 0x000fe40007ffe0ff */
[----:B------:R-:W-:-:S02]  /*c320*/  ISETP.GE.AND P6, PT, R0, R187, PT ;  /* 0x000000bb0000720c */ /* 0x000fc40003fc6270 */
[----:B------:R-:W-:Y:S02]  /*c330*/  FSEL R77, R77, -INF , P4 ;  /* 0xff8000004d4d7808 */ /* 0x000fe40002000000 */
[----:B------:R-:W-:Y:S01]  /*c340*/  FMNMX R12, R76, R193, !PT ;  /* 0x000000c14c0c7209 */ /* 0x000fe20007800000 */
[C---:B------:R-:W-:Y:S01]  /*c350*/  VIADD R193, R3.reuse, 0x79 ;  /* 0x0000007903c17836 */ /* 0x040fe20000000000 */
[----:B------:R-:W-:Y:S02]  /*c360*/  IADD3 R191, R3, 0x78, RZ ;  /* 0x0000007803bf7810 */ /* 0x000fe40007ffe0ff */
[----:B------:R-:W-:Y:S02]  /*c370*/  ISETP.GE.AND P4, PT, R0, R189, PT ;  /* 0x000000bd0000720c */ /* 0x000fe40003f86270 */
[----:B------:R-:W-:Y:S02]  /*c380*/  FSEL R80, R80, -INF , P6 ;  /* 0xff80000050507808 */ /* 0x000fe40003000000 */
[----:B------:R-:W-:-:S02]  /*c390*/  FMNMX R197, R77, R12, !PT ;  /* 0x0000000c4dc57209 */ /* 0x000fc40007800000 */
[----:B------:R-:W-:Y:S02]  /*c3a0*/  ISETP.GE.AND P6, PT, R0, R191, PT ;  /* 0x000000bf0000720c */ /* 0x000fe40003fc6270 */
[----:B------:R-:W-:Y:S02]  /*c3b0*/  FSEL R81, R81, -INF , P4 ;  /* 0xff80000051517808 */ /* 0x000fe40002000000 */
[----:B------:R-:W-:Y:S02]  /*c3c0*/  FMNMX R12, R80, R197, !PT ;  /* 0x000000c5500c7209 */ /* 0x000fe40007800000 */
[----:B------:R-:W-:Y:S02]  /*c3d0*/  IADD3 R195, R3, 0x80, RZ ;  /* 0x0000008003c37810 */ /* 0x000fe40007ffe0ff */
[----:B------:R-:W-:Y:S02]  /*c3e0*/  ISETP.GE.AND P4, PT, R0, R193, PT ;  /* 0x000000c10000720c */ /* 0x000fe40003f86270 */
[----:B------:R-:W-:-:S02]  /*c3f0*/  FSEL R84, R84, -INF , P6 ;  /* 0xff80000054547808 */ /* 0x000fc40003000000 */
[----:B------:R-:W-:Y:S02]  /*c400*/  FMNMX R201, R81, R12, !PT ;  /* 0x0000000c51c97209 */ /* 0x000fe40007800000 */
[----:B------:R-:W-:Y:S02]  /*c410*/  IADD3 R197, R3, 0x81, RZ ;  /* 0x0000008103c57810 */ /* 0x000fe40007ffe0ff */
[----:B------:R-:W-:Y:S02]  /*c420*/  ISETP.GE.AND P6, PT, R0, R195, PT ;  /* 0x000000c30000720c */ /* 0x000fe40003fc6270 */
[----:B------:R-:W-:Y:S02]  /*c430*/  FSEL R85, R85, -INF , P4 ;  /* 0xff80000055557808 */ /* 0x000fe40002000000 */
[----:B------:R-:W-:Y:S02]  /*c440*/  FMNMX R12, R84, R201, !PT ;  /* 0x000000c9540c7209 */ /* 0x000fe40007800000 */
[----:B------:R-:W-:-:S02]  /*c450*/  ISETP.GE.AND P4, PT, R0, R197, PT ;  /* 0x000000c50000720c */ /* 0x000fc40003f86270 */
[----:B------:R-:W-:Y:S02]  /*c460*/  FSEL R88, R88, -INF , P6 ;  /* 0xff80000058587808 */ /* 0x000fe40003000000 */
[----:B------:R-:W-:Y:S02]  /*c470*/  FMNMX R205, R85, R12, !PT ;  /* 0x0000000c55cd7209 */ /* 0x000fe40007800000 */
[----:B------:R-:W-:Y:S02]  /*c480*/  IADD3 R201, R3, 0x89, RZ ;  /* 0x0000008903c97810 */ /* 0x000fe40007ffe0ff */
[----:B------:R-:W-:Y:S02]  /*c490*/  ISETP.GE.AND P6, PT, R0, R199, PT ;  /* 0x000000c70000720c */ /* 0x000fe40003fc6270 */
[----:B------:R-:W-:Y:S02]  /*c4a0*/  FSEL R89, R89, -INF , P4 ;  /* 0xff80000059597808 */ /* 0x000fe40002000000 */
[----:B------:R-:W-:Y:S01]  /*c4b0*/  FMNMX R12, R88, R205, !PT ;  /* 0x000000cd580c7209 */ /* 0x000fe20007800000 */
[C---:B------:R-:W-:Y:S01]  /*c4c0*/  VIADD R205, R3.reuse, 0x91 ;  /* 0x0000009103cd7836 */ /* 0x040fe20000000000 */
[----:B------:R-:W-:-:S02]  /*c4d0*/  IADD3 R203, R3, 0x90, RZ ;  /* 0x0000009003cb7810 */ /* 0x000fc40007ffe0ff */
[----:B------:R-:W-:Y:S02]  /*c4e0*/  ISETP.GE.AND P4, PT, R0, R201, PT ;  /* 0x000000c90000720c */ /* 0x000fe40003f86270 */
[----:B------:R-:W-:Y:S02]  /*c4f0*/  FSEL R92, R92, -INF , P6 ;  /* 0xff8000005c5c7808 */ /* 0x000fe40003000000 */
[----:B------:R-:W-:Y:S02]  /*c500*/  FMNMX R209, R89, R12, !PT ;  /* 0x0000000c59d17209 */ /* 0x000fe40007800000 */
[----:B------:R-:W-:Y:S02]  /*c510*/  ISETP.GE.AND P6, PT, R0, R203, PT ;  /* 0x000000cb0000720c */ /* 0x000fe40003fc6270 */
[----:B------:R-:W-:Y:S02]  /*c520*/  FSEL R93, R93, -INF , P4 ;  /* 0xff8000005d5d7808 */ /* 0x000fe40002000000 */
[----:B------:R-:W-:-:S02]  /*c530*/  FMNMX R12, R92, R209, !PT ;  /* 0x000000d15c0c7209 */ /* 0x000fc40007800000 */
[----:B------:R-:W-:Y:S02]  /*c540*/  IADD3 R207, R3, 0x98, RZ ;  /* 0x0000009803cf7810 */ /* 0x000fe40007ffe0ff */
[----:B------:R-:W-:Y:S02]  /*c550*/  ISETP.GE.AND P4, PT, R0, R205, PT ;  /* 0x000000cd0000720c */ /* 0x000fe40003f86270 */
[----:B------:R-:W-:Y:S02]  /*c560*/  FSEL R96, R96, -INF , P6 ;  /* 0xff80000060607808 */ /* 0x000fe40003000000 */
[----:B------:R-:W-:Y:S02]  /*c570*/  FMNMX R213, R93, R12, !PT ;  /* 0x0000000c5dd57209 */ /* 0x000fe40007800000 */
[----:B------:R-:W-:Y:S02]  /*c580*/  IADD3 R209, R3, 0x99, RZ ;  /* 0x0000009903d17810 */ /* 0x000fe40007ffe0ff */
        /* <DEDUP_REMOVED lines=9> */
[----:B------:R-:W-:Y:S01]  /*c620*/  FMNMX R12, R100, R217, !PT ;  /* 0x000000d9640c7209 */ /* 0x000fe20007800000 */
[C---:B------:R-:W-:Y:S01]  /*c630*/  VIADD R217, R3.reuse, 0xa9 ;  /* 0x000000a903d97836 */ /* 0x040fe20000000000 */
        /* <DEDUP_REMOVED lines=10> */
[----:B------:R-:W-:Y:S02]  /*c6e0*/  FMNMX R225, R105, R12, !PT ;  /* 0x0000000c69e17209 */ /* 0x000fe40007800000 */
        /* <DEDUP_REMOVED lines=10> */
[----:B------:R-:W-:Y:S01]  /*c790*/  FMNMX R12, R112, R229, !PT ;  /* 0x000000e5700c7209 */ /* 0x000fe20007800000 */
[C---:B------:R-:W-:Y:S01]  /*c7a0*/  VIADD R229, R3.reuse, 0xc1 ;  /* 0x000000c103e57836 */ /* 0x040fe20000000000 */
[----:B------:R-:W-:Y:S02]  /*c7b0*/  IADD3 R227, R3, 0xc0, RZ ;  /* 0x000000c003e37810 */ /* 0x000fe40007ffe0ff */
[----:B------:R-:W-:Y:S02]  /*c7c0*/  ISETP.GE.AND P4, PT, R0, R225, PT ;  /* 0x000000e10000720c */ /* 0x000fe40003f86270 */
[----:B------:R-:W-:Y:S02]  /*c7d0*/  FSEL R116, R116, -INF , P6 ;  /* 0xff80000074747808 */ /* 0x000fe40003000000 */
[----:B------:R-:W-:Y:S02]  /*c7e0*/  FMNMX R233, R113, R12, !PT ;  /* 0x0000000c71e97209 */ /* 0x000fe40007800000 */
[----:B------:R-:W-:-:S02]  /*c7f0*/  ISETP.GE.AND P6, PT, R0, R227, PT ;  /* 0x000000e30000720c */ /* 0x000fc40003fc6270 */
[----:B------:R-:W-:Y:S02]  /*c800*/  FSEL R12, R117, -INF , P4 ;  /* 0xff800000750c7808 */ /* 0x000fe40002000000 */
[----:B------:R-:W-:Y:S02]  /*c810*/  FMNMX R233, R116, R233, !PT ;  /* 0x000000e974e97209 */ /* 0x000fe40007800000 */
[C---:B------:R-:W-:Y:S02]  /*c820*/  IADD3 R231, R3.reuse, 0xc8, RZ ;  /* 0x000000c803e77810 */ /* 0x040fe40007ffe0ff */
        /* <DEDUP_REMOVED lines=13> */
[----:B------:R-:W-:Y:S01]  /*c900*/  FSEL R14, R125, -INF , P4 ;  /* 0xff8000007d0e7808 */ /* 0x000fe20002000000 */
[C---:B------:R-:W-:Y:S01]  /*c910*/  VIADD R125, R3.reuse, 0xd9 ;  /* 0x000000d9037d7836 */ /* 0x040fe20000000000 */
        /* <DEDUP_REMOVED lines=40> */
[----:B------:R-:W-:-:S02]  /*cba0*/  FSEL R58, R58, -INF , P5 ;  /* 0xff8000003a3a7808 */ /* 0x000fc40002800000 */
[----:B------:R-:W-:Y:S02]  /*cbb0*/  ISETP.GE.AND P5, PT, R2, R7, PT ;  /* 0x000000070200720c */ /* 0x000fe40003fa6270 */
[----:B------:R-:W-:Y:S02]  /*cbc0*/  ISETP.GE.AND P4, PT, R0, R190, PT ;  /* 0x000000be0000720c */ /* 0x000fe40003f86270 */
[----:B------:R-:W-:Y:S02]  /*cbd0*/  FSEL R148, R148, -INF , P6 ;  /* 0xff80000094947808 */ /* 0x000fe40003000000 */
[----:B------:R-:W-:Y:S02]  /*cbe0*/  FMNMX R7, R145, R192, !PT ;  /* 0x000000c091077209 */ /* 0x000fe40007800000 */
[----:B------:R-:W-:Y:S02]  /*cbf0*/  FSEL R149, R149, -INF , P4 ;  /* 0xff80000095957808 */ /* 0x000fe40002000000 */
[----:B------:R-:W-:-:S02]  /*cc00*/  FMNMX R192, R148, R7, !PT ;  /* 0x0000000794c07209 */ /* 0x000fc40007800000 */
[C---:B------:R-:W-:Y:S02]  /*cc10*/  ISETP.GE.AND P6, PT, R2.reuse, R17, PT ;  /* 0x000000110200720c */ /* 0x040fe40003fc6270 */
[----:B------:R-:W-:Y:S02]  /*cc20*/  FMNMX R192, R149, R192, !PT ;  /* 0x000000c095c07209 */ /* 0x000fe40007800000 */
[----:B------:R-:W-:Y:S02]  /*cc30*/  FSEL R71, R71, -INF , P6 ;  /* 0xff80000047477808 */ /* 0x000fe40003000000 */
[C---:B------:R-:W-:Y:S01]  /*cc40*/  ISETP.GE.AND P6, PT, R2.reuse, R187, PT ;  /* 0x000000bb0200720c */ /* 0x040fe20003fc6270 */
[----:B------:R-:W1:Y:S01]  /*cc50*/  SHFL.BFLY PT, R7, R192, 0x1, 0x1f ;  /* 0x0c201f00c0077f89 */ /* 0x000e6200000e0000 */
[----:B------:R-:W-:Y:S02]  /*cc60*/  ISETP.GE.AND P4, PT, R2, R13, PT ;  /* 0x0000000d0200720c */ /* 0x000fe40003f86270 */
[----:B------:R-:W-:-:S02]  /*cc70*/  FSEL R82, R82, -INF , P6 ;  /* 0xff80000052527808 */ /* 0x000fc40003000000 */
[C---:B------:R-:W-:Y:S02]  /*cc80*/  ISETP.GE.AND P6, PT, R2.reuse, R197, PT ;  /* 0x000000c50200720c */ /* 0x040fe40003fc6270 */
[----:B------:R-:W-:Y:S02]  /*cc90*/  FSEL R67, R67, -INF , P4 ;  /* 0xff80000043437808 */ /* 0x000fe40002000000 */
[C---:B------:R-:W-:Y:S02]  /*cca0*/  ISETP.GE.AND P4, PT, R2.reuse, R23, PT ;  /* 0x000000170200720c */ /* 0x040fe40003f86270 */
[----:B------:R-:W-:Y:S02]  /*ccb0*/  FSEL R91, R91, -INF , P6 ;  /* 0xff8000005b5b7808 */ /* 0x000fe40003000000 */
[----:B------:R-:W-:Y:S02]  /*ccc0*/  ISETP.GE.AND P6, PT, R2, R207, PT ;  /* 0x000000cf0200720c */ /* 0x000fe40003fc6270 */
[----:B------:R-:W-:-:S02]  /*ccd0*/  FSEL R63, R63, -INF , P5 ;  /* 0xff8000003f3f7808 */ /* 0x000fc40002800000 */
[----:B------:R-:W-:Y:S02]  /*cce0*/  FSEL R78, R78, -INF , P4 ;  /* 0xff8000004e4e7808 */ /* 0x000fe40002000000 */
[----:B------:R-:W-:Y:S02]  /*ccf0*/  FSEL R59, R59, -INF , P2 ;  /* 0xff8000003b3b7808 */ /* 0x000fe40001000000 */
[C---:B------:R-:W-:Y:S02]  /*cd00*/  ISETP.GE.AND P5, PT, R2.reuse, R19, PT ;  /* 0x000000130200720c */ /* 0x040fe40003fa6270 */
[----:B------:R-:W-:Y:S02]  /*cd10*/  ISETP.GE.AND P4, PT, R2, R193, PT ;  /* 0x000000c10200720c */ /* 0x000fe40003f86270 */
[----:B-1----:R-:W-:Y:S02]  /*cd20*/  FMNMX R7, R192, R7, !PT ;  /* 0x00000007c0077209 */ /* 0x002fe40007800000 */
[----:B------:R-:W-:-:S02]  /*cd30*/  ISETP.GE.AND P2, PT, R2, R11, PT ;  /* 0x0000000b0200720c */ /* 0x000fc40003f46270 */
[----:B------:R-:W-:Y:S01]  /*cd40*/  FSEL R102, R102, -INF , P6 ;  /* 0xff80000066667808 */ /* 0x000fe20003000000 */
[----:B------:R-:W1:Y:S01]  /*cd50*/  SHFL.BFLY PT, R192, R7, 0x2, 0x1f ;  /* 0x0c401f0007c07f89 */ /* 0x000e6200000e0000 */
[----:B------:R-:W-:Y:S02]  /*cd60*/  ISETP.GE.AND P6, PT, R2, R217, PT ;  /* 0x000000d90200720c */ /* 0x000fe40003fc6270 */
[----:B------:R-:W-:Y:S02]  /*cd70*/  FSEL R74, R74, -INF , P5 ;  /* 0xff8000004a4a7808 */ /* 0x000fe40002800000 */
[----:B------:R-:W-:Y:S02]  /*cd80*/  FSEL R87, R87, -INF , P4 ;  /* 0xff80000057577808 */ /* 0x000fe40002000000 */
[----:B------:R-:W-:Y:S02]  /*cd90*/  FSEL R66, R66, -INF , P2 ;  /* 0xff80000042427808 */ /* 0x000fe40001000000 */
[----:B------:R-:W-:-:S02]  /*cda0*/  ISETP.GE.AND P5, PT, R2, R189, PT ;  /* 0x000000bd0200720c */ /* 0x000fc40003fa6270 */
[C---:B------:R-:W-:Y:S02]  /*cdb0*/  ISETP.GE.AND P4, PT, R2.reuse, R203, PT ;  /* 0x000000cb0200720c */ /* 0x040fe40003f86270 */
[C---:B------:R-:W-:Y:S02]  /*cdc0*/  ISETP.GE.AND P2, PT, R2.reuse, R21, PT ;  /* 0x000000150200720c */ /* 0x040fe40003f46270 */
[----:B------:R-:W-:Y:S02]  /*cdd0*/  FSEL R111, R111, -INF , P6 ;  /* 0xff8000006f6f7808 */ /* 0x000fe40003000000 */
[----:B------:R-:W-:Y:S02]  /*cde0*/  ISETP.GE.AND P6, PT, R2, R227, PT ;  /* 0x000000e30200720c */ /* 0x000fe40003fc6270 */
[----:B------:R-:W-:Y:S02]  /*cdf0*/  FSEL R83, R83, -INF , P5 ;  /* 0xff80000053537808 */ /* 0x000fe40002800000 */
[----:B------:R-:W-:-:S02]  /*ce00*/  FSEL R98, R98, -INF , P4 ;  /* 0xff80000062627808 */ /* 0x000fc40002000000 */
[----:B------:R-:W-:Y:S02]  /*ce10*/  FSEL R75, R75, -INF , P2 ;  /* 0xff8000004b4b7808 */ /* 0x000fe40001000000 */
[----:B-1----:R-:W-:Y:S02]  /*ce20*/  FMNMX R7, R7, R192, !PT ;  /* 0x000000c007077209 */ /* 0x002fe40007800000 */
[C---:B------:R-:W-:Y:S02]  /*ce30*/  ISETP.GE.AND P5, PT, R2.reuse, R199, PT ;  /* 0x000000c70200720c */ /* 0x040fe40003fa6270 */
[C---:B------:R-:W-:Y:S02]  /*ce40*/  ISETP.GE.AND P4, PT, R2.reuse, R213, PT ;  /* 0x000000d50200720c */ /* 0x040fe40003f86270 */
[----:B------:R-:W-:Y:S02]  /*ce50*/  ISETP.GE.AND P2, PT, R2, R191, PT ;  /* 0x000000bf0200720c */ /* 0x000fe40003f46270 */
[----:B------:R-:W-:-:S02]  /*ce60*/  FSEL R122, R122, -INF , P6 ;  /* 0xff8000007a7a7808 */ /* 0x000fc40003000000 */
[----:B------:R-:W-:Y:S02]  /*ce70*/  FSEL R62, R62, -INF , P3 ;  /* 0xff8000003e3e7808 */ /* 0x000fe40001800000 */
[----:B------:R-:W-:Y:S02]  /*ce80*/  FSETP.NEU.AND P6, PT, R7, -INF , PT ;  /* 0xff8000000700780b */ /* 0x000fe40003fcd000 */
[----:B------:R-:W-:Y:S02]  /*ce90*/  ISETP.GE.AND P3, PT, R2, R15, PT ;  /* 0x0000000f0200720c */ /* 0x000fe40003f66270 */
[----:B------:R-:W-:Y:S02]  /*cea0*/  FSEL R94, R94, -INF , P5 ;  /* 0xff8000005e5e7808 */ /* 0x000fe40002800000 */
[----:B------:R-:W-:Y:S02]  /*ceb0*/  FSEL R107, R107, -INF , P4 ;  /* 0xff8000006b6b7808 */ /* 0x000fe40002000000 */
[----:B------:R-:W-:-:S02]  /*cec0*/  FSEL R86, R86, -INF , P2 ;  /* 0xff80000056567808 */ /* 0x000fc40001000000 */
[C---:B------:R-:W-:Y:S02]  /*ced0*/  ISETP.GE.AND P5, PT, R2.reuse, R209, PT ;  /* 0x000000d10200720c */ /* 0x040fe40003fa6270 */
[C---:B------:R-:W-:Y:S02]  /*cee0*/  ISETP.GE.AND P4, PT, R2.reuse, R223, PT ;  /* 0x000000df0200720c */ /* 0x040fe40003f86270 */
[----:B------:R-:W-:Y:S02]  /*cef0*/  ISETP.GE.AND P2, PT, R2, R201, PT ;  /* 0x000000c90200720c */ /* 0x000fe40003f46270 */
[----:B------:R-:W-:Y:S02]  /*cf00*/  FSEL R192, R7, RZ, P6 ;  /* 0x000000ff07c07208 */ /* 0x000fe40003000000 */
[----:B------:R-:W-:Y:S02]  /*cf10*/  FSEL R70, R70, -INF , P3 ;  /* 0xff80000046467808 */ /* 0x000fe40001800000 */
[----:B------:R-:W-:Y:S01]  /*cf20*/  ISETP.GE.AND P3, PT, R2, R185, PT ;  /* 0x000000b90200720c */ /* 0x000fe20003f66270 */
[C---:B------:R-:W-:Y:S01]  /*cf30*/  FMUL R13, R192.reuse, UR25 ;  /* 0x00000019c00d7c20 */ /* 0x040fe20008400000 */
[----:B------:R-:W-:Y:S01]  /*cf40*/  FSEL R103, R103, -INF , P5 ;  /* 0xff80000067677808 */ /* 0x000fe20002800000 */
[----:B------:R-:W-:Y:S01]  /*cf50*/  FADD R192, -R192, R9 ;  /* 0x00000009c0c07221 */ /* 0x000fe20000000100 */
[----:B------:R-:W-:Y:S01]  /*cf60*/  FSEL R118, R118, -INF , P4 ;  /* 0xff80000076767808 */ /* 0x000fe20002000000 */
[--C-:B------:R-:W-:Y:S01]  /*cf70*/  FFMA R24, R24, UR25, -R13.reuse ;  /* 0x0000001918187c23 */ /* 0x100fe2000800080d */
[----:B------:R-:W-:Y:S01]  /*cf80*/  FSEL R95, R95, -INF , P2 ;  /* 0xff8000005f5f7808 */ /* 0x000fe20001000000 */
[--C-:B------:R-:W-:Y:S01]  /*cf90*/  FFMA R15, R25, UR25, -R13.reuse ;  /* 0x00000019190f7c23 */ /* 0x100fe2000800080d */
[----:B------:R-:W-:Y:S01]  /*cfa0*/  ISETP.GE.AND P5, PT, R2, R219, PT ;  /* 0x000000db0200720c */ /* 0x000fe20003fa6270 */
[--C-:B------:R-:W-:Y:S01]  /*cfb0*/  FFMA R17, R28, UR25, -R13.reuse ;  /* 0x000000191c117c23 */ /* 0x100fe2000800080d */
[C---:B------:R-:W-:Y:S01]  /*cfc0*/  ISETP.GE.AND P4, PT, R2.reuse, R117, PT ;  /* 0x000000750200720c */ /* 0x040fe20003f86270 */
[--C-:B------:R-:W-:Y:S01]  /*cfd0*/  FFMA R29, R29, UR25, -R13.reuse ;  /* 0x000000191d1d7c23 */ /* 0x100fe2000800080d */
[----:B------:R-:W-:Y:S01]  /*cfe0*/  ISETP.GE.AND P2, PT, R2, R211, PT ;  /* 0x000000d30200720c */ /* 0x000fe20003f46270 */
[--C-:B------:R-:W-:Y:S01]  /*cff0*/  FFMA R32, R32, UR25, -R13.reuse ;  /* 0x0000001920207c23 */ /* 0x100fe2000800080d */
[----:B------:R-:W-:Y:S01]  /*d000*/  FSEL R79, R79, -INF , P3 ;  /* 0xff8000004f4f7808 */ /* 0x000fe20001800000 */
[--C-:B------:R-:W-:Y:S01]  /*d010*/  FFMA R25, R33, UR25, -R13.reuse ;  /* 0x0000001921197c23 */ /* 0x100fe2000800080d */
[----:B------:R-:W-:Y:S01]  /*d020*/  ISETP.GE.AND P3, PT, R2, R195, PT ;  /* 0x000000c30200720c */ /* 0x000fe20003f66270 */
[--C-:B------:R-:W-:Y:S01]  /*d030*/  FFMA R36, R36, UR25, -R13.reuse ;  /* 0x0000001924247c23 */ /* 0x100fe2000800080d */
[----:B------:R-:W-:Y:S01]  /*d040*/  FSEL R114, R114, -INF , P5 ;  /* 0xff80000072727808 */ /* 0x000fe20002800000 */
[--C-:B------:R-:W-:Y:S01]  /*d050*/  FFMA R37, R37, UR25, -R13.reuse ;  /* 0x0000001925257c23 */ /* 0x100fe2000800080d */
        /* <DEDUP_REMOVED lines=22> */
[----:B------:R-:W-:Y:S01]  /*d1c0*/  FSETP.GEU.AND P4, PT, R24, -126, PT ;  /* 0xc2fc00001800780b */ /* 0x000fe20003f8e000 */
        /* <DEDUP_REMOVED lines=11> */
[----:B------:R-:W-:Y:S01]  /*d280*/  ISETP.GE.AND P5, PT, R2, R20, PT ;  /* 0x000000140200720c */ /* 0x000fe20003fa6270 */
[----:B------:R-:W-:Y:S01]  /*d290*/  @!P4 FMUL R24, R24, 0.5 ;  /* 0x3f0000001818c820 */ /* 0x000fe20000400000 */
[C---:B------:R-:W-:Y:S01]  /*d2a0*/  ISETP.GE.AND P2, PT, R2.reuse, R237, PT ;  /* 0x000000ed0200720c */ /* 0x040fe20003f46270 */
[--C-:B------:R-:W-:Y:S01]  /*d2b0*/  FFMA R20, R61, UR25, -R13.reuse ;  /* 0x000000193d147c23 */ /* 0x100fe2000800080d */
[----:B------:R-:W-:Y:S01]  /*d2c0*/  ISETP.GE.AND P6, PT, R2, R16, PT ;  /* 0x000000100200720c */ /* 0x000fe20003fc6270 */
[----:B------:R-:W1:Y:S01]  /*d2d0*/  MUFU.EX2 R28, R24 ;  /* 0x00000018001c7308 */ /* 0x000e620000000800 */
        /* <DEDUP_REMOVED lines=10> */
[----:B------:R-:W-:Y:S01]  /*d380*/  FSETP.GEU.AND P5, PT, R15, -126, PT ;  /* 0xc2fc00000f00780b */ /* 0x000fe20003fae000 */
[--C-:B------:R-:W-:Y:S01]  /*d390*/  FFMA R88, R124, UR25, -R13.reuse ;  /* 0x000000197c587c23 */ /* 0x100fe2000800080d */
[----:B------:R-:W-:Y:S01]  /*d3a0*/  ISETP.GE.AND P2, PT, R2, R133, PT ;  /* 0x000000850200720c */ /* 0x000fe20003f46270 */
[--C-:B------:R-:W-:Y:S01]  /*d3b0*/  FFMA R14, R14, UR25, -R13.reuse ;  /* 0x000000190e0e7c23 */ /* 0x100fe2000800080d */
[----:B------:R-:W-:Y:S01]  /*d3c0*/  ISETP.GE.AND P6, PT, R2, R184, PT ;  /* 0x000000b80200720c */ /* 0x000fe20003fc6270 */
[--C-:B------:R-:W-:Y:S01]  /*d3d0*/  FFMA R22, R22, UR25, -R13.reuse ;  /* 0x0000001916167c23 */ /* 0x100fe2000800080d */
[----:B------:R-:W-:Y:S01]  /*d3e0*/  FSEL R119, R119, -INF , P3 ;  /* 0xff80000077777808 */ /* 0x000fe20001800000 */
[----:B-1----:R-:W-:Y:S01]  /*d3f0*/  @!P4 FMUL R28, R28, R28 ;  /* 0x0000001c1c1cc220 */ /* 0x002fe20000400000 */
[----:B------:R-:W-:Y:S01]  /*d400*/  ISETP.GE.AND P3, PT, R2, R233, PT ;  /* 0x000000e90200720c */ /* 0x000fe20003f66270 */
[--C-:B------:R-:W-:Y:S01]  /*d410*/  FFMA R80, R136, UR25, -R13.reuse ;  /* 0x0000001988507c23 */ /* 0x100fe2000800080d */
[----:B------:R-:W-:Y:S01]  /*d420*/  FSEL R143, R143, -INF , P2 ;  /* 0xff8000008f8f7808 */ /* 0x000fe20001000000 */
[----:B------:R-:W-:Y:S01]  /*d430*/  FFMA R113, R145, UR25, -R13 ;  /* 0x0000001991717c23 */ /* 0x000fe2000800080d */
[----:B------:R-:W-:Y:S01]  /*d440*/  FSEL R146, R146, -INF , P6 ;  /* 0xff80000092927808 */ /* 0x000fe20003000000 */
[----:B------:R-:W-:Y:S01]  /*d450*/  @!P5 FMUL R15, R15, 0.5 ;  /* 0x3f0000000f0fd820 */ /* 0x000fe20000400000 */
[----:B------:R-:W-:Y:S01]  /*d460*/  ISETP.GE.AND P2, PT, R2, R140, PT ;  /* 0x0000008c0200720c */ /* 0x000fe20003f46270 */
[----:B------:R-:W-:Y:S01]  /*d470*/  FMUL R192, R192, UR25 ;  /* 0x00000019c0c07c20 */ /* 0x000fe20008400000 */
[----:B------:R-:W-:-:S02]  /*d480*/  FSETP.GEU.AND P6, PT, R17, -126, PT ;  /* 0xc2fc00001100780b */ /* 0x000fc40003fce000 */
[----:B------:R-:W-:Y:S01]  /*d490*/  FSEL R130, R130, -INF , P3 ;  /* 0xff80000082827808 */ /* 0x000fe20001800000 */
[----:B------:R-:W1:Y:S01]  /*d4a0*/  MUFU.EX2 R15, R15 ;  /* 0x0000000f000f7308 */ /* 0x000e620000000800 */
[----:B------:R-:W-:Y:S01]  /*d4b0*/  ISETP.GE.AND P3, PT, R2, R18, PT ;  /* 0x000000120200720c */ /* 0x000fe20003f66270 */
[--C-:B------:R-:W-:Y:S01]  /*d4c0*/  FFMA R18, R45, UR25, -R13.reuse ;  /* 0x000000192d127c23 */ /* 0x100fe2000800080d */
[----:B------:R-:W-:Y:S01]  /*d4d0*/  FSEL R150, R150, -INF , P2 ;  /* 0xff80000096967808 */ /* 0x000fe20001000000 */
[--C-:B------:R-:W-:Y:S01]  /*d4e0*/  FFMA R45, R64, UR25, -R13.reuse ;  /* 0x00000019402d7c23 */ /* 0x100fe2000800080d */
[----:B------:R-:W-:Y:S01]  /*d4f0*/  FSETP.GEU.AND P2, PT, R29, -126, PT ;  /* 0xc2fc00001d00780b */ /* 0x000fe20003f4e000 */
[----:B------:R-:W-:Y:S01]  /*d500*/  FFMA R64, R97, UR25, -R13 ;  /* 0x0000001961407c23 */ /* 0x000fe2000800080d */
[----:B------:R-:W-:Y:S02]  /*d510*/  FSEL R139, R139, -INF , P3 ;  /* 0xff8000008b8b7808 */ /* 0x000fe40001800000 */
[----:B------:R-:W-:Y:S01]  /*d520*/  ISETP.GE.AND P3, PT, R2, R186, PT ;  /* 0x000000ba0200720c */ /* 0x000fe20003f66270 */
[----:B------:R-:W-:Y:S01]  /*d530*/  @!P6 FMUL R17, R17, 0.5 ;  /* 0x3f0000001111e820 */ /* 0x000fe20000400000 */
[----:B------:R-:W-:-:S02]  /*d540*/  FSETP.GEU.AND P4, PT, R25, -126, PT ;  /* 0xc2fc00001900780b */ /* 0x000fc40003f8e000 */
[----:B------:R-:W-:Y:S02]  /*d550*/  FSEL R147, R147, -INF , P3 ;  /* 0xff80000093937808 */ /* 0x000fe40001800000 */
[----:B------:R-:W-:Y:S01]  /*d560*/  ISETP.GE.AND P3, PT, R2, R190, PT ;  /* 0x000000be0200720c */ /* 0x000fe20003f66270 */
[----:B------:R-:W2:Y:S01]  /*d570*/  MUFU.EX2 R17, R17 ;  /* 0x0000001100117308 */ /* 0x000ea20000000800 */
[----:B-1----:R-:W-:Y:S01]  /*d580*/  @!P5 FMUL R15, R15, R15 ;  /* 0x0000000f0f0fd220 */ /* 0x002fe20000400000 */
[----:B------:R-:W-:Y:S01]  /*d590*/  @!P2 FMUL R29, R29, 0.5 ;  /* 0x3f0000001d1da820 */ /* 0x000fe20000400000 */
[----:B------:R-:W-:Y:S02]  /*d5a0*/  FSEL R151, R151, -INF , P3 ;  /* 0xff80000097977808 */ /* 0x000fe40001800000 */
[----:B------:R-:W-:Y:S02]  /*d5b0*/  FSETP.GEU.AND P3, PT, R32, -126, PT ;  /* 0xc2fc00002000780b */ /* 0x000fe40003f6e000 */
[----:B------:R-:W-:Y:S01]  /*d5c0*/  FSETP.GEU.AND P5, PT, R36, -126, PT ;  /* 0xc2fc00002400780b */ /* 0x000fe20003fae000 */
[----:B------:R-:W1:Y:S01]  /*d5d0*/  MUFU.EX2 R24, R29 ;  /* 0x0000001d00187308 */ /* 0x000e620000000800 */
[----:B------:R-:W-:-:S07]  /*d5e0*/  @!P4 FMUL R25, R25, 0.5 ;  /* 0x3f0000001919c820 */ /* 0x000fce0000400000 */
[----:B------:R-:W3:Y:S01]  /*d5f0*/  MUFU.EX2 R25, R25 ;  /* 0x0000001900197308 */ /* 0x000ee20000000800 */
[----:B--2---:R-:W-:Y:S01]  /*d600*/  @!P6 FMUL R17, R17, R17 ;  /* 0x000000111111e220 */ /* 0x004fe20000400000 */
[----:B------:R-:W-:Y:S01]  /*d610*/  @!P3 FMUL R32, R32, 0.5 ;  /* 0x3f0000002020b820 */ /* 0x000fe20000400000 */
[----:B------:R-:W-:Y:S01]  /*d620*/  FSETP.GEU.AND P6, PT, R37, -126, PT ;  /* 0xc2fc00002500780b */ /* 0x000fe20003fce000 */
[----:B------:R-:W-:-:S04]  /*d630*/  @!P5 FMUL R36, R36, 0.5 ;  /* 0x3f0000002424d820 */ /* 0x000fc80000400000 */
[----:B------:R2:W4:Y:S01]  /*d640*/  MUFU.EX2 R190, R32 ;  /* 0x0000002000be7308 */ /* 0x0005220000000800 */
[----:B-1----:R-:W-:Y:S01]  /*d650*/  @!P2 FMUL R24, R24, R24 ;  /* 0x000000181818a220 */ /* 0x002fe20000400000 */
[----:B------:R-:W-:-:S04]  /*d660*/  ISETP.GE.AND P2, PT, R2, R3, PT ;  /* 0x000000030200720c */ /* 0x000fc80003f46270 */
[----:B------:R-:W-:Y:S02]  /*d670*/  FSEL R187, R26, -INF , P2 ;  /* 0xff8000001abb7808 */ /* 0x000fe40001000000 */
[----:B------:R1:W5:Y:S01]  /*d680*/  MUFU.EX2 R29, R36 ;  /* 0x00000024001d7308 */ /* 0x0003620000000800 */
[--C-:B--2---:R-:W-:Y:S01]  /*d690*/  FFMA R32, R41, UR25, -R13.reuse ;  /* 0x0000001929207c23 */ /* 0x104fe2000800080d */
[----:B------:R-:W-:Y:S01]  /*d6a0*/  @!P6 FMUL R37, R37, 0.5 ;  /* 0x3f0000002525e820 */ /* 0x000fe20000400000 */
[----:B---3--:R-:W-:Y:S01]  /*d6b0*/  @!P4 FMUL R25, R25, R25 ;  /* 0x000000191919c220 */ /* 0x008fe20000400000 */
[----:B------:R-:W-:Y:S01]  /*d6c0*/  FSETP.GEU.AND P4, PT, R44, -126, PT ;  /* 0xc2fc00002c00780b */ /* 0x000fe20003f8e000 */
[--C-:B------:R-:W-:Y:S01]  /*d6d0*/  FFMA R41, R56, UR25, -R13.reuse ;  /* 0x0000001938297c23 */ /* 0x100fe2000800080d */
[----:B------:R-:W-:Y:S01]  /*d6e0*/  FSETP.GEU.AND P2, PT, R32, -126, PT ;  /* 0xc2fc00002000780b */ /* 0x000fe20003f4e000 */
[--C-:B------:R-:W-:Y:S01]  /*d6f0*/  FFMA R56, R85, UR25, -R13.reuse ;  /* 0x0000001955387c23 */ /* 0x100fe2000800080d */
[----:B------:R2:W3:Y:S01]  /*d700*/  MUFU.EX2 R26, R37 ;  /* 0x00000025001a7308 */ /* 0x0004e20000000800 */
[----:B----4-:R-:W-:Y:S01]  /*d710*/  @!P3 FMUL R190, R190, R190 ;  /* 0x000000bebebeb220 */ /* 0x010fe20000400000 */
[----:B------:R-:W-:Y:S01]  /*d720*/  FSETP.GEU.AND P3, PT, R33, -126, PT ;  /* 0xc2fc00002100780b */ /* 0x000fe20003f6e000 */
[--C-:B-1----:R-:W-:Y:S01]  /*d730*/  FFMA R36, R49, UR25, -R13.reuse ;  /* 0x0000001931247c23 */ /* 0x102fe2000800080d */
[----:B------:R-:W-:Y:S01]  /*d740*/  FMNMX R16, R187, R8, !PT ;  /* 0x00000008bb107209 */ /* 0x000fe20007800000 */
[--C-:B------:R-:W-:Y:S01]  /*d750*/  FFMA R49, R72, UR25, -R13.reuse ;  /* 0x0000001948317c23 */ /* 0x100fe2000800080d */
[----:B------:R-:W-:-:S02]  /*d760*/  FFMA R85, R132, UR25, -R13 ;  /* 0x0000001984557c23 */ /* 0x000fc4000800080d */
[----:B------:R-:W-:Y:S01]  /*d770*/  FMNMX R11, R27, R16, !PT ;  /* 0x000000101b0b7209 */ /* 0x000fe20007800000 */
[----:B-----5:R-:W-:Y:S01]  /*d780*/  @!P5 FMUL R29, R29, R29 ;  /* 0x0000001d1d1dd220 */ /* 0x020fe20000400000 */
[----:B------:R-:W-:Y:S01]  /*d790*/  FSETP.GEU.AND P5, PT, R18, -126, PT ;  /* 0xc2fc00001200780b */ /* 0x000fe20003fae000 */
[----:B------:R-:W-:Y:S01]  /*d7a0*/  @!P2 FMUL R32, R32, 0.5 ;  /* 0x3f0000002020a820 */ /* 0x000fe20000400000 */
[--C-:B--2---:R-:W-:Y:S01]  /*d7b0*/  FFMA R37, R48, UR25, -R13.reuse ;  /* 0x0000001930257c23 */ /* 0x104fe2000800080d */
[----:B------:R-:W-:Y:S01]  /*d7c0*/  @!P4 FMUL R44, R44, 0.5 ;  /* 0x3f0000002c2cc820 */ /* 0x000fe20000400000 */
[----:B------:R-:W-:Y:S01]  /*d7d0*/  FMNMX R16, R30, R11, !PT ;  /* 0x0000000b1e107209 */ /* 0x000fe20007800000 */
[----:B------:R-:W-:Y:S01]  /*d7e0*/  @!P3 FMUL R33, R33, 0.5 ;  /* 0x3f0000002121b820 */ /* 0x000fe20000400000 */
[--C-:B------:R-:W-:Y:S01]  /*d7f0*/  FFMA R48, R73, UR25, -R13.reuse ;  /* 0x0000001949307c23 */ /* 0x100fe2000800080d */
[----:B------:R-:W1:Y:S01]  /*d800*/  MUFU.EX2 R32, R32 ;  /* 0x0000002000207308 */ /* 0x000e620000000800 */
[----:B---3--:R-:W-:Y:S01]  /*d810*/  @!P6 FMUL R26, R26, R26 ;  /* 0x0000001a1a1ae220 */ /* 0x008fe20000400000 */
[----:B------:R-:W-:Y:S01]  /*d820*/  FSETP.GEU.AND P6, PT, R37, -126, PT ;  /* 0xc2fc00002500780b */ /* 0x000fe20003fce000 */
[--C-:B------:R-:W-:Y:S01]  /*d830*/  FFMA R73, R109, UR25, -R13.reuse ;  /* 0x000000196d497c23 */ /* 0x100fe2000800080d */
[----:B------:R-:W-:Y:S01]  /*d840*/  FMNMX R11, R31, R16, !PT ;  /* 0x000000101f0b7209 */ /* 0x000fe20007800000 */
[----:B------:R-:W-:Y:S01]  /*d850*/  FFMA R109, R129, UR25, -R13 ;  /* 0x00000019816d7c23 */ /* 0x000fe2000800080d */
[----:B------:R-:W-:-:S02]  /*d860*/  @!P5 FMUL R18, R18, 0.5 ;  /* 0x3f0000001212d820 */ /* 0x000fc40000400000 */
[----:B------:R-:W2:Y:S01]  /*d870*/  MUFU.EX2 R33, R33 ;  /* 0x0000002100217308 */ /* 0x000ea20000000800 */
[----:B------:R-:W-:-:S04]  /*d880*/  FMNMX R16, R34, R11, !PT ;  /* 0x0000000b22107209 */ /* 0x000fc80007800000 */
[----:B------:R-:W-:Y:S02]  /*d890*/  FMNMX R11, R35, R16, !PT ;  /* 0x00000010230b7209 */ /* 0x000fe40007800000 */
[----:B------:R-:W-:Y:S01]  /*d8a0*/  @!P6 FMUL R37, R37, 0.5 ;  /* 0x3f0000002525e820 */ /* 0x000fe20000400000 */
[----:B------:R3:W4:Y:S01]  /*d8b0*/  MUFU.EX2 R185, R44 ;  /* 0x0000002c00b97308 */ /* 0x0007220000000800 */
[----:B-1----:R-:W-:Y:S01]  /*d8c0*/  @!P2 FMUL R32, R32, R32 ;  /* 0x000000202020a220 */ /* 0x002fe20000400000 */
[----:B------:R-:W-:Y:S02]  /*d8d0*/  FSETP.GEU.AND P2, PT, R52, -126, PT ;  /* 0xc2fc00003400780b */ /* 0x000fe40003f4e000 */
[----:B------:R-:W-:-:S04]  /*d8e0*/  FMNMX R16, R38, R11, !PT ;  /* 0x0000000b26107209 */ /* 0x000fc80007800000 */
[----:B------:R-:W1:Y:S01]  /*d8f0*/  MUFU.EX2 R18, R18 ;  /* 0x0000001200127308 */ /* 0x000e620000000800 */
[----:B--2---:R-:W-:Y:S01]  /*d900*/  @!P3 FMUL R33, R33, R33 ;  /* 0x000000212121b220 */ /* 0x004fe20000400000 */
[----:B------:R-:W-:Y:S01]  /*d910*/  FSETP.GEU.AND P3, PT, R36, -126, PT ;  /* 0xc2fc00002400780b */ /* 0x000fe20003f6e000 */
[--C-:B---3--:R-:W-:Y:S01]  /*d920*/  FFMA R44, R65, UR25, -R13.reuse ;  /* 0x00000019412c7c23 */ /* 0x108fe2000800080d */
[----:B------:R-:W-:Y:S01]  /*d930*/  FMNMX R11, R39, R16, !PT ;  /* 0x00000010270b7209 */ /* 0x000fe20007800000 */
[--C-:B------:R-:W-:Y:S01]  /*d940*/  FFMA R65, R101, UR25, -R13.reuse ;  /* 0x0000001965417c23 */ /* 0x100fe2000800080d */
[----:B------:R-:W-:Y:S01]  /*d950*/  FFMA R101, R121, UR25, -R13 ;  /* 0x0000001979657c23 */ /* 0x000fe2000800080d */
[----:B------:R-:W-:Y:S01]  /*d960*/  @!P2 FMUL R52, R52, 0.5 ;  /* 0x3f0000003434a820 */ /* 0x000fe20000400000 */
[----:B------:R-:W2:Y:S01]  /*d970*/  MUFU.EX2 R37, R37 ;  /* 0x0000002500257308 */ /* 0x000ea20000000800 */
[----:B----4-:R-:W-:Y:S01]  /*d980*/  @!P4 FMUL R185, R185, R185 ;  /* 0x000000b9b9b9c220 */ /* 0x010fe20000400000 */
[----:B------:R-:W-:-:S02]  /*d990*/  FSETP.GEU.AND P4, PT, R19, -126, PT ;  /* 0xc2fc00001300780b */ /* 0x000fc40003f8e000 */
        /* <DEDUP_REMOVED lines=8> */
[----:B--2---:R-:W-:Y:S01]  /*da20*/  @!P6 FMUL R37, R37, R37 ;  /* 0x000000252525e220 */ /* 0x004fe20000400000 */
[----:B------:R-:W-:Y:S01]  /*da30*/  FSETP.GEU.AND P6, PT, R40, -126, PT ;  /* 0xc2fc00002800780b */ /* 0x000fe20003fce000 */
[--C-:B---3--:R-:W-:Y:S01]  /*da40*/  FFMA R52, R81, UR25, -R13.reuse ;  /* 0x0000001951347c23 */ /* 0x108fe2000800080d */
[----:B------:R-:W-:Y:S01]  /*da50*/  FMNMX R16, R46, R11, !PT ;  /* 0x0000000b2e107209 */ /* 0x000fe20007800000 */
[----:B------:R-:W-:Y:S02]  /*da60*/  FFMA R81, R137, UR25, -R13 ;  /* 0x0000001989517c23 */ /* 0x000fe4000800080d */
[----:B------:R-:W-:Y:S01]  /*da70*/  @!P5 FMUL R41, R41, 0.5 ;  /* 0x3f0000002929d820 */ /* 0x000fe20000400000 */
[----:B------:R-:W2:Y:S01]  /*da80*/  MUFU.EX2 R19, R19 ;  /* 0x0000001300137308 */ /* 0x000ea20000000800 */
[----:B----4-:R-:W-:Y:S01]  /*da90*/  @!P2 FMUL R186, R186, R186 ;  /* 0x000000bababaa220 */ /* 0x010fe20000400000 */
[----:B------:R-:W-:-:S02]  /*daa0*/  FSETP.GEU.AND P2, PT, R20, -126, PT ;  /* 0xc2fc00001400780b */ /* 0x000fc40003f4e000 */
        /* <DEDUP_REMOVED lines=12> */
[----:B------:R-:W2:Y:S01]  /*db70*/  MUFU.EX2 R20, R20 ;  /* 0x0000001400147308 */ /* 0x000ea20000000800 */
[----:B---3--:R-:W-:Y:S01]  /*db80*/  @!P5 FMUL R41, R41, R41 ;  /* 0x000000292929d220 */ /* 0x008fe20000400000 */
        /* <DEDUP_REMOVED lines=28> */
[----:B---3--:R-:W-:Y:S01]  /*dd50*/  FFMA R68, R112, UR25, -R13 ;  /* 0x0000001970447c23 */ /* 0x008fe2000800080d */
        /* <DEDUP_REMOVED lines=23> */
[----:B------:R-:W1:Y:S01]  /*ded0*/  MUFU.EX2 R52, R52 ;  /* 0x0000003400347308 */ /* 0x000e620000000800 */
[----:B----4-:R-:W-:Y:S01]  /*dee0*/  @!P5 FMUL R125, R125, R125 ;  /* 0x0000007d7d7dd220 */ /* 0x010fe20000400000 */
[----:B------:R-:W-:Y:S02]  /*def0*/  FMNMX R16, R74, R11, !PT ;  /* 0x0000000b4a107209 */ /* 0x000fe40007800000 */
[----:B------:R-:W-:Y:S02]  /*df00*/  FSETP.GEU.AND P5, PT, R56, -126, PT ;  /* 0xc2fc00003800780b */ /* 0x000fe40003fae000 */
[----:B------:R-:W-:Y:S01]  /*df10*/  FMNMX R11, R75, R16, !PT ;  /* 0x000000104b0b7209 */ /* 0x000fe20007800000 */
[----:B------:R-:W-:Y:S01]  /*df20*/  @!P4 FMUL R84, R84, 0.5 ;  /* 0x3f0000005454c820 */ /* 0x000fe20000400000 */
[----:B------:R-:W3:Y:S01]  /*df30*/  MUFU.EX2 R53, R53 ;  /* 0x0000003500357308 */ /* 0x000ee20000000800 */
[----:B--2---:R-:W-:Y:S01]  /*df40*/  @!P6 FMUL R23, R23, R23 ;  /* 0x000000171717e220 */ /* 0x004fe20000400000 */
[----:B------:R-:W-:-:S02]  /*df50*/  FSETP.GEU.AND P6, PT, R57, -126, PT ;  /* 0xc2fc00003900780b */ /* 0x000fc40003fce000 */
[----:B------:R-:W-:-:S04]  /*df60*/  FMNMX R16, R78, R11, !PT ;  /* 0x0000000b4e107209 */ /* 0x000fc80007800000 */
[----:B------:R2:W4:Y:S01]  /*df70*/  MUFU.EX2 R117, R84 ;  /* 0x0000005400757308 */ /* 0x0005220000000800 */
[----:B------:R-:W-:Y:S01]  /*df80*/  FMNMX R11, R79, R16, !PT ;  /* 0x000000104f0b7209 */ /* 0x000fe20007800000 */
[----:B------:R-:W-:Y:S01]  /*df90*/  @!P5 FMUL R56, R56, 0.5 ;  /* 0x3f0000003838d820 */ /* 0x000fe20000400000 */
[----:B-1----:R-:W-:Y:S01]  /*dfa0*/  @!P2 FMUL R52, R52, R52 ;  /* 0x000000343434a220 */ /* 0x002fe20000400000 */
[----:B------:R-:W-:Y:S02]  /*dfb0*/  FSETP.GEU.AND P2, PT, R92, -126, PT ;  /* 0xc2fc00005c00780b */ /* 0x000fe40003f4e000 */
[----:B------:R-:W-:Y:S01]  /*dfc0*/  FMNMX R16, R82, R11, !PT ;  /* 0x0000000b52107209 */ /* 0x000fe20007800000 */
[----:B------:R-:W-:Y:S01]  /*dfd0*/  @!P6 FMUL R57, R57, 0.5 ;  /* 0x3f0000003939e820 */ /* 0x000fe20000400000 */
[----:B------:R-:W1:Y:S01]  /*dfe0*/  MUFU.EX2 R56, R56 ;  /* 0x0000003800387308 */ /* 0x000e620000000800 */
[----:B---3--:R-:W-:Y:S01]  /*dff0*/  @!P3 FMUL R53, R53, R53 ;  /* 0x000000353535b220 */ /* 0x008fe20000400000 */
[----:B------:R-:W-:Y:S01]  /*e000*/  FMNMX R11, R83, R16, !PT ;  /* 0x00000010530b7209 */ /* 0x000fe20007800000 */
[----:B--2---:R-:W-:Y:S01]  /*e010*/  FFMA R84, R141, UR25, -R13 ;  /* 0x000000198d547c23 */ /* 0x004fe2000800080d */
[----:B------:R-:W-:-:S02]  /*e020*/  FSETP.GEU.AND P3, PT, R60, -126, PT ;  /* 0xc2fc00003c00780b */ /* 0x000fc40003f6e000 */
[----:B------:R-:W-:Y:S02]  /*e030*/  FMNMX R16, R86, R11, !PT ;  /* 0x0000000b56107209 */ /* 0x000fe40007800000 */
[----:B------:R-:W2:Y:S01]  /*e040*/  MUFU.EX2 R57, R57 ;  /* 0x0000003900397308 */ /* 0x000ea20000000800 */
[----:B----4-:R-:W-:Y:S01]  /*e050*/  @!P4 FMUL R117, R117, R117 ;  /* 0x000000757575c220 */ /* 0x010fe20000400000 */
[----:B------:R-:W-:Y:S01]  /*e060*/  FSETP.GEU.AND P4, PT, R61, -126, PT ;  /* 0xc2fc00003d00780b */ /* 0x000fe20003f8e000 */
[----:B------:R-:W-:Y:S01]  /*e070*/  @!P2 FMUL R92, R92, 0.5 ;  /* 0x3f0000005c5ca820 */ /* 0x000fe20000400000 */
[----:B------:R-:W-:-:S04]  /*e080*/  FMNMX R11, R87, R16, !PT ;  /* 0x00000010570b7209 */ /* 0x000fc80007800000 */
[----:B------:R-:W-:Y:S01]  /*e090*/  FMNMX R16, R90, R11, !PT ;  /* 0x0000000b5a107209 */ /* 0x000fe20007800000 */
[----:B------:R3:W4:Y:S01]  /*e0a0*/  MUFU.EX2 R140, R92 ;  /* 0x0000005c008c7308 */ /* 0x0007220000000800 */
[----:B------:R-:W-:Y:S01]  /*e0b0*/  @!P3 FMUL R60, R60, 0.5 ;  /* 0x3f0000003c3cb820 */ /* 0x000fe20000400000 */
[----:B-1----:R-:W-:Y:S01]  /*e0c0*/  @!P5 FMUL R56, R56, R56 ;  /* 0x000000383838d220 */ /* 0x002fe20000400000 */
[----:B------:R-:W-:Y:S02]  /*e0d0*/  FMNMX R11, R91, R16, !PT ;  /* 0x000000105b0b7209 */ /* 0x000fe40007800000 */
[----:B------:R-:W-:Y:S01]  /*e0e0*/  FSETP.GEU.AND P5, PT, R96, -126, PT ;  /* 0xc2fc00006000780b */ /* 0x000fe20003fae000 */
[----:B------:R-:W-:Y:S01]  /*e0f0*/  @!P4 FMUL R61, R61, 0.5 ;  /* 0x3f0000003d3dc820 */ /* 0x000fe20000400000 */
[----:B------:R-:W-:Y:S01]  /*e100*/  FMNMX R16, R94, R11, !PT ;  /* 0x0000000b5e107209 */ /* 0x000fe20007800000 */
[----:B------:R-:W1:Y:S01]  /*e110*/  MUFU.EX2 R60, R60 ;  /* 0x0000003c003c7308 */ /* 0x000e620000000800 */
[----:B--2---:R-:W-:Y:S01]  /*e120*/  @!P6 FMUL R57, R57, R57 ;  /* 0x000000393939e220 */ /* 0x004fe20000400000 */
[----:B------:R-:W-:Y:S01]  /*e130*/  FSETP.GEU.AND P6, PT, R64, -126, PT ;  /* 0xc2fc00004000780b */ /* 0x000fe20003fce000 */
[----:B---3--:R-:W-:Y:S01]  /*e140*/  FFMA R92, R108, UR25, -R13 ;  /* 0x000000196c5c7c23 */ /* 0x008fe2000800080d */
[----:B------:R-:W-:-:S04]  /*e150*/  FMNMX R11, R95, R16, !PT ;  /* 0x000000105f0b7209 */ /* 0x000fc80007800000 */
[----:B------:R-:W2:Y:S01]  /*e160*/  MUFU.EX2 R61, R61 ;  /* 0x0000003d003d7308 */ /* 0x000ea20000000800 */
[----:B------:R-:W-:Y:S01]  /*e170*/  FMNMX R16, R98, R11, !PT ;  /* 0x0000000b62107209 */ /* 0x000fe20007800000 */
[----:B------:R-:W-:Y:S01]  /*e180*/  @!P5 FMUL R96, R96, 0.5 ;  /* 0x3f0000006060d820 */ /* 0x000fe20000400000 */
[----:B----4-:R-:W-:Y:S01]  /*e190*/  @!P2 FMUL R140, R140, R140 ;  /* 0x0000008c8c8ca220 */ /* 0x010fe20000400000 */
[----:B------:R-:W-:Y:S02]  /*e1a0*/  FSETP.GEU.AND P2, PT, R65, -126, PT ;  /* 0xc2fc00004100780b */ /* 0x000fe40003f4e000 */
[----:B------:R-:W-:Y:S01]  /*e1b0*/  FMNMX R11, R99, R16, !PT ;  /* 0x00000010630b7209 */ /* 0x000fe20007800000 */
[----:B------:R-:W-:Y:S01]  /*e1c0*/  @!P6 FMUL R64, R64, 0.5 ;  /* 0x3f0000004040e820 */ /* 0x000fe20000400000 */
[----:B------:R-:W3:Y:S01]  /*e1d0*/  MUFU.EX2 R97, R96 ;  /* 0x0000006000617308 */ /* 0x000ee20000000800 */
[----:B-1----:R-:W-:Y:S01]  /*e1e0*/  @!P3 FMUL R60, R60, R60 ;  /* 0x0000003c3c3cb220 */ /* 0x002fe20000400000 */
[----:B------:R-:W-:-:S02]  /*e1f0*/  FMNMX R16, R102, R11, !PT ;  /* 0x0000000b66107209 */ /* 0x000fc40007800000 */
[----:B------:R-:W-:Y:S02]  /*e200*/  FSETP.GEU.AND P3, PT, R100, -126, PT ;  /* 0xc2fc00006400780b */ /* 0x000fe40003f6e000 */
[----:B------:R-:W-:Y:S02]  /*e210*/  FMNMX R11, R103, R16, !PT ;  /* 0x00000010670b7209 */ /* 0x000fe40007800000 */
[----:B------:R-:W1:Y:S01]  /*e220*/  MUFU.EX2 R64, R64 ;  /* 0x0000004000407308 */ /* 0x000e620000000800 */
[----:B--2---:R-:W-:Y:S01]  /*e230*/  @!P4 FMUL R61, R61, R61 ;  /* 0x0000003d3d3dc220 */ /* 0x004fe20000400000 */
[----:B------:R-:W-:Y:S01]  /*e240*/  FSETP.GEU.AND P4, PT, R104, -126, PT ;  /* 0xc2fc00006800780b */ /* 0x000fe20003f8e000 */
[----:B------:R-:W-:Y:S01]  /*e250*/  @!P2 FMUL R65, R65, 0.5 ;  /* 0x3f0000004141a820 */ /* 0x000fe20000400000 */
[----:B------:R-:W-:-:S04]  /*e260*/  FMNMX R16, R106, R11, !PT ;  /* 0x0000000b6a107209 */ /* 0x000fc80007800000 */
[----:B------:R-:W-:Y:S01]  /*e270*/  FMNMX R11, R107, R16, !PT ;  /* 0x000000106b0b7209 */ /* 0x000fe20007800000 */
[----:B------:R-:W2:Y:S01]  /*e280*/  MUFU.EX2 R65, R65 ;  /* 0x0000004100417308 */ /* 0x000ea20000000800 */
[----:B---3--:R-:W-:Y:S01]  /*e290*/  @!P5 FMUL R97, R97, R97 ;  /* 0x000000616161d220 */ /* 0x008fe20000400000 */
[----:B------:R-:W-:Y:S01]  /*e2a0*/  FSETP.GEU.AND P5, PT, R69, -126, PT ;  /* 0xc2fc00004500780b */ /* 0x000fe20003fae000 */
[----:B------:R-:W-:Y:S01]  /*e2b0*/  @!P3 FMUL R100, R100, 0.5 ;  /* 0x3f0000006464b820 */ /* 0x000fe20000400000 */
[----:B------:R-:W-:Y:S02]  /*e2c0*/  FMNMX R16, R110, R11, !PT ;  /* 0x0000000b6e107209 */ /* 0x000fe40007800000 */
[----:B------:R-:W-:Y:S02]  /*e2d0*/  @!P4 FMUL R104, R104, 0.5 ;  /* 0x3f0000006868c820 */ /* 0x000fe40000400000 */
[----:B------:R-:W-:Y:S01]  /*e2e0*/  FMNMX R11, R111, R16, !PT ;  /* 0x000000106f0b7209 */ /* 0x000fe20007800000 */
[----:B------:R-:W3:Y:S01]  /*e2f0*/  MUFU.EX2 R100, R100 ;  /* 0x0000006400647308 */ /* 0x000ee20000000800 */
[----:B-1----:R-:W-:Y:S01]  /*e300*/  @!P6 FMUL R64, R64, R64 ;  /* 0x000000404040e220 */ /* 0x002fe20000400000 */
[----:B------:R-:W-:-:S02]  /*e310*/  FSETP.GEU.AND P6, PT, R92, -126, PT ;  /* 0xc2fc00005c00780b */ /* 0x000fc40003fce000 */
[----:B------:R-:W-:Y:S02]  /*e320*/  FMNMX R16, R114, R11, !PT ;  /* 0x0000000b72107209 */ /* 0x000fe40007800000 */
[----:B------:R-:W-:Y:S02]  /*e330*/  @!P5 FMUL R69, R69, 0.5 ;  /* 0x3f0000004545d820 */ /* 0x000fe40000400000 */
[----:B------:R-:W1:Y:S01]  /*e340*/  MUFU.EX2 R96, R104 ;  /* 0x0000006800607308 */ /* 0x000e620000000800 */
[----:B------:R-:W-:Y:S01]  /*e350*/  FMNMX R11, R115, R16, !PT ;  /* 0x00000010730b7209 */ /* 0x000fe20007800000 */
[----:B--2---:R-:W-:Y:S01]  /*e360*/  @!P2 FMUL R65, R65, R65 ;  /* 0x000000414141a220 */ /* 0x004fe20000400000 */
[----:B------:R-:W-:Y:S02]  /*e370*/  FSETP.GEU.AND P2, PT, R68, -126, PT ;  /* 0xc2fc00004400780b */ /* 0x000fe40003f4e000 */
[----:B------:R-:W-:Y:S02]  /*e380*/  FMNMX R16, R118, R11, !PT ;  /* 0x0000000b76107209 */ /* 0x000fe40007800000 */
[----:B------:R-:W-:Y:S01]  /*e390*/  @!P6 FMUL R92, R92, 0.5 ;  /* 0x3f0000005c5ce820 */ /* 0x000fe20000400000 */
[----:B------:R-:W2:Y:S01]  /*e3a0*/  MUFU.EX2 R69, R69 ;  /* 0x0000004500457308 */ /* 0x000ea20000000800 */
[----:B------:R-:W-:Y:S01]  /*e3b0*/  FMNMX R11, R119, R16, !PT ;  /* 0x00000010770b7209 */ /* 0x000fe20007800000 */
[----:B---3--:R-:W-:Y:S01]  /*e3c0*/  @!P3 FMUL R100, R100, R100 ;  /* 0x000000646464b220 */ /* 0x008fe20000400000 */
[----:B------:R-:W-:-:S02]  /*e3d0*/  FSETP.GEU.AND P3, PT, R73, -126, PT ;  /* 0xc2fc00004900780b */ /* 0x000fc40003f6e000 */
[----:B------:R-:W-:-:S03]  /*e3e0*/  FMNMX R16, R122, R11, !PT ;  /* 0x0000000b7a107209 */ /* 0x000fc60007800000 */
[----:B------:R-:W3:Y:S01]  /*e3f0*/  MUFU.EX2 R92, R92 ;  /* 0x0000005c005c7308 */ /* 0x000ee20000000800 */
[----:B-1----:R-:W-:Y:S01]  /*e400*/  @!P4 FMUL R96, R96, R96 ;  /* 0x000000606060c220 */ /* 0x002fe20000400000 */
[----:B------:R-:W-:Y:S01]  /*e410*/  FSETP.GEU.AND P4, PT, R77, -126, PT ;  /* 0xc2fc00004d00780b */ /* 0x000fe20003f8e000 */
[----:B------:R-:W-:Y:S01]  /*e420*/  @!P2 FMUL R68, R68, 0.5 ;  /* 0x3f0000004444a820 */ /* 0x000fe20000400000 */
[----:B------:R-:W-:-:S04]  /*e430*/  FMNMX R11, R123, R16, !PT ;  /* 0x000000107b0b7209 */ /* 0x000fc80007800000 */
[----:B------:R-:W-:Y:S01]  /*e440*/  FMNMX R16, R126, R11, !PT ;  /* 0x0000000b7e107209 */ /* 0x000fe20007800000 */
[----:B------:R-:W1:Y:S01]  /*e450*/  MUFU.EX2 R68, R68 ;  /* 0x0000004400447308 */ /* 0x000e620000000800 */
[----:B--2---:R-:W-:Y:S01]  /*e460*/  @!P5 FMUL R69, R69, R69 ;  /* 0x000000454545d220 */ /* 0x004fe20000400000 */
[----:B------:R-:W-:Y:S01]  /*e470*/  FSETP.GEU.AND P5, PT, R93, -126, PT ;  /* 0xc2fc00005d00780b */ /* 0x000fe20003fae000 */
[----:B------:R-:W-:Y:S01]  /*e480*/  @!P3 FMUL R73, R73, 0.5 ;  /* 0x3f0000004949b820 */ /* 0x000fe20000400000 */
[----:B------:R-:W-:Y:S02]  /*e490*/  FMNMX R11, R127, R16, !PT ;  /* 0x000000107f0b7209 */ /* 0x000fe40007800000 */
[----:B------:R-:W-:Y:S02]  /*e4a0*/  @!P4 FMUL R77, R77, 0.5 ;  /* 0x3f0000004d4dc820 */ /* 0x000fe40000400000 */
[----:B------:R-:W-:Y:S01]  /*e4b0*/  FMNMX R16, R130, R11, !PT ;  /* 0x0000000b82107209 */ /* 0x000fe20007800000 */
[----:B------:R-:W2:Y:S01]  /*e4c0*/  MUFU.EX2 R73, R73 ;  /* 0x0000004900497308 */ /* 0x000ea20000000800 */
[----:B---3--:R-:W-:Y:S01]  /*e4d0*/  @!P6 FMUL R92, R92, R92 ;  /* 0x0000005c5c5ce220 */ /* 0x008fe20000400000 */
[----:B------:R-:W-:-:S02]  /*e4e0*/  FSETP.GEU.AND P6, PT, R12, -126, PT ;  /* 0xc2fc00000c00780b */ /* 0x000fc40003fce000 */
[----:B------:R-:W-:Y:S02]  /*e4f0*/  FMNMX R11, R131, R16, !PT ;  /* 0x00000010830b7209 */ /* 0x000fe40007800000 */
[----:B------:R-:W-:Y:S02]  /*e500*/  @!P5 FMUL R93, R93, 0.5 ;  /* 0x3f0000005d5dd820 */ /* 0x000fe40000400000 */
[----:B------:R-:W3:Y:S01]  /*e510*/  MUFU.EX2 R77, R77 ;  /* 0x0000004d004d7308 */ /* 0x000ee20000000800 */
[----:B------:R-:W-:Y:S01]  /*e520*/  FMNMX R16, R134, R11, !PT ;  /* 0x0000000b86107209 */ /* 0x000fe20007800000 */
[----:B-1----:R-:W-:Y:S01]  /*e530*/  @!P2 FMUL R68, R68, R68 ;  /* 0x000000444444a220 */ /* 0x002fe20000400000 */
[----:B------:R-:W-:Y:S02]  /*e540*/  FSETP.GEU.AND P2, PT, R101, -126, PT ;  /* 0xc2fc00006500780b */ /* 0x000fe40003f4e000 */
[----:B------:R-:W-:Y:S02]  /*e550*/  FMNMX R11, R135, R16, !PT ;  /* 0x00000010870b7209 */ /* 0x000fe40007800000 */
[----:B------:R-:W-:Y:S01]  /*e560*/  @!P6 FMUL R12, R12, 0.5 ;  /* 0x3f0000000c0ce820 */ /* 0x000fe20000400000 */
[----:B------:R-:W1:Y:S01]  /*e570*/  MUFU.EX2 R93, R93 ;  /* 0x0000005d005d7308 */ /* 0x000e620000000800 */
[----:B------:R-:W-:Y:S01]  /*e580*/  FMNMX R16, R138, R11, !PT ;  /* 0x0000000b8a107209 */ /* 0x000fe20007800000 */
[----:B--2---:R-:W-:Y:S01]  /*e590*/  @!P3 FMUL R73, R73, R73 ;  /* 0x000000494949b220 */ /* 0x004fe20000400000 */
[----:B------:R-:W-:-:S02]  /*e5a0*/  FSETP.GEU.AND P3, PT, R89, -126, PT ;  /* 0xc2fc00005900780b */ /* 0x000fc40003f6e000 */
[----:B------:R-:W-:-:S03]  /*e5b0*/  FMNMX R11, R139, R16, !PT ;  /* 0x000000108b0b7209 */ /* 0x000fc60007800000 */
[----:B------:R-:W2:Y:S01]  /*e5c0*/  MUFU.EX2 R72, R12 ;  /* 0x0000000c00487308 */ /* 0x000ea20000000800 */
[----:B---3--:R-:W-:Y:S01]  /*e5d0*/  @!P4 FMUL R77, R77, R77 ;  /* 0x0000004d4d4dc220 */ /* 0x008fe20000400000 */
[----:B------:R-:W-:Y:S01]  /*e5e0*/  FSETP.GEU.AND P4, PT, R88, -126, PT ;  /* 0xc2fc00005800780b */ /* 0x000fe20003f8e000 */
[----:B------:R-:W-:Y:S01]  /*e5f0*/  @!P2 FMUL R101, R101, 0.5 ;  /* 0x3f0000006565a820 */ /* 0x000fe20000400000 */
[----:B------:R-:W-:-:S04]  /*e600*/  FMNMX R16, R142, R11, !PT ;  /* 0x0000000b8e107209 */ /* 0x000fc80007800000 */
[----:B------:R-:W-:Y:S01]  /*e610*/  FMNMX R11, R143, R16, !PT ;  /* 0x000000108f0b7209 */ /* 0x000fe20007800000 */
[----:B------:R-:W3:Y:S01]  /*e620*/  MUFU.EX2 R101, R101 ;  /* 0x0000006500657308 */ /* 0x000ee20000000800 */
[----:B-1----:R-:W-:Y:S01]  /*e630*/  @!P5 FMUL R93, R93, R93 ;  /* 0x0000005d5d5dd220 */ /* 0x002fe20000400000 */
[----:B------:R-:W-:Y:S01]  /*e640*/  FSETP.GEU.AND P5, PT, R14, -126, PT ;  /* 0xc2fc00000e00780b */ /* 0x000fe20003fae000 */
[----:B------:R-:W-:Y:S01]  /*e650*/  @!P3 FMUL R89, R89, 0.5 ;  /* 0x3f0000005959b820 */ /* 0x000fe20000400000 */
[----:B------:R-:W-:Y:S02]  /*e660*/  FMNMX R16, R146, R11, !PT ;  /* 0x0000000b92107209 */ /* 0x000fe40007800000 */
[----:B------:R-:W-:Y:S02]  /*e670*/  @!P4 FMUL R88, R88, 0.5 ;  /* 0x3f0000005858c820 */ /* 0x000fe40000400000 */
[----:B------:R-:W-:Y:S01]  /*e680*/  FMNMX R11, R147, R16, !PT ;  /* 0x00000010930b7209 */ /* 0x000fe20007800000 */
[----:B--2---:R-:W-:Y:S01]  /*e690*/  @!P6 FMUL R72, R72, R72 ;  /* 0x000000484848e220 */ /* 0x004fe20000400000 */
[----:B------:R-:W-:Y:S01]  /*e6a0*/  FSETP.GEU.AND P6, PT, R76, -126, PT ;  /* 0xc2fc00004c00780b */ /* 0x000fe20003fce000 */
[----:B------:R-:W1:Y:S01]  /*e6b0*/  MUFU.EX2 R89, R89 ;  /* 0x0000005900597308 */ /* 0x000e620000000800 */
[----:B------:R-:W-:-:S03]  /*e6c0*/  FMNMX R16, R150, R11, !PT ;  /* 0x0000000b96107209 */ /* 0x000fc60007800000 */
[----:B------:R-:W-:Y:S01]  /*e6d0*/  @!P5 FMUL R14, R14, 0.5 ;  /* 0x3f0000000e0ed820 */ /* 0x000fe20000400000 */
[----:B------:R-:W-:Y:S01]  /*e6e0*/  FMNMX R16, R151, R16, !PT ;  /* 0x0000001097107209 */ /* 0x000fe20007800000 */
[----:B---3--:R-:W-:Y:S01]  /*e6f0*/  @!P2 FMUL R101, R101, R101 ;  /* 0x000000656565a220 */ /* 0x008fe20000400000 */
[----:B------:R-:W-:Y:S01]  /*e700*/  FSETP.GEU.AND P2, PT, R85, -126, PT ;  /* 0xc2fc00005500780b */ /* 0x000fe20003f4e000 */
[----:B------:R-:W2:Y:S02]  /*e710*/  MUFU.EX2 R88, R88 ;  /* 0x0000005800587308 */ /* 0x000ea40000000800 */
[----:B------:R-:W3:Y:S02]  /*e720*/  SHFL.BFLY PT, R11, R16, 0x1, 0x1f ;  /* 0x0c201f00100b7f89 */ /* 0x000ee400000e0000 */
[----:B------:R-:W-:-:S04]  /*e730*/  @!P6 FMUL R76, R76, 0.5 ;  /* 0x3f0000004c4ce820 */ /* 0x000fc80000400000 */
[----:B------:R4:W5:Y:S01]  /*e740*/  MUFU.EX2 R105, R14 ;  /* 0x0000000e00697308 */ /* 0x0009620000000800 */
[----:B-1----:R-:W-:Y:S01]  /*e750*/  @!P3 FMUL R89, R89, R89 ;  /* 0x000000595959b220 */ /* 0x002fe20000400000 */
[----:B------:R-:W-:Y:S02]  /*e760*/  FSETP.GEU.AND P3, PT, R109, -126, PT ;  /* 0xc2fc00006d00780b */ /* 0x000fe40003f6e000 */
[----:B------:R-:W-:-:S04]  /*e770*/  @!P2 FMUL R85, R85, 0.5 ;  /* 0x3f0000005555a820 */ /* 0x000fc80000400000 */
[----:B------:R-:W1:Y:S01]  /*e780*/  MUFU.EX2 R76, R76 ;  /* 0x0000004c004c7308 */ /* 0x000e620000000800 */
[----:B--2---:R-:W-:Y:S01]  /*e790*/  @!P4 FMUL R88, R88, R88 ;  /* 0x000000585858c220 */ /* 0x004fe20000400000 */
[----:B------:R-:W-:Y:S01]  /*e7a0*/  FSETP.GEU.AND P4, PT, R22, -126, PT ;  /* 0xc2fc00001600780b */ /* 0x000fe20003f8e000 */
[----:B----4-:R-:W-:-:S04]  /*e7b0*/  FFMA R14, R144, UR25, -R13 ;  /* 0x00000019900e7c23 */ /* 0x010fc8000800080d */
[----:B------:R-:W-:Y:S01]  /*e7c0*/  @!P3 FMUL R109, R109, 0.5 ;  /* 0x3f0000006d6db820 */ /* 0x000fe20000400000 */
[----:B------:R-:W2:Y:S01]  /*e7d0*/  MUFU.EX2 R85, R85 ;  /* 0x0000005500557308 */ /* 0x000ea20000000800 */
[----:B-----5:R-:W-:Y:S01]  /*e7e0*/  @!P5 FMUL R105, R105, R105 ;  /* 0x000000696969d220 */ /* 0x020fe20000400000 */
[----:B------:R-:W-:Y:S02]  /*e7f0*/  FSETP.GEU.AND P5, PT, R80, -126, PT ;  /* 0xc2fc00005000780b */ /* 0x000fe40003fae000 */
[----:B---3--:R-:W-:Y:S01]  /*e800*/  FMNMX R11, R16, R11, !PT ;  /* 0x0000000b100b7209 */ /* 0x008fe20007800000 */
[----:B------:R-:W-:Y:S02]  /*e810*/  FFMA R16, R188, UR25, -R13 ;  /* 0x00000019bc107c23 */ /* 0x000fe4000800080d */
[----:B------:R-:W-:Y:S01]  /*e820*/  @!P4 FMUL R22, R22, 0.5 ;  /* 0x3f0000001616c820 */ /* 0x000fe20000400000 */
[----:B------:R-:W3:Y:S01]  /*e830*/  MUFU.EX2 R109, R109 ;  /* 0x0000006d006d7308 */ /* 0x000ee20000000800 */
[----:B-1----:R-:W-:Y:S01]  /*e840*/  @!P6 FMUL R76, R76, R76 ;  /* 0x0000004c4c4ce220 */ /* 0x002fe20000400000 */
[----:B------:R-:W-:Y:S01]  /*e850*/  FSETP.GEU.AND P6, PT, R81, -126, PT ;  /* 0xc2fc00005100780b */ /* 0x000fe20003fce000 */
[----:B------:R-:W1:Y:S04]  /*e860*/  SHFL.BFLY PT, R12, R11, 0x2, 0x1f ;  /* 0x0c401f000b0c7f89 */ /* 0x000e6800000e0000 */
[----:B------:R-:W-:Y:S01]  /*e870*/  @!P5 FMUL R80, R80, 0.5 ;  /* 0x3f0000005050d820 */ /* 0x000fe20000400000 */
[----:B------:R-:W4:Y:S01]  /*e880*/  MUFU.EX2 R22, R22 ;  /* 0x0000001600167308 */ /* 0x000f220000000800 */
        /* <DEDUP_REMOVED lines=8> */
[----:B----4-:R-:W-:Y:S01]  /*e910*/  @!P4 FMUL R22, R22, R22 ;  /* 0x000000161616c220 */ /* 0x010fe20000400000 */
[----:B------:R-:W-:Y:S02]  /*e920*/  FSETP.GEU.AND P4, PT, R14, -126, PT ;  /* 0xc2fc00000e00780b */ /* 0x000fe40003f8e000 */
[----:B-1----:R-:W-:Y:S01]  /*e930*/  FMNMX R11, R11, R12, !PT ;  /* 0x0000000c0b0b7209 */ /* 0x002fe20007800000 */
[--C-:B------:R-:W-:Y:S01]  /*e940*/  FFMA R12, R148, UR25, -R13.reuse ;  /* 0x00000019940c7c23 */ /* 0x100fe2000800080d */
[----:B------:R-:W-:Y:S01]  /*e950*/  FFMA R13, R149, UR25, -R13 ;  /* 0x00000019950d7c23 */ /* 0x000fe2000800080d */
[----:B------:R-:W-:Y:S01]  /*e960*/  @!P3 FMUL R16, R16, 0.5 ;  /* 0x3f0000001010b820 */ /* 0x000fe20000400000 */
[----:B------:R-:W1:Y:S01]  /*e970*/  MUFU.EX2 R84, R84 ;  /* 0x0000005400547308 */ /* 0x000e620000000800 */
[----:B--2---:R-:W-:Y:S01]  /*e980*/  @!P5 FMUL R80, R80, R80 ;  /* 0x000000505050d220 */ /* 0x004fe20000400000 */
[----:B------:R-:W-:Y:S01]  /*e990*/  FSETP.NEU.AND P5, PT, R11, -INF , PT ;  /* 0xff8000000b00780b */ /* 0x000fe20003fad000 */
[C---:B------:R-:W-:Y:S01]  /*e9a0*/  FADD R149, R36.reuse, R77 ;  /* 0x0000004d24957221 */ /* 0x040fe20000000000 */
[----:B------:R-:W-:Y:S01]  /*e9b0*/  FADD R189, R21, R22 ;  /* 0x0000001615bd7221 */ /* 0x000fe20000000000 */
[----:B------:R-:W-:-:S02]  /*e9c0*/  F2FP.BF16.F32.PACK_AB R36, R36, R37 ;  /* 0x000000252424723e */ /* 0x000fc400000010ff */
[----:B------:R-:W-:Y:S01]  /*e9d0*/  @!P4 FMUL R14, R14, 0.5 ;  /* 0x3f0000000e0ec820 */ /* 0x000fe20000400000 */
[----:B------:R-:W-:Y:S01]  /*e9e0*/  FSEL R145, R11, RZ, P5 ;  /* 0x000000ff0b917208 */ /* 0x000fe20002800000 */
[----:B---3--:R-:W-:Y:S01]  /*e9f0*/  @!P6 FMUL R81, R81, R81 ;  /* 0x000000515151e220 */ /* 0x008fe20000400000 */
[----:B------:R-:W-:Y:S01]  /*ea00*/  FSETP.GEU.AND P6, PT, R113, -126, PT ;  /* 0xc2fc00007100780b */ /* 0x000fe20003fce000 */
[----:B------:R-:W2:Y:S01]  /*ea10*/  MUFU.EX2 R16, R16 ;  /* 0x0000001000107308 */ /* 0x000ea20000000800 */
[----:B------:R-:W-:Y:S01]  /*ea20*/  FSETP.GEU.AND P5, PT, R12, -126, PT ;  /* 0xc2fc00000c00780b */ /* 0x000fe20003fae000 */
[----:B------:R-:W-:-:S04]  /*ea30*/  FMUL R136, R145, UR25 ;  /* 0x0000001991887c20 */ /* 0x000fc80008400000 */
[--C-:B------:R-:W-:Y:S01]  /*ea40*/  FFMA R187, R187, UR25, -R136.reuse ;  /* 0x00000019bbbb7c23 */ /* 0x100fe20008000888 */
[----:B-1----:R-:W-:Y:S01]  /*ea50*/  @!P2 FMUL R84, R84, R84 ;  /* 0x000000545454a220 */ /* 0x002fe20000400000 */
[----:B------:R-:W1:Y:S01]  /*ea60*/  MUFU.EX2 R14, R14 ;  /* 0x0000000e000e7308 */ /* 0x000e620000000800 */
[--C-:B------:R-:W-:Y:S01]  /*ea70*/  FFMA R104, R27, UR25, -R136.reuse ;  /* 0x000000191b687c23 */ /* 0x100fe20008000888 */
[--C-:B------:R-:W-:Y:S01]  /*ea80*/  FFMA R30, R30, UR25, -R136.reuse ;  /* 0x000000191e1e7c23 */ /* 0x100fe20008000888 */
[----:B------:R-:W-:Y:S01]  /*ea90*/  FSETP.GEU.AND P2, PT, R187, -126, PT ;  /* 0xc2fc0000bb00780b */ /* 0x000fe20003f4e000 */
[----:B------:R-:W-:Y:S01]  /*eaa0*/  @!P6 FMUL R113, R113, 0.5 ;  /* 0x3f0000007171e820 */ /* 0x000fe20000400000 */
[--C-:B------:R-:W-:Y:S01]  /*eab0*/  FFMA R116, R35, UR25, -R136.reuse ;  /* 0x0000001923747c23 */ /* 0x100fe20008000888 */
[----:B------:R-:W-:Y:S01]  /*eac0*/  @!P5 FMUL R12, R12, 0.5 ;  /* 0x3f0000000c0cd820 */ /* 0x000fe20000400000 */
[--C-:B------:R-:W-:Y:S01]  /*ead0*/  FFMA R108, R31, UR25, -R136.reuse ;  /* 0x000000191f6c7c23 */ /* 0x100fe20008000888 */
[--C-:B------:R-:W-:Y:S01]  /*eae0*/  FFMA R112, R34, UR25, -R136.reuse ;  /* 0x0000001922707c23 */ /* 0x100fe20008000888 */
[----:B--2---:R-:W-:Y:S01]  /*eaf0*/  @!P3 FMUL R16, R16, R16 ;  /* 0x000000101010b220 */ /* 0x004fe20000400000 */
[----:B------:R-:W-:Y:S01]  /*eb00*/  FSETP.GEU.AND P3, PT, R13, -126, PT ;  /* 0xc2fc00000d00780b */ /* 0x000fe20003f6e000 */
[----:B------:R-:W2:Y:S01]  /*eb10*/  MUFU.EX2 R113, R113 ;  /* 0x0000007100717308 */ /* 0x000ea20000000800 */
[--C-:B------:R-:W-:Y:S01]  /*eb20*/  FFMA R120, R38, UR25, -R136.reuse ;  /* 0x0000001926787c23 */ /* 0x100fe20008000888 */
[--C-:B------:R-:W-:Y:S01]  /*eb30*/  FFMA R121, R43, UR25, -R136.reuse ;  /* 0x000000192b797c23 */ /* 0x100fe20008000888 */
[--C-:B------:R-:W-:Y:S01]  /*eb40*/  FFMA R43, R46, UR25, -R136.reuse ;  /* 0x000000192e2b7c23 */ /* 0x100fe20008000888 */
[--C-:B------:R-:W-:Y:S01]  /*eb50*/  FFMA R42, R42, UR25, -R136.reuse ;  /* 0x000000192a2a7c23 */ /* 0x100fe20008000888 */
[----:B------:R-:W-:Y:S01]  /*eb60*/  @!P2 FMUL R187, R187, 0.5 ;  /* 0x3f000000bbbba820 */ /* 0x000fe20000400000 */
[----:B-1----:R-:W-:Y:S01]  /*eb70*/  @!P4 FMUL R14, R14, R14 ;  /* 0x0000000e0e0ec220 */ /* 0x002fe20000400000 */
[----:B------:R-:W-:Y:S01]  /*eb80*/  FSETP.GEU.AND P4, PT, R104, -126, PT ;  /* 0xc2fc00006800780b */ /* 0x000fe20003f8e000 */
[----:B------:R-:W1:Y:S01]  /*eb90*/  MUFU.EX2 R12, R12 ;  /* 0x0000000c000c7308 */ /* 0x000e620000000800 */
[--C-:B------:R-:W-:Y:S01]  /*eba0*/  FFMA R47, R47, UR25, -R136.reuse ;  /* 0x000000192f2f7c23 */ /* 0x100fe20008000888 */
[--C-:B------:R-:W-:Y:S01]  /*ebb0*/  FFMA R46, R50, UR25, -R136.reuse ;  /* 0x00000019322e7c23 */ /* 0x100fe20008000888 */
[--C-:B------:R-:W-:Y:S01]  /*ebc0*/  FFMA R55, R55, UR25, -R136.reuse ;  /* 0x0000001937377c23 */ /* 0x100fe20008000888 */
[----:B------:R-:W-:Y:S01]  /*ebd0*/  @!P3 FMUL R13, R13, 0.5 ;  /* 0x3f0000000d0db820 */ /* 0x000fe20000400000 */
[--C-:B------:R-:W-:Y:S01]  /*ebe0*/  FFMA R51, R51, UR25, -R136.reuse ;  /* 0x0000001933337c23 */ /* 0x100fe20008000888 */
[--C-:B------:R-:W-:Y:S01]  /*ebf0*/  FFMA R58, R58, UR25, -R136.reuse ;  /* 0x000000193a3a7c23 */ /* 0x100fe20008000888 */
[--C-:B------:R-:W-:Y:S01]  /*ec00*/  FFMA R54, R54, UR25, -R136.reuse ;  /* 0x0000001936367c23 */ /* 0x100fe20008000888 */
[----:B------:R-:W3:Y:S01]  /*ec10*/  MUFU.EX2 R27, R187 ;  /* 0x000000bb001b7308 */ /* 0x000ee20000000800 */
[----:B--2---:R-:W-:Y:S01]  /*ec20*/  @!P6 FMUL R113, R113, R113 ;  /* 0x000000717171e220 */ /* 0x004fe20000400000 */
[----:B------:R-:W-:Y:S01]  /*ec30*/  FSETP.GEU.AND P6, PT, R30, -126, PT ;  /* 0xc2fc00001e00780b */ /* 0x000fe20003fce000 */
[--C-:B------:R-:W-:Y:S01]  /*ec40*/  FFMA R59, R59, UR25, -R136.reuse ;  /* 0x000000193b3b7c23 */ /* 0x100fe20008000888 */
[----:B------:R-:W-:Y:S01]  /*ec50*/  @!P4 FMUL R104, R104, 0.5 ;  /* 0x3f0000006868c820 */ /* 0x000fe20000400000 */
[--C-:B------:R-:W-:Y:S01]  /*ec60*/  FFMA R50, R66, UR25, -R136.reuse ;  /* 0x0000001942327c23 */ /* 0x100fe20008000888 */
[--C-:B------:R-:W-:Y:S01]  /*ec70*/  FFMA R67, R67, UR25, -R136.reuse ;  /* 0x0000001943437c23 */ /* 0x100fe20008000888 */
[--C-:B------:R-:W-:Y:S01]  /*ec80*/  FFMA R63, R63, UR25, -R136.reuse ;  /* 0x000000193f3f7c23 */ /* 0x100fe20008000888 */
[----:B------:R-:W2:Y:S01]  /*ec90*/  MUFU.EX2 R13, R13 ;  /* 0x0000000d000d7308 */ /* 0x000ea20000000800 */
[----:B-1----:R-:W-:Y:S01]  /*eca0*/  @!P5 FMUL R12, R12, R12 ;  /* 0x0000000c0c0cd220 */ /* 0x002fe20000400000 */
[----:B------:R-:W-:Y:S01]  /*ecb0*/  FSETP.GEU.AND P5, PT, R108, -126, PT ;  /* 0xc2fc00006c00780b */ /* 0x000fe20003fae000 */
[--C-:B------:R-:W-:Y:S01]  /*ecc0*/  FFMA R75, R75, UR25, -R136.reuse ;  /* 0x000000194b4b7c23 */ /* 0x100fe20008000888 */
[--C-:B------:R-:W-:Y:S01]  /*ecd0*/  FFMA R132, R79, UR25, -R136.reuse ;  /* 0x000000194f847c23 */ /* 0x100fe20008000888 */
[--C-:B------:R-:W-:Y:S01]  /*ece0*/  FFMA R128, R87, UR25, -R136.reuse ;  /* 0x0000001957807c23 */ /* 0x100fe20008000888 */
[--C-:B------:R-:W-:Y:S01]  /*ecf0*/  FFMA R83, R83, UR25, -R136.reuse ;  /* 0x0000001953537c23 */ /* 0x100fe20008000888 */
[----:B------:R-:W-:Y:S01]  /*ed00*/  @!P6 FMUL R30, R30, 0.5 ;  /* 0x3f0000001e1ee820 */ /* 0x000fe20000400000 */
[----:B------:R-:W1:Y:S01]  /*ed10*/  MUFU.EX2 R104, R104 ;  /* 0x0000006800687308 */ /* 0x000e620000000800 */
[----:B---3--:R-:W-:Y:S01]  /*ed20*/  @!P2 FMUL R27, R27, R27 ;  /* 0x0000001b1b1ba220 */ /* 0x008fe20000400000 */
[----:B------:R-:W-:Y:S01]  /*ed30*/  FSETP.GEU.AND P2, PT, R116, -126, PT ;  /* 0xc2fc00007400780b */ /* 0x000fe20003f4e000 */
[--C-:B------:R-:W-:Y:S01]  /*ed40*/  FFMA R62, R62, UR25, -R136.reuse ;  /* 0x000000193e3e7c23 */ /* 0x100fe20008000888 */
[--C-:B------:R-:W-:Y:S01]  /*ed50*/  FFMA R66, R90, UR25, -R136.reuse ;  /* 0x000000195a427c23 */ /* 0x100fe20008000888 */
[--C-:B------:R-:W-:Y:S01]  /*ed60*/  FFMA R87, R91, UR25, -R136.reuse ;  /* 0x000000195b577c23 */ /* 0x100fe20008000888 */
[--C-:B------:R-:W-:Y:S01]  /*ed70*/  FFMA R91, R95, UR25, -R136.reuse ;  /* 0x000000195f5b7c23 */ /* 0x100fe20008000888 */
[----:B------:R-:W-:Y:S01]  /*ed80*/  @!P5 FMUL R108, R108, 0.5 ;  /* 0x3f0000006c6cd820 */ /* 0x000fe20000400000 */
[----:B------:R3:W4:Y:S01]  /*ed90*/  MUFU.EX2 R31, R30 ;  /* 0x0000001e001f7308 */ /* 0x0007220000000800 */
[----:B--2---:R-:W-:Y:S01]  /*eda0*/  @!P3 FMUL R13, R13, R13 ;  /* 0x0000000d0d0db220 */ /* 0x004fe20000400000 */
[----:B------:R-:W-:Y:S01]  /*edb0*/  FSETP.GEU.AND P3, PT, R112, -126, PT ;  /* 0xc2fc00007000780b */ /* 0x000fe20003f6e000 */
[--C-:B------:R-:W-:Y:S01]  /*edc0*/  FFMA R95, R99, UR25, -R136.reuse ;  /* 0x00000019635f7c23 */ /* 0x100fe20008000888 */
[--C-:B------:R-:W-:Y:S01]  /*edd0*/  FFMA R71, R71, UR25, -R136.reuse ;  /* 0x0000001947477c23 */ /* 0x100fe20008000888 */
[--C-:B------:R-:W-:Y:S01]  /*ede0*/  FFMA R99, R103, UR25, -R136.reuse ;  /* 0x0000001967637c23 */ /* 0x100fe20008000888 */
[--C-:B------:R-:W-:Y:S01]  /*edf0*/  FFMA R90, R110, UR25, -R136.reuse ;  /* 0x000000196e5a7c23 */ /* 0x100fe20008000888 */
[----:B------:R-:W-:Y:S01]  /*ee00*/  @!P2 FMUL R116, R116, 0.5 ;  /* 0x3f0000007474a820 */ /* 0x000fe20000400000 */
[----:B------:R-:W2:Y:S01]  /*ee10*/  MUFU.EX2 R34, R108 ;  /* 0x0000006c00227308 */ /* 0x000ea20000000800 */
[----:B-1----:R-:W-:Y:S01]  /*ee20*/  @!P4 FMUL R104, R104, R104 ;  /* 0x000000686868c220 */ /* 0x002fe20000400000 */
[----:B------:R-:W-:Y:S01]  /*ee30*/  FSETP.GEU.AND P4, PT, R120, -126, PT ;  /* 0xc2fc00007800780b */ /* 0x000fe20003f8e000 */
[--C-:B---3--:R-:W-:Y:S01]  /*ee40*/  FFMA R30, R39, UR25, -R136.reuse ;  /* 0x00000019271e7c23 */ /* 0x108fe20008000888 */
[--C-:B------:R-:W-:Y:S01]  /*ee50*/  FFMA R127, R127, UR25, -R136.reuse ;  /* 0x000000197f7f7c23 */ /* 0x100fe20008000888 */
[--C-:B------:R-:W-:Y:S01]  /*ee60*/  FFMA R103, R111, UR25, -R136.reuse ;  /* 0x000000196f677c23 */ /* 0x100fe20008000888 */
[--C-:B------:R-:W-:Y:S01]  /*ee70*/  FFMA R111, R130, UR25, -R136.reuse ;  /* 0x00000019826f7c23 */ /* 0x100fe20008000888 */
[----:B------:R-:W-:Y:S01]  /*ee80*/  @!P3 FMUL R112, R112, 0.5 ;  /* 0x3f0000007070b820 */ /* 0x000fe20000400000 */
[----:B------:R-:W1:Y:S01]  /*ee90*/  MUFU.EX2 R38, R116 ;  /* 0x0000007400267308 */ /* 0x000e620000000800 */
[----:B----4-:R-:W-:Y:S01]  /*eea0*/  @!P6 FMUL R31, R31, R31 ;  /* 0x0000001f1f1fe220 */ /* 0x010fe20000400000 */
[----:B------:R-:W-:Y:S01]  /*eeb0*/  FSETP.GEU.AND P6, PT, R30, -126, PT ;  /* 0xc2fc00001e00780b */ /* 0x000fe20003fce000 */
[--C-:B------:R-:W-:Y:S01]  /*eec0*/  FFMA R134, R134, UR25, -R136.reuse ;  /* 0x0000001986867c23 */ /* 0x100fe20008000888 */
[----:B------:R-:W-:Y:S01]  /*eed0*/  FFMA R144, R142, UR25, -R136 ;  /* 0x000000198e907c23 */ /* 0x000fe20008000888 */
[----:B------:R-:W-:Y:S01]  /*eee0*/  FADD R130, R15, R60 ;  /* 0x0000003c0f827221 */ /* 0x000fe20000000000 */
[--C-:B------:R-:W-:Y:S01]  /*eef0*/  FFMA R188, R146, UR25, -R136.reuse ;  /* 0x0000001992bc7c23 */ /* 0x100fe20008000888 */
[----:B------:R-:W-:Y:S01]  /*ef00*/  @!P4 FMUL R120, R120, 0.5 ;  /* 0x3f0000007878c820 */ /* 0x000fe20000400000 */
[----:B------:R-:W3:Y:S01]  /*ef10*/  MUFU.EX2 R35, R112 ;  /* 0x0000007000237308 */ /* 0x000ee20000000800 */
[----:B--2---:R-:W-:Y:S01]  /*ef20*/  @!P5 FMUL R34, R34, R34 ;  /* 0x000000222222d220 */ /* 0x004fe20000400000 */
[----:B------:R-:W-:Y:S01]  /*ef30*/  FSETP.GEU.AND P5, PT, R42, -126, PT ;  /* 0xc2fc00002a00780b */ /* 0x000fe20003fae000 */
[--C-:B------:R-:W-:Y:S01]  /*ef40*/  FFMA R148, R143, UR25, -R136.reuse ;  /* 0x000000198f947c23 */ /* 0x100fe20008000888 */
[----:B------:R-:W-:Y:S01]  /*ef50*/  FFMA R191, R147, UR25, -R136 ;  /* 0x0000001993bf7c23 */ /* 0x000fe20008000888 */
[----:B------:R-:W-:Y:S01]  /*ef60*/  FADD R143, R185, R92 ;  /* 0x0000005cb98f7221 */ /* 0x000fe20000000000 */
[----:B------:R-:W-:Y:S01]  /*ef70*/  FADD R110, R48, R81 ;  /* 0x00000051306e7221 */ /* 0x000fe20000000000 */
[----:B------:R-:W-:Y:S01]  /*ef80*/  @!P6 FMUL R30, R30, 0.5 ;  /* 0x3f0000001e1ee820 */ /* 0x000fe20000400000 */
        /* <DEDUP_REMOVED lines=8> */
[----:B------:R1:W4:Y:S01]  /*f010*/  MUFU.EX2 R108, R30 ;  /* 0x0000001e006c7308 */ /* 0x0003220000000800 */
[----:B---3--:R-:W-:Y:S01]  /*f020*/  @!P3 FMUL R35, R35, R35 ;  /* 0x000000232323b220 */ /* 0x008fe20000400000 */
[----:B------:R-:W-:-:S02]  /*f030*/  FSETP.GEU.AND P3, PT, R121, -126, PT ;  /* 0xc2fc00007900780b */ /* 0x000fc40003f6e000 */
[----:B------:R-:W-:Y:S02]  /*f040*/  F2FP.BF16.F32.PACK_AB R48, R48, R49 ;  /* 0x000000313030723e */ /* 0x000fe400000010ff */
[----:B------:R-:W-:Y:S01]  /*f050*/  F2FP.BF16.F32.PACK_AB R68, R77, R68 ;  /* 0x000000444d44723e */ /* 0x000fe200000010ff */
[----:B------:R-:W-:Y:S01]  /*f060*/  @!P2 FMUL R43, R43, 0.5 ;  /* 0x3f0000002b2ba820 */ /* 0x000fe20000400000 */
[----:B------:R-:W3:Y:S01]  /*f070*/  MUFU.EX2 R42, R42 ;  /* 0x0000002a002a7308 */ /* 0x000ee20000000800 */
[----:B--2---:R-:W-:Y:S01]  /*f080*/  @!P4 FMUL R39, R39, R39 ;  /* 0x000000272727c220 */ /* 0x004fe20000400000 */
[----:B------:R-:W-:Y:S01]  /*f090*/  FSETP.GEU.AND P4, PT, R47, -126, PT ;  /* 0xc2fc00002f00780b */ /* 0x000fe20003f8e000 */
[----:B-1----:R-:W-:Y:S01]  /*f0a0*/  FADD R30, -R145, R8 ;  /* 0x00000008911e7221 */ /* 0x002fe20000000100 */
[----:B------:R-:W-:Y:S01]  /*f0b0*/  FADD R8, R49, R80 ;  /* 0x0000005031087221 */ /* 0x000fe20000000000 */
[----:B------:R-:W-:Y:S01]  /*f0c0*/  FADD R145, R18, R73 ;  /* 0x0000004912917221 */ /* 0x000fe20000000000 */
[----:B------:R-:W-:Y:S01]  /*f0d0*/  F2FP.BF16.F32.PACK_AB R80, R81, R80 ;  /* 0x000000505150723e */ /* 0x000fe200000010ff */
[----:B------:R-:W-:Y:S01]  /*f0e0*/  @!P3 FMUL R121, R121, 0.5 ;  /* 0x3f0000007979b820 */ /* 0x000fe20000400000 */
[----:B------:R-:W1:Y:S01]  /*f0f0*/  MUFU.EX2 R43, R43 ;  /* 0x0000002b002b7308 */ /* 0x000e620000000800 */
[----:B----4-:R-:W-:Y:S01]  /*f100*/  @!P6 FMUL R108, R108, R108 ;  /* 0x0000006c6c6ce220 */ /* 0x010fe20000400000 */
[----:B------:R-:W-:Y:S01]  /*f110*/  FSETP.GEU.AND P6, PT, R46, -126, PT ;  /* 0xc2fc00002e00780b */ /* 0x000fe20003fce000 */
[----:B------:R-:W-:-:S04]  /*f120*/  FMUL R30, R30, UR25 ;  /* 0x000000191e1e7c20 */ /* 0x000fc80008400000 */
        /* <DEDUP_REMOVED lines=21> */
[----:B------:R1:W4:Y:S01]  /*f280*/  MUFU.EX2 R47, R54 ;  /* 0x00000036002f7308 */ /* 0x0003220000000800 */
[----:B--2---:R-:W-:Y:S01]  /*f290*/  @!P5 FMUL R129, R129, R129 ;  /* 0x000000818181d220 */ /* 0x004fe20000400000 */
[----:B------:R-:W-:-:S04]  /*f2a0*/  FSETP.GEU.AND P5, PT, R62, -126, PT ;  /* 0xc2fc00003e00780b */ /* 0x000fc80003fae000 */
[----:B------:R-:W-:Y:S01]  /*f2b0*/  F2FP.BF16.F32.PACK_AB R37, R129, R46 ;  /* 0x0000002e8125723e */ /* 0x000fe200000010ff */
[----:B------:R-:W-:Y:S01]  /*f2c0*/  @!P6 FMUL R59, R59, 0.5 ;  /* 0x3f0000003b3be820 */ /* 0x000fe20000400000 */
[----:B------:R2:W5:Y:S01]  /*f2d0*/  MUFU.EX2 R51, R58 ;  /* 0x0000003a00337308 */ /* 0x0005620000000800 */
[----:B---3--:R-:W-:Y:S01]  /*f2e0*/  @!P2 FMUL R116, R116, R116 ;  /* 0x000000747474a220 */ /* 0x008fe20000400000 */
[----:B------:R-:W-:Y:S01]  /*f2f0*/  FSETP.GEU.AND P2, PT, R50, -126, PT ;  /* 0xc2fc00003200780b */ /* 0x000fe20003f4e000 */
[--C-:B-1----:R-:W-:Y:S01]  /*f300*/  FFMA R54, R70, UR25, -R136.reuse ;  /* 0x0000001946367c23 */ /* 0x102fe20008000888 */
[--C-:B------:R-:W-:Y:S01]  /*f310*/  FFMA R70, R94, UR25, -R136.reuse ;  /* 0x000000195e467c23 */ /* 0x100fe20008000888 */
[--C-:B------:R-:W-:Y:S01]  /*f320*/  FFMA R94, R107, UR25, -R136.reuse ;  /* 0x000000196b5e7c23 */ /* 0x100fe20008000888 */
[----:B------:R-:W-:Y:S01]  /*f330*/  FADD R107, R41, R89 ;  /* 0x00000059296b7221 */ /* 0x000fe20000000000 */
[----:B------:R-:W-:Y:S01]  /*f340*/  @!P5 FMUL R62, R62, 0.5 ;  /* 0x3f0000003e3ed820 */ /* 0x000fe20000400000 */
[----:B------:R1:W3:Y:S01]  /*f350*/  MUFU.EX2 R120, R59 ;  /* 0x0000003b00787308 */ /* 0x0002e20000000800 */
[----:B----4-:R-:W-:Y:S01]  /*f360*/  @!P3 FMUL R47, R47, R47 ;  /* 0x0000002f2f2fb220 */ /* 0x010fe20000400000 */
[----:B------:R-:W-:Y:S01]  /*f370*/  FSETP.GEU.AND P3, PT, R63, -126, PT ;  /* 0xc2fc00003f00780b */ /* 0x000fe20003f6e000 */
[--C-:B--2---:R-:W-:Y:S01]  /*f380*/  FFMA R58, R74, UR25, -R136.reuse ;  /* 0x000000194a3a7c23 */ /* 0x104fe20008000888 */
[--C-:B------:R-:W-:Y:S01]  /*f390*/  FFMA R74, R122, UR25, -R136.reuse ;  /* 0x000000197a4a7c23 */ /* 0x100fe20008000888 */
[----:B------:R-:W-:Y:S01]  /*f3a0*/  FFMA R122, R135, UR25, -R136 ;  /* 0x00000019877a7c23 */ /* 0x000fe20008000888 */
[----:B------:R-:W-:Y:S01]  /*f3b0*/  FADD R135, R33, R96 ;  /* 0x0000006021877221 */ /* 0x000fe20000000000 */
[----:B------:R-:W-:Y:S01]  /*f3c0*/  @!P2 FMUL R50, R50, 0.5 ;  /* 0x3f0000003232a820 */ /* 0x000fe20000400000 */
[----:B------:R2:W4:Y:S01]  /*f3d0*/  MUFU.EX2 R55, R62 ;  /* 0x0000003e00377308 */ /* 0x0005220000000800 */
[----:B-----5:R-:W-:Y:S01]  /*f3e0*/  @!P4 FMUL R51, R51, R51 ;  /* 0x000000333333c220 */ /* 0x020fe20000400000 */
        /* <DEDUP_REMOVED lines=9> */
[--C-:B--2---:R-:W-:Y:S01]  /*f480*/  FFMA R62, R82, UR25, -R136.reuse ;  /* 0x00000019523e7c23 */ /* 0x104fe20008000888 */
[--C-:B------:R-:W-:Y:S01]  /*f490*/  FFMA R82, R98, UR25, -R136.reuse ;  /* 0x0000001962527c23 */ /* 0x100fe20008000888 */
[--C-:B------:R-:W-:Y:S01]  /*f4a0*/  FFMA R98, R115, UR25, -R136.reuse ;  /* 0x0000001973627c23 */ /* 0x100fe20008000888 */
[----:B------:R-:W-:Y:S01]  /*f4b0*/  FADD R126, R126, R107 ;  /* 0x0000006b7e7e7221 */ /* 0x000fe20000000000 */
[----:B------:R-:W-:Y:S01]  /*f4c0*/  @!P4 FMUL R67, R67, 0.5 ;  /* 0x3f0000004343c820 */ /* 0x000fe20000400000 */
[----:B------:R2:W3:Y:S01]  /*f4d0*/  MUFU.EX2 R124, R63 ;  /* 0x0000003f007c7308 */ /* 0x0004e20000000800 */
[----:B----4-:R-:W-:Y:S01]  /*f4e0*/  @!P5 FMUL R55, R55, R55 ;  /* 0x000000373737d220 */ /* 0x010fe20000400000 */
[----:B------:R-:W-:Y:S01]  /*f4f0*/  FSETP.GEU.AND P5, PT, R71, -126, PT ;  /* 0xc2fc00004700780b */ /* 0x000fe20003fae000 */
[----:B------:R-:W-:Y:S01]  /*f500*/  FADD R107, R40, R101 ;  /* 0x00000065286b7221 */ /* 0x000fe20000000000 */
[----:B------:R-:W-:Y:S01]  /*f510*/  FFMA R115, R151, UR25, -R136 ;  /* 0x0000001997737c23 */ /* 0x000fe20008000888 */
[----:B------:R-:W-:Y:S01]  /*f520*/  FADD R8, R125, R16 ;  /* 0x000000107d087221 */ /* 0x000fe20000000000 */
[----:B------:R-:W-:Y:S01]  /*f530*/  FADD R151, R186, R93 ;  /* 0x0000005dba977221 */ /* 0x000fe20000000000 */
[----:B------:R-:W-:Y:S01]  /*f540*/  @!P6 FMUL R54, R54, 0.5 ;  /* 0x3f0000003636e820 */ /* 0x000fe20000400000 */
[----:B------:R4:W5:Y:S01]  /*f550*/  MUFU.EX2 R137, R67 ;  /* 0x0000004300897308 */ /* 0x0009620000000800 */
[----:B-1----:R-:W-:Y:S01]  /*f560*/  @!P2 FMUL R50, R50, R50 ;  /* 0x000000323232a220 */ /* 0x002fe20000400000 */
[----:B------:R-:W-:Y:S01]  /*f570*/  FSETP.GEU.AND P2, PT, R75, -126, PT ;  /* 0xc2fc00004b00780b */ /* 0x000fe20003f4e000 */
[--C-:B--2---:R-:W-:Y:S01]  /*f580*/  FFMA R63, R86, UR25, -R136.reuse ;  /* 0x00000019563f7c23 */ /* 0x104fe20008000888 */
[--C-:B------:R-:W-:Y:S01]  /*f590*/  FFMA R86, R102, UR25, -R136.reuse ;  /* 0x0000001966567c23 */ /* 0x100fe20008000888 */
[--C-:B------:R-:W-:Y:S01]  /*f5a0*/  FFMA R102, R118, UR25, -R136.reuse ;  /* 0x0000001976667c23 */ /* 0x100fe20008000888 */
[--C-:B------:R-:W-:Y:S01]  /*f5b0*/  FFMA R118, R131, UR25, -R136.reuse ;  /* 0x0000001983767c23 */ /* 0x100fe20008000888 */
[----:B------:R-:W-:Y:S01]  /*f5c0*/  @!P5 FMUL R71, R71, 0.5 ;  /* 0x3f0000004747d820 */ /* 0x000fe20000400000 */
[----:B------:R-:W1:Y:S01]  /*f5d0*/  MUFU.EX2 R54, R54 ;  /* 0x0000003600367308 */ /* 0x000e620000000800 */
[----:B---3--:R-:W-:Y:S01]  /*f5e0*/  @!P3 FMUL R124, R124, R124 ;  /* 0x0000007c7c7cb220 */ /* 0x008fe20000400000 */
[----:B------:R-:W-:Y:S01]  /*f5f0*/  FSETP.GEU.AND P3, PT, R58, -126, PT ;  /* 0xc2fc00003a00780b */ /* 0x000fe20003f6e000 */
[----:B----4-:R-:W-:Y:S01]  /*f600*/  FFMA R67, R106, UR25, -R136 ;  /* 0x000000196a437c23 */ /* 0x010fe20008000888 */
[----:B------:R-:W-:Y:S01]  /*f610*/  FADD R130, R130, R107 ;  /* 0x0000006b82827221 */ /* 0x000fe20000000000 */
[----:B------:R-:W-:Y:S01]  /*f620*/  FADD R107, R133, R88 ;  /* 0x00000058856b7221 */ /* 0x000fe20000000000 */
[--C-:B------:R-:W-:Y:S01]  /*f630*/  FFMA R131, R119, UR25, -R136.reuse ;  /* 0x0000001977837c23 */ /* 0x100fe20008000888 */
[----:B------:R-:W-:Y:S01]  /*f640*/  @!P2 FMUL R75, R75, 0.5 ;  /* 0x3f0000004b4ba820 */ /* 0x000fe20000400000 */
[----:B------:R2:W3:Y:S01]  /*f650*/  MUFU.EX2 R141, R71 ;  /* 0x00000047008d7308 */ /* 0x0004e20000000800 */
[----:B-----5:R-:W-:Y:S01]  /*f660*/  @!P4 FMUL R137, R137, R137 ;  /* 0x000000898989c220 */ /* 0x020fe20000400000 */
[----:B------:R-:W-:Y:S01]  /*f670*/  FSETP.GEU.AND P4, PT, R59, -126, PT ;  /* 0xc2fc00003b00780b */ /* 0x000fe20003f8e000 */
[----:B------:R-:W-:Y:S01]  /*f680*/  FFMA R106, R150, UR25, -R136 ;  /* 0x00000019966a7c23 */ /* 0x000fe20008000888 */
[----:B------:R-:W-:Y:S01]  /*f690*/  FADD R143, R143, R8 ;  /* 0x000000088f8f7221 */ /* 0x000fe20000000000 */
[----:B------:R-:W-:Y:S01]  /*f6a0*/  FADD R8, R23, R84 ;  /* 0x0000005417087221 */ /* 0x000fe20000000000 */
[----:B------:R-:W-:Y:S01]  /*f6b0*/  FADD R119, R45, R76 ;  /* 0x0000004c2d777221 */ /* 0x000fe20000000000 */
[----:B------:R-:W-:Y:S01]  /*f6c0*/  @!P3 FMUL R58, R58, 0.5 ;  /* 0x3f0000003a3ab820 */ /* 0x000fe20000400000 */
[----:B------:R4:W5:Y:S01]  /*f6d0*/  MUFU.EX2 R79, R75 ;  /* 0x0000004b004f7308 */ /* 0x0009620000000800 */
[----:B-1----:R-:W-:Y:S01]  /*f6e0*/  @!P6 FMUL R54, R54, R54 ;  /* 0x000000363636e220 */ /* 0x002fe20000400000 */
[----:B------:R-:W-:Y:S01]  /*f6f0*/  FSETP.GEU.AND P6, PT, R132, -126, PT ;  /* 0xc2fc00008400780b */ /* 0x000fe20003fce000 */
[--C-:B--2---:R-:W-:Y:S01]  /*f700*/  FFMA R71, R114, UR25, -R136.reuse ;  /* 0x0000001972477c23 */ /* 0x104fe20008000888 */
        /* <DEDUP_REMOVED lines=18> */
[----:B------:R-:W-:Y:S01]  /*f830*/  FADD R146, R26, R65 ;  /* 0x000000411a927221 */ /* 0x000fe20000000000 */
[----:B------:R-:W-:Y:S01]  /*f840*/  @!P5 FMUL R62, R62, 0.5 ;  /* 0x3f0000003e3ed820 */ /* 0x000fe20000400000 */
[----:B------:R-:W3:Y:S01]  /*f850*/  MUFU.EX2 R132, R132 ;  /* 0x0000008400847308 */ /* 0x000ee20000000800 */
        /* <DEDUP_REMOVED lines=8> */
[----:B--2---:R-:W-:Y:S01]  /*f8e0*/  @!P4 FMUL R59, R59, R59 ;  /* 0x0000003b3b3bc220 */ /* 0x004fe20000400000 */
[----:B------:R-:W-:Y:S01]  /*f8f0*/  FSETP.GEU.AND P4, PT, R128, -126, PT ;  /* 0xc2fc00008000780b */ /* 0x000fe20003f8e000 */
[----:B------:R-:W-:Y:S01]  /*f900*/  FADD R149, R149, R8 ;  /* 0x0000000895957221 */ /* 0x000fe20000000000 */
[----:B------:R-:W-:Y:S01]  /*f910*/  FADD R8, R56, R13 ;  /* 0x0000000d38087221 */ /* 0x000fe20000000000 */
[----:B------:R-:W-:Y:S01]  /*f920*/  FADD R126, R126, R135 ;  /* 0x000000877e7e7221 */ /* 0x000fe20000000000 */
[----:B------:R-:W-:Y:S01]  /*f930*/  FADD R147, R138, R147 ;  /* 0x000000938a937221 */ /* 0x000fe20000000000 */
[----:B------:R-:W-:Y:S01]  /*f940*/  @!P3 FMUL R83, R83, 0.5 ;  /* 0x3f0000005353b820 */ /* 0x000fe20000400000 */
[----:B------:R-:W2:Y:S01]  /*f950*/  MUFU.EX2 R63, R63 ;  /* 0x0000003f003f7308 */ /* 0x000ea20000000800 */
[----:B---3--:R-:W-:Y:S01]  /*f960*/  @!P6 FMUL R132, R132, R132 ;  /* 0x000000848484e220 */ /* 0x008fe20000400000 */
        /* <DEDUP_REMOVED lines=10> */
[----:B------:R-:W-:-:S02]  /*fa10*/  F2FP.BF16.F32.PACK_AB R28, R15, R28 ;  /* 0x0000001c0f1c723e */ /* 0x000fc400000010ff */
[----:B------:R-:W-:Y:S01]  /*fa20*/  SHF.L.U32 R15, R4, 0x1f, RZ ;  /* 0x0000001f040f7819 */ /* 0x000fe200000006ff */
        /* <DEDUP_REMOVED lines=9> */
[----:B------:R-:W-:-:S02]  /*fac0*/  FSETP.GEU.AND P3, PT, R70, -126, PT ;  /* 0xc2fc00004600780b */ /* 0x000fc40003f6e000 */
[----:B------:R-:W-:Y:S02]  /*fad0*/  F2FP.BF16.F32.PACK_AB R49, R79, R58 ;  /* 0x0000003a4f31723e */ /* 0x000fe400000010ff */
[----:B------:R-:W-:Y:S01]  /*fae0*/  F2FP.BF16.F32.PACK_AB R52, R52, R53 ;  /* 0x000000353434723e */ /* 0x000fe200000010ff */
[----:B------:R-:W-:Y:S01]  /*faf0*/  @!P2 FMUL R91, R91, 0.5 ;  /* 0x3f0000005b5ba820 */ /* 0x000fe20000400000 */
[----:B------:R-:W3:Y:S01]  /*fb00*/  MUFU.EX2 R87, R87 ;  /* 0x0000005700577308 */ /* 0x000ee20000000800 */
[----:B-1----:R-:W-:Y:S01]  /*fb10*/  @!P4 FMUL R128, R128, R128 ;  /* 0x000000808080c220 */ /* 0x002fe20000400000 */
[----:B------:R-:W-:Y:S02]  /*fb20*/  FSETP.GEU.AND P4, PT, R82, -126, PT ;  /* 0xc2fc00005200780b */ /* 0x000fe40003f8e000 */
[----:B------:R-:W-:Y:S02]  /*fb30*/  F2FP.BF16.F32.PACK_AB R53, R83, R62 ;  /* 0x0000003e5335723e */ /* 0x000fe400000010ff */
[----:B------:R-:W-:Y:S01]  /*fb40*/  F2FP.BF16.F32.PACK_AB R32, R32, R33 ;  /* 0x000000212020723e */ /* 0x000fe200000010ff */
[----:B------:R-:W-:Y:S01]  /*fb50*/  @!P3 FMUL R70, R70, 0.5 ;  /* 0x3f0000004646b820 */ /* 0x000fe20000400000 */
[----:B------:R-:W1:Y:S01]  /*fb60*/  MUFU.EX2 R91, R91 ;  /* 0x0000005b005b7308 */ /* 0x000e620000000800 */
[----:B--2---:R-:W-:Y:S01]  /*fb70*/  @!P6 FMUL R66, R66, R66 ;  /* 0x000000424242e220 */ /* 0x004fe20000400000 */
[----:B------:R-:W-:-:S02]  /*fb80*/  FSETP.GEU.AND P6, PT, R95, -126, PT ;  /* 0xc2fc00005f00780b */ /* 0x000fc40003fce000 */
[----:B------:R-:W-:Y:S02]  /*fb90*/  F2FP.BF16.F32.PACK_AB R33, R121, R42 ;  /* 0x0000002a7921723e */ /* 0x000fe400000010ff */
[----:B------:R-:W-:Y:S01]  /*fba0*/  F2FP.BF16.F32.PACK_AB R76, R109, R76 ;  /* 0x0000004c6d4c723e */ /* 0x000fe200000010ff */
[----:B------:R-:W-:Y:S01]  /*fbb0*/  @!P4 FMUL R82, R82, 0.5 ;  /* 0x3f0000005252c820 */ /* 0x000fe20000400000 */
[----:B------:R-:W2:Y:S01]  /*fbc0*/  MUFU.EX2 R70, R70 ;  /* 0x0000004600467308 */ /* 0x000ea20000000800 */
[----:B---3--:R-:W-:Y:S01]  /*fbd0*/  @!P5 FMUL R87, R87, R87 ;  /* 0x000000575757d220 */ /* 0x008fe20000400000 */
[----:B------:R-:W-:-:S03]  /*fbe0*/  FSETP.GEU.AND P5, PT, R86, -126, PT ;  /* 0xc2fc00005600780b */ /* 0x000fc60003fae000 */
[----:B------:R-:W-:Y:S02]  /*fbf0*/  FADD R150, R104, R87 ;  /* 0x0000005768967221 */ /* 0x000fe40000000000 */
        /* <DEDUP_REMOVED lines=24> */
[----:B------:R-:W-:-:S03]  /*fd80*/  FSETP.GEU.AND P2, PT, R98, -126, PT ;  /* 0xc2fc00006200780b */ /* 0x000fc60003f4e000 */
[----:B------:R-:W-:Y:S01]  /*fd90*/  FADD R189, R42, R67 ;  /* 0x000000432abd7221 */ /* 0x000fe20000000000 */
[----:B------:R-:W-:Y:S01]  /*fda0*/  F2FP.BF16.F32.PACK_AB R42, R20, R133 ;  /* 0x00000085142a723e */ /* 0x000fe200000010ff */
        /* <DEDUP_REMOVED lines=33> */
[----:B------:R-:W-:-:S03]  /*ffc0*/  FSETP.GEU.AND P6, PT, R118, -126, PT ;  /* 0xc2fc00007600780b */ /* 0x000fc60003fce000 */
[----:B------:R-:W-:Y:S02]  /*ffd0*/  FADD R195, R120, R75 ;  /* 0x0000004b78c37221 */ /* 0x000fe40000000000 */
[----:B------:R-:W-:Y:S01]  /*ffe0*/  @!P4 FMUL R111, R111, 0.5 ;  /* 0x3f0000006f6fc820 */ /* 0x000fe20000400000 */
[----:B------:R-:W2:Y:S01]  /*fff0*/  MUFU.EX2 R78, R78 ;  /* 0x0000004e004e7308 */ /* 0x000ea20000000800 */
[----:B------:R-:W-:Y:S01]  /*10000*/  FADD R150, R150, R195 ;  /* 0x000000c396967221 */ /* 0x000fe20000000000 */
[----:B---3--:R-:W-:Y:S01]  /*10010*/  @!P5 FMUL R102, R102, R102 ;  /* 0x000000666666d220 */ /* 0x008fe20000400000 */
[----:B------:R-:W-:-:S04]  /*10020*/  FSETP.GEU.AND P5, PT, R192, -126, PT ;  /* 0xc2fc0000c000780b */ /* 0x000fc80003fae000 */
[----:B------:R-:W-:Y:S01]  /*10030*/  @!P6 FMUL R118, R118, 0.5 ;  /* 0x3f0000007676e820 */ /* 0x000fe20000400000 */
[----:B------:R-:W3:Y:S01]  /*10040*/  MUFU.EX2 R111, R111 ;  /* 0x0000006f006f7308 */ /* 0x000ee20000000800 */
[----:B-1----:R-:W-:Y:S01]  /*10050*/  @!P2 FMUL R9, R9, R9 ;  /* 0x000000090909a220 */ /* 0x002fe20000400000 */
[----:B------:R-:W-:-:S03]  /*10060*/  FSETP.GEU.AND P2, PT, R123, -126, PT ;  /* 0xc2fc00007b00780b */ /* 0x000fc60003f4e000 */
[----:B------:R-:W-:-:S03]  /*10070*/  FADD R197, R124, R9 ;  /* 0x000000097cc57221 */ /* 0x000fc60000000000 */
[----:B------:R-:W1:Y:S01]  /*10080*/  MUFU.EX2 R118, R118 ;  /* 0x0000007600767308 */ /* 0x000e620000000800 */
[----:B--2---:R-:W-:Y:S01]  /*10090*/  @!P3 FMUL R78, R78, R78 ;  /* 0x0000004e4e4eb220 */ /* 0x004fe20000400000 */
[----:B------:R-:W-:Y:S01]  /*100a0*/  FSETP.GEU.AND P3, PT, R134, -126, PT ;  /* 0xc2fc00008600780b */ /* 0x000fe20003f6e000 */
[----:B------:R-:W-:Y:S01]  /*100b0*/  FADD R200, R194, R197 ;  /* 0x000000c5c2c87221 */ /* 0x000fe20000000000 */
[----:B------:R-:W-:Y:S01]  /*100c0*/  FADD R194, R35, R82 ;  /* 0x0000005223c27221 */ /* 0x000fe20000000000 */
[----:B------:R-:W-:Y:S01]  /*100d0*/  FADD R195, R55, R78 ;  /* 0x0000004e37c37221 */ /* 0x000fe20000000000 */
[----:B------:R-:W-:Y:S01]  /*100e0*/  @!P5 FMUL R192, R192, 0.5 ;  /* 0x3f000000c0c0d820 */ /* 0x000fe20000400000 */
[----:B------:R-:W-:Y:S01]  /*100f0*/  @!P2 FMUL R123, R123, 0.5 ;  /* 0x3f0000007b7ba820 */ /* 0x000fe20000400000 */
[----:B---3--:R-:W-:Y:S01]  /*10100*/  @!P4 FMUL R111, R111, R111 ;  /* 0x0000006f6f6fc220 */ /* 0x008fe20000400000 */
[----:B------:R-:W-:Y:S01]  /*10110*/  FSETP.GEU.AND P4, PT, R114, -126, PT ;  /* 0xc2fc00007200780b */ /* 0x000fe20003f8e000 */
[----:B------:R-:W2:Y:S02]  /*10120*/  MUFU.EX2 R135, R192 ;  /* 0x000000c000877308 */ /* 0x000ea40000000800 */
[----:B------:R-:W-:-:S03]  /*10130*/  FADD R197, R50, R111 ;  /* 0x0000006f32c57221 */ /* 0x000fc60000000000 */
[----:B------:R-:W-:Y:S01]  /*10140*/  @!P3 FMUL R134, R134, 0.5 ;  /* 0x3f0000008686b820 */ /* 0x000fe20000400000 */
[----:B-1----:R-:W-:Y:S01]  /*10150*/  @!P6 FMUL R118, R118, R118 ;  /* 0x000000767676e220 */ /* 0x002fe20000400000 */
[----:B------:R-:W-:Y:S01]  /*10160*/  FSETP.GEU.AND P6, PT, R144, -126, PT ;  /* 0xc2fc00009000780b */ /* 0x000fe20003fce000 */
[----:B------:R-:W1:Y:S01]  /*10170*/  MUFU.EX2 R123, R123 ;  /* 0x0000007b007b7308 */ /* 0x000e620000000800 */
[----:B------:R-:W-:Y:S01]  /*10180*/  FADD R201, R194, R197 ;  /* 0x000000c5c2c97221 */ /* 0x000fe20000000000 */
[----:B------:R-:W-:Y:S01]  /*10190*/  FADD R194, R38, R95 ;  /* 0x0000005f26c27221 */ /* 0x000fe20000000000 */
[----:B------:R-:W-:Y:S01]  /*101a0*/  FADD R197, R137, R118 ;  /* 0x0000007689c57221 */ /* 0x000fe20000000000 */
[----:B------:R-:W-:Y:S01]  /*101b0*/  @!P4 FMUL R114, R114, 0.5 ;  /* 0x3f0000007272c820 */ /* 0x000fe20000400000 */
[----:B------:R-:W-:Y:S02]  /*101c0*/  F2FP.BF16.F32.PACK_AB R77, R118, R111 ;  /* 0x0000006f764d723e */ /* 0x000fe400000010ff */
[----:B------:R-:W-:Y:S01]  /*101d0*/  FADD R202, R194, R197 ;  /* 0x000000c5c2ca7221 */ /* 0x000fe20000000000 */
[----:B------:R3:W4:Y:S01]  /*101e0*/  MUFU.EX2 R127, R134 ;  /* 0x00000086007f7308 */ /* 0x0007220000000800 */
[----:B------:R-:W-:Y:S01]  /*101f0*/  FADD R194, R108, R99 ;  /* 0x000000636cc27221 */ /* 0x000fe20000000000 */
[----:B--2---:R-:W-:-:S02]  /*10200*/  @!P5 FMUL R135, R135, R135 ;  /* 0x000000878787d220 */ /* 0x004fc40000400000 */
[----:B------:R-:W-:Y:S02]  /*10210*/  @!P6 FMUL R144, R144, 0.5 ;  /* 0x3f0000009090e820 */ /* 0x000fe40000400000 */
[-C--:B------:R-:W-:Y:S01]  /*10220*/  FMUL R152, R152, R135.reuse ;  /* 0x0000008798987220 */ /* 0x080fe20000400000 */
[----:B------:R-:W-:Y:S01]  /*10230*/  FMUL R153, R153, R135 ;  /* 0x0000008799997220 */ /* 0x000fe20000400000 */
[----:B------:R-:W2:Y:S01]  /*10240*/  MUFU.EX2 R114, R114 ;  /* 0x0000007200727308 */ /* 0x000ea20000000800 */
[----:B---3--:R-:W-:Y:S01]  /*10250*/  FADD R134, R17, R140 ;  /* 0x0000008c11867221 */ /* 0x008fe20000000000 */
[----:B-1----:R-:W-:Y:S01]  /*10260*/  @!P2 FMUL R123, R123, R123 ;  /* 0x0000007b7b7ba220 */ /* 0x002fe20000400000 */
[----:B------:R-:W-:Y:S01]  /*10270*/  FSETP.GEU.AND P2, PT, R188, -126, PT ;  /* 0xc2fc0000bc00780b */ /* 0x000fe20003f4e000 */
[-C--:B------:R-:W-:Y:S01]  /*10280*/  FMUL R156, R156, R135.reuse ;  /* 0x000000879c9c7220 */ /* 0x080fe20000400000 */
[----:B------:R-:W-:Y:S01]  /*10290*/  FADD R134, R134, R107 ;  /* 0x0000006b86867221 */ /* 0x000fe20000000000 */
[----:B------:R-:W-:Y:S01]  /*102a0*/  FADD R107, R20, R105 ;  /* 0x00000069146b7221 */ /* 0x000fe20000000000 */
[----:B------:R-:W-:Y:S01]  /*102b0*/  FMUL R157, R157, R135 ;  /* 0x000000879d9d7220 */ /* 0x000fe20000400000 */
[----:B------:R1:W3:Y:S01]  /*102c0*/  MUFU.EX2 R110, R144 ;  /* 0x00000090006e7308 */ /* 0x0002e20000000800 */
[----:B----4-:R-:W-:Y:S01]  /*102d0*/  @!P3 FMUL R127, R127, R127 ;  /* 0x0000007f7f7fb220 */ /* 0x010fe20000400000 */
[----:B------:R-:W-:Y:S01]  /*102e0*/  FADD R136, R136, R107 ;  /* 0x0000006b88887221 */ /* 0x000fe20000000000 */
[----:B------:R-:W-:Y:S01]  /*102f0*/  FADD R107, R44, R109 ;  /* 0x0000006d2c6b7221 */ /* 0x000fe20000000000 */
[----:B------:R-:W-:Y:S01]  /*10300*/  FSETP.GEU.AND P3, PT, R148, -126, PT ;  /* 0xc2fc00009400780b */ /* 0x000fe20003f6e000 */
[----:B------:R-:W-:Y:S01]  /*10310*/  FADD R134, R134, R143 ;  /* 0x0000008f86867221 */ /* 0x000fe20000000000 */
[----:B------:R-:W-:Y:S01]  /*10320*/  FADD R136, R136, R145 ;  /* 0x0000009188887221 */ /* 0x000fe20000000000 */
[----:B------:R-:W-:Y:S01]  /*10330*/  FADD R142, R142, R107 ;  /* 0x0000006b8e8e7221 */ /* 0x000fe20000000000 */
[----:B------:R-:W-:Y:S01]  /*10340*/  FADD R107, R184, R85 ;  /* 0x00000055b86b7221 */ /* 0x000fe20000000000 */
[----:B--2---:R-:W-:Y:S01]  /*10350*/  @!P4 FMUL R114, R114, R114 ;  /* 0x000000727272c220 */ /* 0x004fe20000400000 */
[----:B------:R-:W-:Y:S01]  /*10360*/  FSETP.GEU.AND P4, PT, R191, -126, PT ;  /* 0xc2fc0000bf00780b */ /* 0x000fe20003f8e000 */
[----:B-1----:R-:W-:Y:S01]  /*10370*/  FADD R144, R29, R100 ;  /* 0x000000641d907221 */ /* 0x002fe20000000000 */
[----:B------:R-:W-:Y:S01]  /*10380*/  @!P2 FMUL R188, R188, 0.5 ;  /* 0x3f000000bcbca820 */ /* 0x000fe20000400000 */
[----:B------:R-:W-:Y:S01]  /*10390*/  FADD R149, R142, R149 ;  /* 0x000000958e957221 */ /* 0x000fe20000000000 */
[----:B------:R-:W-:Y:S01]  /*103a0*/  FADD R187, R136, R187 ;  /* 0x000000bb88bb7221 */ /* 0x000fe20000000000 */
[----:B------:R-:W-:Y:S01]  /*103b0*/  FADD R144, R144, R107 ;  /* 0x0000006b90907221 */ /* 0x000fe20000000000 */
[----:B------:R-:W-:Y:S01]  /*103c0*/  F2FP.BF16.F32.PACK_AB R29, R104, R27 ;  /* 0x0000001b681d723e */ /* 0x000fe200000010ff */
[----:B------:R1:W2:Y:S01]  /*103d0*/  MUFU.EX2 R107, R188 ;  /* 0x000000bc006b7308 */ /* 0x0002a20000000800 */
[----:B------:R-:W-:Y:S01]  /*103e0*/  @!P3 FMUL R148, R148, 0.5 ;  /* 0x3f0000009494b820 */ /* 0x000fe20000400000 */
[----:B---3--:R-:W-:Y:S01]  /*103f0*/  @!P6 FMUL R110, R110, R110 ;  /* 0x0000006e6e6ee220 */ /* 0x008fe20000400000 */
[----:B------:R-:W-:Y:S01]  /*10400*/  FSETP.GEU.AND P6, PT, R131, -126, PT ;  /* 0xc2fc00008300780b */ /* 0x000fe20003fce000 */
[----:B------:R-:W-:Y:S01]  /*10410*/  FADD R151, R144, R151 ;  /* 0x0000009790977221 */ /* 0x000fe20000000000 */
[----:B------:R-:W-:Y:S01]  /*10420*/  FADD R130, R130, R149 ;  /* 0x0000009582827221 */ /* 0x000fe20000000000 */
[----:B------:R-:W-:Y:S01]  /*10430*/  @!P4 FMUL R191, R191, 0.5 ;  /* 0x3f000000bfbfc820 */ /* 0x000fe20000400000 */
[----:B------:R-:W-:Y:S01]  /*10440*/  FADD R196, R59, R110 ;  /* 0x0000006e3bc47221 */ /* 0x000fe20000000000 */
[----:B------:R3:W4:Y:S01]  /*10450*/  MUFU.EX2 R119, R148 ;  /* 0x0000009400777308 */ /* 0x0007220000000800 */
[----:B-1----:R-:W-:Y:S01]  /*10460*/  FADD R188, R58, R123 ;  /* 0x0000007b3abc7221 */ /* 0x002fe20000000000 */
[----:B------:R-:W-:Y:S01]  /*10470*/  FADD R151, R134, R151 ;  /* 0x0000009786977221 */ /* 0x000fe20000000000 */
[----:B------:R-:W-:Y:S01]  /*10480*/  FADD R187, R130, R187 ;  /* 0x000000bb82bb7221 */ /* 0x000fe20000000000 */
[----:B------:R-:W-:Y:S01]  /*10490*/  F2FP.BF16.F32.PACK_AB R58, R61, R140 ;  /* 0x0000008c3d3a723e */ /* 0x000fe200000010ff */
[----:B------:R-:W-:Y:S01]  /*104a0*/  FADD R189, R189, R188 ;  /* 0x000000bcbdbd7221 */ /* 0x000fe20000000000 */
[----:B------:R-:W-:Y:S01]  /*104b0*/  FADD R188, R79, R114 ;  /* 0x000000724fbc7221 */ /* 0x000fe20000000000 */
[----:B------:R-:W-:Y:S01]  /*104c0*/  FADD R126, R126, R151 ;  /* 0x000000977e7e7221 */ /* 0x000fe20000000000 */
[----:B------:R1:W5:Y:S01]  /*104d0*/  MUFU.EX2 R8, R191 ;  /* 0x000000bf00087308 */ /* 0x0003620000000800 */
[----:B--2---:R-:W-:Y:S01]  /*104e0*/  @!P2 FMUL R107, R107, R107 ;  /* 0x0000006b6b6ba220 */ /* 0x004fe20000400000 */
[----:B------:R-:W-:Y:S01]  /*104f0*/  FSETP.GEU.AND P2, PT, R106, -126, PT ;  /* 0xc2fc00006a00780b */ /* 0x000fe20003f4e000 */
[----:B------:R-:W-:Y:S01]  /*10500*/  @!P6 FMUL R131, R131, 0.5 ;  /* 0x3f0000008383e820 */ /* 0x000fe20000400000 */
[----:B---3--:R-:W-:Y:S01]  /*10510*/  FADD R148, R27, R66 ;  /* 0x000000421b947221 */ /* 0x008fe20000000000 */
[----:B------:R-:W-:Y:S01]  /*10520*/  FADD R199, R62, R107 ;  /* 0x0000006b3ec77221 */ /* 0x000fe20000000000 */
[----:B------:R-:W-:Y:S01]  /*10530*/  F2FP.BF16.F32.PACK_AB R27, R108, R39 ;  /* 0x000000276c1b723e */ /* 0x000fe200000010ff */
[----:B------:R-:W-:Y:S01]  /*10540*/  FADD R126, R126, R187 ;  /* 0x000000bb7e7e7221 */ /* 0x000fe20000000000 */
[----:B------:R-:W-:Y:S01]  /*10550*/  FADD R148, R148, R193 ;  /* 0x000000c194947221 */ /* 0x000fe20000000000 */
[----:B----4-:R-:W-:Y:S01]  /*10560*/  @!P3 FMUL R119, R119, R119 ;  /* 0x000000777777b220 */ /* 0x010fe20000400000 */
[----:B------:R-:W-:Y:S01]  /*10570*/  FSETP.GEU.AND P3, PT, R122, -126, PT ;  /* 0xc2fc00007a00780b */ /* 0x000fe20003f6e000 */
[----:B------:R-:W2:Y:S01]  /*10580*/  MUFU.EX2 R131, R131 ;  /* 0x0000008300837308 */ /* 0x000ea20000000800 */
[----:B-1----:R-:W-:Y:S01]  /*10590*/  FADD R191, R121, R94 ;  /* 0x0000005e79bf7221 */ /* 0x002fe20000000000 */
[----:B------:R-:W-:Y:S01]  /*105a0*/  FADD R193, R43, R90 ;  /* 0x0000005a2bc17221 */ /* 0x000fe20000000000 */
[----:B------:R-:W-:Y:S01]  /*105b0*/  FADD R198, R132, R119 ;  /* 0x0000007784c67221 */ /* 0x000fe20000000000 */
[----:B------:R-:W-:Y:S01]  /*105c0*/  @!P2 FMUL R106, R106, 0.5 ;  /* 0x3f0000006a6aa820 */ /* 0x000fe20000400000 */
[----:B------:R-:W-:Y:S01]  /*105d0*/  FADD R191, R191, R188 ;  /* 0x000000bcbfbf7221 */ /* 0x000fe20000000000 */
[----:B-----5:R-:W-:Y:S01]  /*105e0*/  @!P4 FMUL R8, R8, R8 ;  /* 0x000000080808c220 */ /* 0x020fe20000400000 */
        /* <DEDUP_REMOVED lines=12> */
[----:B------:R-:W-:Y:S01]  /*106b0*/  FADD R205, R195, R198 ;  /* 0x000000c6c3cd7221 */ /* 0x000fe20000000000 */
[----:B------:R-:W-:Y:S01]  /*106c0*/  @!P4 FMUL R115, R115, 0.5 ;  /* 0x3f0000007373c820 */ /* 0x000fe20000400000 */
[----:B------:R-:W-:Y:S01]  /*106d0*/  FADD R195, R39, R86 ;  /* 0x0000005627c37221 */ /* 0x000fe20000000000 */
[----:B------:R-:W-:Y:S01]  /*106e0*/  FADD R198, R54, R127 ;  /* 0x0000007f36c67221 */ /* 0x000fe20000000000 */
[----:B--2---:R-:W-:Y:S01]  /*106f0*/  @!P6 FMUL R131, R131, R131 ;  /* 0x000000838383e220 */ /* 0x004fe20000400000 */
[----:B------:R-:W-:Y:S01]  /*10700*/  FADD R207, R196, R199 ;  /* 0x000000c7c4cf7221 */ /* 0x000fe20000000000 */
        /* <DEDUP_REMOVED lines=8> */
[----:B------:R-:W-:Y:S01]  /*10790*/  FADD R150, R150, R191 ;  /* 0x000000bf96967221 */ /* 0x000fe20000000000 */
[----:B------:R-:W-:Y:S01]  /*107a0*/  FADD R188, R188, R193 ;  /* 0x000000c1bcbc7221 */ /* 0x000fe20000000000 */
[----:B---3--:R-:W-:Y:S01]  /*107b0*/  @!P3 FMUL R122, R122, R122 ;  /* 0x0000007a7a7ab220 */ /* 0x008fe20000400000 */
[----:B------:R-:W-:Y:S01]  /*107c0*/  FADD R198, R195, R198 ;  /* 0x000000c6c3c67221 */ /* 0x000fe20000000000 */
[----:B------:R-:W-:Y:S01]  /*107d0*/  FADD R200, R200, R205 ;  /* 0x000000cdc8c87221 */ /* 0x000fe20000000000 */
[----:B------:R-:W-:Y:S01]  /*107e0*/  FADD R201, R201, R204 ;  /* 0x000000ccc9c97221 */ /* 0x000fe20000000000 */
[----:B------:R-:W-:Y:S01]  /*107f0*/  FADD R197, R141, R122 ;  /* 0x0000007a8dc57221 */ /* 0x000fe20000000000 */
[----:B------:R-:W-:Y:S01]  /*10800*/  FADD R207, R202, R207 ;  /* 0x000000cfcacf7221 */ /* 0x000fe20000000000 */
[----:B------:R-:W-:Y:S01]  /*10810*/  @!P2 FMUL R30, R30, 0.5 ;  /* 0x3f0000001e1ea820 */ /* 0x000fe20000400000 */
[----:B------:R-:W-:Y:S01]  /*10820*/  FADD R203, R203, R198 ;  /* 0x000000c6cbcb7221 */ /* 0x000fe20000000000 */
[----:B--2---:R-:W-:Y:S01]  /*10830*/  @!P4 FMUL R115, R115, R115 ;  /* 0x000000737373c220 */ /* 0x004fe20000400000 */
[----:B------:R-:W-:Y:S01]  /*10840*/  FADD R194, R194, R197 ;  /* 0x000000c5c2c27221 */ /* 0x000fe20000000000 */
[----:B------:R1:W2:Y:S01]  /*10850*/  MUFU.EX2 R138, R30 ;  /* 0x0000001e008a7308 */ /* 0x0002a20000000800 */
        /* <DEDUP_REMOVED lines=8> */
[----:B-1----:R-:W-:Y:S01]  /*108e0*/  F2FP.BF16.F32.PACK_AB R30, R24, R17 ;  /* 0x00000011181e723e */ /* 0x002fe200000010ff */
[----:B------:R-:W-:Y:S01]  /*108f0*/  FADD R199, R194, R199 ;  /* 0x000000c7c2c77221 */ /* 0x000fe20000000000 */
[----:B------:R-:W-:Y:S01]  /*10900*/  F2FP.BF16.F32.PACK_AB R54, R56, R117 ;  /* 0x000000753836723e */ /* 0x000fe200000010ff */
[----:B------:R-:W-:Y:S01]  /*10910*/  FFMA R6, R135, R6, R126 ;  /* 0x0000000687067223 */ /* 0x000fe2000000007e */
[----:B------:R-:W-:Y:S01]  /*10920*/  F2FP.BF16.F32.PACK_AB R24, R25, R190 ;  /* 0x000000be1918723e */ /* 0x000fe200000010ff */
[----:B------:R-:W-:Y:S01]  /*10930*/  FADD R199, R200, R199 ;  /* 0x000000c7c8c77221 */ /* 0x000fe20000000000 */
[----:B------:R-:W-:Y:S01]  /*10940*/  F2FP.BF16.F32.PACK_AB R56, R60, R57 ;  /* 0x000000393c38723e */ /* 0x000fe200000010ff */
[----:B------:R-:W-:Y:S01]  /*10950*/  FMUL R160, R160, R135 ;  /* 0x00000087a0a07220 */ /* 0x000fe20000400000 */
[----:B------:R-:W-:Y:S01]  /*10960*/  F2FP.BF16.F32.PACK_AB R25, R38, R35 ;  /* 0x000000232619723e */ /* 0x000fe200000010ff */
[----:B------:R-:W-:Y:S01]  /*10970*/  FADD R199, R150, R199 ;  /* 0x000000c796c77221 */ /* 0x000fe20000000000 */
[----:B------:R-:W-:Y:S01]  /*10980*/  F2FP.BF16.F32.PACK_AB R57, R87, R66 ;  /* 0x000000425739723e */ /* 0x000fe200000010ff */
[----:B--2---:R-:W-:Y:S01]  /*10990*/  @!P2 FMUL R138, R138, R138 ;  /* 0x0000008a8a8aa220 */ /* 0x004fe20000400000 */
[----:B------:R-:W-:Y:S01]  /*109a0*/  F2FP.BF16.F32.PACK_AB R35, R112, R43 ;  /* 0x0000002b7023723e */ /* 0x000fe200000010ff */
[----:B------:R-:W-:Y:S01]  /*109b0*/  FADD R199, R148, R199 ;  /* 0x000000c794c77221 */ /* 0x000fe20000000000 */
[----:B------:R-:W-:Y:S01]  /*109c0*/  F2FP.BF16.F32.PACK_AB R66, R73, R92 ;  /* 0x0000005c4942723e */ /* 0x000fe200000010ff */
[----:B------:R1:W2:Y:S01]  /*109d0*/  SYNCS.PHASECHK.TRANS64.TRYWAIT P2, [UR7+0x2c000], R15 ;  /* 0x02c0000fff0075a7 */ /* 0x0002a20008040147 */
        /* <DEDUP_REMOVED lines=62> */
.L_x_39:
[----:B------:R-:W-:Y:S05]  /*10dc0*/  @P2 BRA `(.L_x_40) ;  /* 0x0000000000082947 */ /* 0x000fea0003800000 */
[----:B------:R-:W1:Y:S02]  /*10dd0*/  SYNCS.PHASECHK.TRANS64.TRYWAIT P2, [UR7+0x2c000], R15 ;  /* 0x02c0000fff0075a7 */ /* 0x000e640008040147 */
[----:B-1----:R-:W-:Y:S05]  /*10de0*/  @!P2 BRA `(.L_x_41) ;  /* 0x0000002c0090a947 */ /* 0x002fea0003800000 */
.L_x_40:
        /* <DEDUP_REMOVED lines=83> */
.L_x_42:
[----:B------:R-:W-:-:S04]  /*11320*/  ULEA UR7, UR21, UR36, 0x3 ;  /* 0x0000002415077291 */ /* 0x000fc8000f8e183f */
[----:B------:R-:W-:-:S04]  /*11330*/  UIADD3 UR7, UR7, 0x2c028, URZ ;  /* 0x0002c02807077890 */ /* 0x000fc8000fffe03f */
[----:B------:R-:W-:-:S09]  /*11340*/  UPRMT UR7, URZ, 0x654, UR7 ;  /* 0x000006543f077896 */ /* 0x000fd20008000007 */
[----:B------:R-:W-:Y:S01]  /*11350*/  SYNCS.ARRIVE.TRANS64.RED.A1T0 RZ, [UR7], RZ ;  /* 0x000000ffffff79a7 */ /* 0x000fe20008100407 */
[----:B------:R-:W-:Y:S05]  /*11360*/  @P1 BRA `(.L_x_43) ;  /* 0x0000000000041947 */ /* 0x000fea0003800000 */
[----:B------:R-:W-:Y:S01]  /*11370*/  BPT.TRAP 0x1 ;  /* 0x000000040000795c */ /* 0x000fe20000300000 */
.L_x_43:
[----:B------:R-:W-:-:S04]  /*11380*/  UIADD3 UR21, UR21, 0x1, URZ ;  /* 0x0000000115157890 */ /* 0x000fc8000fffe03f */
[----:B------:R-:W-:-:S04]  /*11390*/  UISETP.NE.AND UP0, UPT, UR21, 0x5, UPT ;  /* 0x000000051500788c */ /* 0x000fc8000bf05270 */
[----:B------:R-:W-:Y:S01]  /*113a0*/  USEL UR21, UR21, URZ, UP0 ;  /* 0x0000003f15157287 */ /* 0x000fe20008000000 */
[----:B------:R-:W-:Y:S11]  /*113b0*/  @!P0 BRA `(.L_x_44) ;  /* 0x0000000000048947 */ /* 0x000ff60003800000 */
[----:B------:R-:W-:Y:S01]  /*113c0*/  BPT.TRAP 0x1 ;  /* 0x000000040000795c */ /* 0x000fe20000300000 */
.L_x_44:
[----:B------:R-:W-:-:S04]  /*113d0*/  ULEA UR7, UR21, UR36, 0x3 ;  /* 0x0000002415077291 */ /* 0x000fc8000f8e183f */
[----:B------:R-:W-:-:S04]  /*113e0*/  UIADD3 UR7, UR7, 0x2c028, URZ ;  /* 0x0002c02807077890 */ /* 0x000fc8000fffe03f */
[----:B------:R-:W-:-:S09]  /*113f0*/  UPRMT UR7, URZ, 0x654, UR7 ;  /* 0x000006543f077896 */ /* 0x000fd20008000007 */
[----:B------:R-:W-:Y:S01]  /*11400*/  SYNCS.ARRIVE.TRANS64.RED.A1T0 RZ, [UR7], RZ ;  /* 0x000000ffffff79a7 */ /* 0x000fe20008100407 */
[----:B------:R-:W-:Y:S05]  /*11410*/  @P1 BRA `(.L_x_45) ;  /* 0x0000000000041947 */ /* 0x000fea0003800000 */
[----:B------:R-:W-:Y:S01]  /*11420*/  BPT.TRAP 0x1 ;  /* 0x000000040000795c */ /* 0x000fe20000300000 */
.L_x_45:
        /* <DEDUP_REMOVED lines=9> */
[----:B-1----:R-:W-:Y:S01]  /*114c0*/  IMAD.MOV.U32 R8, RZ, RZ, R11 ;  /* 0x000000ffff087224 */ /* 0x002fe200078e000b */
[----:B------:R-:W-:-:S02]  /*114d0*/  USEL UR21, UR21, URZ, UP0 ;  /* 0x0000003f15157287 */ /* 0x000fc40008000000 */
[----:B------:R-:W-:Y:S02]  /*114e0*/  USEL UR24, UR6, URZ, UP1 ;  /* 0x0000003f06187287 */ /* 0x000fe40008800000 */
[----:B------:R-:W-:Y:S01]  /*114f0*/  LOP3.LUT R4, R4, UR7, RZ, 0x3c, !PT ;  /* 0x0000000704047c12 */ /* 0x000fe2000f8e3cff */
[----:B------:R-:W-:Y:S09]  /*11500*/  @P2 BRA `(.L_x_46) ;  /* 0xffffffa000ac2947 */ /* 0x000ff2000383ffff */
.L_x_35:
[----:B------:R-:W2:Y:S01]  /*11510*/  SHFL.BFLY PT, R3, R6, 0x1, 0x1f ;  /* 0x0c201f0006037f89 */ /* 0x000ea200000e0000 */
[----:B------:R-:W-:Y:S01]  /*11520*/  BSSY B0, `(.L_x_47) ;  /* 0x0000023000007945 */ /* 0x000fe20003800000 */
[----:B------:R-:W-:Y:S02]  /*11530*/  MOV R9, 0x7f800000 ;  /* 0x7f80000000097802 */ /* 0x000fe40000000f00 */
[----:B------:R-:W3:Y:S01]  /*11540*/  SHFL.BFLY PT, R0, R5, 0x1, 0x1f ;  /* 0x0c201f0005007f89 */ /* 0x000ee200000e0000 */
[----:B-1----:R-:W-:Y:S02]  /*11550*/  MOV R8, 0x3f800000 ;  /* 0x3f80000000087802 */ /* 0x002fe40000000f00 */
[----:B------:R-:W-:Y:S01]  /*11560*/  MOV R13, 0x7f800000 ;  /* 0x7f800000000d7802 */ /* 0x000fe20000000f00 */
[----:B--2---:R-:W-:Y:S01]  /*11570*/  FADD R3, R3, R6 ;  /* 0x0000000603037221 */ /* 0x004fe20000000000 */
[----:B---3--:R-:W-:-:S04]  /*11580*/  FADD R16, R0, R5 ;  /* 0x0000000500107221 */ /* 0x008fc80000000000 */
[----:B------:R-:W1:Y:S01]  /*11590*/  SHFL.BFLY PT, R2, R3, 0x2, 0x1f ;  /* 0x0c401f0003027f89 */ /* 0x000e6200000e0000 */
[----:B------:R-:W-:-:S03]  /*115a0*/  IMAD.MOV.U32 R0, RZ, RZ, 0x3f800000 ;  /* 0x3f800000ff007424 */ /* 0x000fc600078e00ff */
[----:B------:R-:W2:Y:S01]  /*115b0*/  SHFL.BFLY PT, R17, R16, 0x2, 0x1f ;  /* 0x0c401f0010117f89 */ /* 0x000ea200000e0000 */
[C---:B-1----:R-:W-:Y:S01]  /*115c0*/  FSETP.NE.AND P0, PT, R3.reuse, -R2, PT ;  /* 0x800000020300720b */ /* 0x042fe20003f05000 */
[----:B------:R-:W-:Y:S01]  /*115d0*/  FADD R4, R3, R2 ;  /* 0x0000000203047221 */ /* 0x000fe20000000000 */
[----:B--2---:R-:W-:-:S11]  /*115e0*/  FADD R5, R16, R17 ;  /* 0x0000001110057221 */ /* 0x004fd60000000000 */
[----:B------:R-:W-:Y:S05]  /*115f0*/  @!P0 BRA `(.L_x_48) ;  /* 0x0000000000548947 */ /* 0x000fea0003800000 */
[----:B------:R-:W-:Y:S01]  /*11600*/  IADD3 R0, R4, 0x1800000, RZ ;  /* 0x0180000004007810 */ /* 0x000fe20007ffe0ff */
[----:B------:R-:W-:Y:S03]  /*11610*/  BSSY B1, `(.L_x_49) ;  /* 0x000000c000017945 */ /* 0x000fe60003800000 */
[----:B------:R-:W-:-:S04]  /*11620*/  LOP3.LUT R0, R0, 0x7f800000, RZ, 0xc0, !PT ;  /* 0x7f80000000007812 */ /* 0x000fc800078ec0ff */
[----:B------:R-:W-:-:S13]  /*11630*/  ISETP.GT.U32.AND P0, PT, R0, 0x1ffffff, PT ;  /* 0x01ffffff0000780c */ /* 0x000fda0003f04070 */
[----:B------:R-:W-:Y:S05]  /*11640*/  @P0 BRA `(.L_x_50) ;  /* 0x0000000000100947 */ /* 0x000fea0003800000 */
[----:B------:R-:W-:Y:S01]  /*11650*/  IMAD.MOV.U32 R2, RZ, RZ, R4 ;  /* 0x000000ffff027224 */ /* 0x000fe200078e0004 */
[----:B------:R-:W-:-:S07]  /*11660*/  MOV R14, 0x11680 ;  /* 0x00011680000e7802 */ /* 0x000fce0000000f00 */
[----:B------:R-:W-:Y:S05]  /*11670*/  CALL.REL.NOINC `($__internal_0_$__cuda_sm20_rcp_rn_f32_slowpath) ;  /* 0x0000002800147944 */ /* 0x000fea0003c00000 */
[----:B------:R-:W-:Y:S05]  /*11680*/  BRA `(.L_x_51) ;  /* 0x0000000000107947 */ /* 0x000fea0003800000 */
.L_x_50:
[----:B------:R-:W1:Y:S02]  /*11690*/  MUFU.RCP R3, R4 ;  /* 0x0000000400037308 */ /* 0x000e640000001000 */
[----:B-1----:R-:W-:-:S04]  /*116a0*/  FFMA R0, R4, R3, -1 ;  /* 0xbf80000004007423 */ /* 0x002fc80000000003 */
[----:B------:R-:W-:-:S04]  /*116b0*/  FADD.FTZ R0, -R0, -RZ ;  /* 0x800000ff00007221 */ /* 0x000fc80000010100 */
[----:B------:R-:W-:-:S07]  /*116c0*/  FFMA R0, R3, R0, R3 ;  /* 0x0000000003007223 */ /* 0x000fce0000000003 */
.L_x_51:
[----:B------:R-:W-:Y:S05]  /*116d0*/  BSYNC B1 ;  /* 0x0000000000017941 */ /* 0x000fea0003800000 */
.L_x_49:
[----:B------:R-:W-:Y:S01]  /*116e0*/  FSETP.GEU.AND P0, PT, |R4|, 1.175494350822287508e-38, PT ;  /* 0x008000000400780b */ /* 0x000fe20003f0e200 */
[----:B------:R-:W-:-:S12]  /*116f0*/  ULDC UR4, c[0x0][0x600] ;  /* 0x0001800000047ab9 */ /* 0x000fd80000000800 */
[----:B------:R-:W-:-:S04]  /*11700*/  @!P0 FMUL R4, R4, 16777216 ;  /* 0x4b80000004048820 */ /* 0x000fc80000400000 */
[----:B------:R-:W1:Y:S02]  /*11710*/  MUFU.LG2 R2, R4 ;  /* 0x0000000400027308 */ /* 0x000e640000000c00 */
[----:B-1----:R-:W-:-:S04]  /*11720*/  @!P0 FADD R2, R2, -24 ;  /* 0xc1c0000002028421 */ /* 0x002fc80000000000 */
[----:B------:R-:W-:-:S04]  /*11730*/  FMUL R2, R2, 0.69314718246459960938 ;  /* 0x3f31721802027820 */ /* 0x000fc80000400000 */
[----:B------:R-:W-:-:S07]  /*11740*/  FFMA R13, R7, UR4, R2 ;  /* 0x00000004070d7c23 */ /* 0x000fce0008000002 */
.L_x_48:
[----:B------:R-:W-:Y:S05]  /*11750*/  BSYNC B0 ;  /* 0x0000000000007941 */ /* 0x000fea0003800000 */
.L_x_47:
[----:B------:R-:W-:Y:S01]  /*11760*/  FSETP.NE.AND P0, PT, R16, -R17, PT ;  /* 0x800000111000720b */ /* 0x000fe20003f05000 */
[----:B------:R-:W-:Y:S01]  /*11770*/  ULDC UR4, c[0x0][0x608] ;  /* 0x0001820000047ab9 */ /* 0x000fe20000000800 */
[----:B------:R-:W-:Y:S01]  /*11780*/  BSSY B0, `(.L_x_52) ;  /* 0x0000029000007945 */ /* 0x000fe20003800000 */
[----:B------:R-:W-:-:S04]  /*11790*/  FMUL R0, R0, UR4 ;  /* 0x0000000400007c20 */ /* 0x000fc80008400000 */
        /* <DEDUP_REMOVED lines=16> */
[----:B------:R-:W-:Y:S06]  /*118a0*/  @!P0 BRA `(.L_x_53) ;  /* 0x0000000000588947 */ /* 0x000fec0003800000 */
[----:B------:R-:W-:Y:S01]  /*118b0*/  IADD3 R0, R5, 0x1800000, RZ ;  /* 0x0180000005007810 */ /* 0x000fe20007ffe0ff */
[----:B------:R-:W-:Y:S03]  /*118c0*/  BSSY B1, `(.L_x_54) ;  /* 0x000000d000017945 */ /* 0x000fe60003800000 */
[----:B------:R-:W-:-:S04]  /*118d0*/  LOP3.LUT R0, R0, 0x7f800000, RZ, 0xc0, !PT ;  /* 0x7f80000000007812 */ /* 0x000fc800078ec0ff */
[----:B------:R-:W-:-:S13]  /*118e0*/  ISETP.GT.U32.AND P0, PT, R0, 0x1ffffff, PT ;  /* 0x01ffffff0000780c */ /* 0x000fda0003f04070 */
[----:B------:R-:W-:Y:S05]  /*118f0*/  @P0 BRA `(.L_x_55) ;  /* 0x0000000000140947 */ /* 0x000fea0003800000 */
[----:B------:R-:W-:Y:S02]  /*11900*/  MOV R2, R5 ;  /* 0x0000000500027202 */ /* 0x000fe40000000f00 */
[----:B------:R-:W-:-:S07]  /*11910*/  MOV R14, 0x11930 ;  /* 0x00011930000e7802 */ /* 0x000fce0000000f00 */
[----:B------:R-:W-:Y:S05]  /*11920*/  CALL.REL.NOINC `($__internal_0_$__cuda_sm20_rcp_rn_f32_slowpath) ;  /* 0x0000002400687944 */ /* 0x000fea0003c00000 */
[----:B------:R-:W-:Y:S01]  /*11930*/  IMAD.MOV.U32 R8, RZ, RZ, R0 ;  /* 0x000000ffff087224 */ /* 0x000fe200078e0000 */
[----:B------:R-:W-:Y:S06]  /*11940*/  BRA `(.L_x_56) ;  /* 0x0000000000107947 */ /* 0x000fec0003800000 */
.L_x_55:
[----:B------:R-:W1:Y:S02]  /*11950*/  MUFU.RCP R8, R5 ;  /* 0x0000000500087308 */ /* 0x000e640000001000 */
[----:B-1----:R-:W-:-:S04]  /*11960*/  FFMA R0, R5, R8, -1 ;  /* 0xbf80000005007423 */ /* 0x002fc80000000008 */
[----:B------:R-:W-:-:S04]  /*11970*/  FADD.FTZ R3, -R0, -RZ ;  /* 0x800000ff00037221 */ /* 0x000fc80000010100 */
[----:B------:R-:W-:-:S07]  /*11980*/  FFMA R8, R8, R3, R8 ;  /* 0x0000000308087223 */ /* 0x000fce0000000008 */
.L_x_56:
[----:B------:R-:W-:Y:S05]  /*11990*/  BSYNC B1 ;  /* 0x0000000000017941 */ /* 0x000fea0003800000 */
.L_x_54:
[----:B------:R-:W-:Y:S01]  /*119a0*/  FSETP.GEU.AND P0, PT, |R5|, 1.175494350822287508e-38, PT ;  /* 0x008000000500780b */ /* 0x000fe20003f0e200 */
[----:B------:R-:W-:-:S12]  /*119b0*/  ULDC UR4, c[0x0][0x600] ;  /* 0x0001800000047ab9 */ /* 0x000fd80000000800 */
[----:B------:R-:W-:-:S04]  /*119c0*/  @!P0 FMUL R5, R5, 16777216 ;  /* 0x4b80000005058820 */ /* 0x000fc80000400000 */
[----:B------:R-:W1:Y:S02]  /*119d0*/  MUFU.LG2 R0, R5 ;  /* 0x0000000500007308 */ /* 0x000e640000000c00 */
[----:B-1----:R-:W-:-:S04]  /*119e0*/  @!P0 FADD R0, R0, -24 ;  /* 0xc1c0000000008421 */ /* 0x002fc80000000000 */
[----:B------:R-:W-:-:S04]  /*119f0*/  FMUL R0, R0, 0.69314718246459960938 ;  /* 0x3f31721800007820 */ /* 0x000fc80000400000 */
[----:B------:R-:W-:-:S07]  /*11a00*/  FFMA R9, R11, UR4, R0 ;  /* 0x000000040b097c23 */ /* 0x000fce0008000000 */
.L_x_53:
[----:B------:R-:W-:Y:S05]  /*11a10*/  BSYNC B0 ;  /* 0x0000000000007941 */ /* 0x000fea0003800000 */
.L_x_52:
[----:B------:R-:W-:Y:S01]  /*11a20*/  UISETP.NE.AND UP0, UPT, UR38, 0x1, UPT ;  /* 0x000000012600788c */ /* 0x000fe2000bf05270 */
[----:B------:R-:W1:Y:S03]  /*11a30*/  S2R R2, SR_TID.X ;  /* 0x0000000000027919 */ /* 0x000e660000002100 */
[----:B------:R-:W-:-:S06]  /*11a40*/  USEL UR4, URZ, 0x1, UP0 ;  /* 0x000000013f047887 */ /* 0x000fcc0008000000 */
[----:B------:R-:W-:Y:S01]  /*11a50*/  MOV R0, UR4 ;  /* 0x0000000400007c02 */ /* 0x000fe20008000f00 */
[----:B------:R-:W-:Y:S02]  /*11a60*/  ULDC UR4, c[0x0][0x608] ;  /* 0x0001820000047ab9 */ /* 0x000fe40000000800 */
[----:B------:R-:W-:Y:S01]  /*11a70*/  FMUL R8, R8, UR4 ;  /* 0x0000000408087c20 */ /* 0x000fe20008400000 */
[----:B------:R-:W-:-:S04]  /*11a80*/  SHF.L.U32 R0, R0, 0x1f, RZ ;  /* 0x0000001f00007819 */ /* 0x000fc800000006ff */
[----:B------:R-:W2:Y:S01]  /*11a90*/  SYNCS.PHASECHK.TRANS64.TRYWAIT P0, [UR23+0x8], R0 ;  /* 0x00000800ff0075a7 */ /* 0x000ea20008000157 */
[C---:B-1----:R-:W-:Y:S02]  /*11aa0*/  LOP3.LUT P1, RZ, R2.reuse, 0x3, RZ, 0xc0, !PT ;  /* 0x0000000302ff7812 */ /* 0x042fe4000782c0ff */
[----:B------:R-:W-:Y:S01]  /*11ab0*/  LOP3.LUT R16, R2, 0x7f, RZ, 0xc0, !PT ;  /* 0x0000007f02107812 */ /* 0x000fe200078ec0ff */
[----:B--2---:R-:W-:Y:S10]  /*11ac0*/  @!P0 BRA `(.L_x_57) ;  /* 0x0000002000708947 */ /* 0x004ff40003800000 */
.L_x_107:
[----:B------:R-:W-:Y:S01]  /*11ad0*/  ULDC.64 UR10, c[0x0][0x208] ;  /* 0x00008200000a7ab9 */ /* 0x000fe20000000a00 */
[----:B------:R-:W-:Y:S01]  /*11ae0*/  BSSY B0, `(.L_x_58) ;  /* 0x0000019000007945 */ /* 0x000fe20003800000 */
[----:B------:R-:W-:-:S03]  /*11af0*/  SHF.R.U32.HI R17, RZ, 0x5, R16 ;  /* 0x00000005ff117819 */ /* 0x000fc60000011610 */
[----:B------:R-:W-:Y:S05]  /*11b00*/  @P1 BRA `(.L_x_59) ;  /* 0x0000000000581947 */ /* 0x000fea0003800000 */
[----:B------:R-:W2:Y:S01]  /*11b10*/  S2UR UR4, SR_CTAID.Y ;  /* 0x00000000000479c3 */ /* 0x000ea20000002600 */
[----:B-1----:R-:W-:Y:S01]  /*11b20*/  SHF.R.U32.HI R0, RZ, 0x2, R2 ;  /* 0x00000002ff007819 */ /* 0x002fe20000011602 */
[----:B------:R-:W-:Y:S01]  /*11b30*/  USHF.L.U32 UR8, UR37, 0x6, URZ ;  /* 0x0000000625087899 */ /* 0x000fe2000800063f */
[----:B------:R-:W-:Y:S01]  /*11b40*/  SHF.L.U32 R3, R17, 0x4, RZ ;  /* 0x0000000411037819 */ /* 0x000fe200000006ff */
[----:B------:R-:W-:Y:S01]  /*11b50*/  ULDC.64 UR6, c[0x0][0x688] ;  /* 0x0001a20000067ab9 */ /* 0x000fe20000000a00 */
[----:B------:R-:W-:-:S03]  /*11b60*/  LOP3.LUT R0, R0, 0x7, RZ, 0xc0, !PT ;  /* 0x0000000700007812 */ /* 0x000fc600078ec0ff */
[----:B------:R-:W1:Y:S01]  /*11b70*/  S2UR UR5, SR_CTAID.Z ;  /* 0x00000000000579c3 */ /* 0x000e620000002700 */
[----:B------:R-:W-:-:S05]  /*11b80*/  LOP3.LUT R0, R3, 0xfffffff0, R0, 0xe2, !PT ;  /* 0xfffffff003007812 */ /* 0x000fca00078ee200 */
[----:B------:R-:W-:-:S05]  /*11b90*/  VIADD R3, R0, UR8 ;  /* 0x0000000800037c36 */ /* 0x000fca0008000000 */
[----:B------:R-:W-:Y:S01]  /*11ba0*/  IADD3 R2, R3, 0x8, RZ ;  /* 0x0000000803027810 */ /* 0x000fe20007ffe0ff */
[----:B--2---:R-:W-:-:S04]  /*11bb0*/  UIMAD UR4, UR4, UR6, UR8 ;  /* 0x00000006040472a4 */ /* 0x004fc8000f8e0208 */
[----:B-1----:R-:W-:-:S03]  /*11bc0*/  UIMAD UR4, UR5, UR7, UR4 ;  /* 0x00000007050472a4 */ /* 0x002fc6000f8e0204 */
[----:B------:R-:W-:Y:S02]  /*11bd0*/  ULDC UR5, c[0x0][0x288] ;  /* 0x0000a20000057ab9 */ /* 0x000fe40000000800 */
[----:B------:R-:W-:Y:S02]  /*11be0*/  ISETP.GE.U32.AND P0, PT, R3, UR5, PT ;  /* 0x0000000503007c0c */ /* 0x000fe4000bf06070 */
[----:B------:R-:W-:Y:S02]  /*11bf0*/  IADD3 R0, P2, R0, UR4, RZ ;  /* 0x0000000400007c10 */ /* 0x000fe4000ff5e0ff */
[----:B------:R-:W-:Y:S01]  /*11c00*/  ISETP.GE.U32.AND P1, PT, R2, UR5, PT ;  /* 0x0000000502007c0c */ /* 0x000fe2000bf26070 */
[----:B------:R-:W-:Y:S01]  /*11c10*/  ULDC.64 UR4, c[0x0][0x680] ;  /* 0x0001a00000047ab9 */ /* 0x000fe20000000a00 */
[----:B------:R-:W-:Y:S02]  /*11c20*/  IADD3.X R3, RZ, RZ, RZ, P2, !PT ;  /* 0x000000ffff037210 */ /* 0x000fe400017fe4ff */
[----:B------:R-:W-:-:S04]  /*11c30*/  LEA R2, P2, R0, UR4, 0x2 ;  /* 0x0000000400027c11 */ /* 0x000fc8000f8410ff */
[----:B------:R-:W-:-:S05]  /*11c40*/  LEA.HI.X R3, R0, UR5, R3, 0x2, P2 ;  /* 0x0000000500037c11 */ /* 0x000fca00090f1403 */
[----:B------:R2:W-:Y:S04]  /*11c50*/  @!P0 STG.E desc[UR10][R2.64], R13 ;  /* 0x0000000d02008986 */ /* 0x0005e8000c10190a */
[----:B------:R2:W-:Y:S02]  /*11c60*/  @!P1 STG.E desc[UR10][R2.64+0x20], R9 ;  /* 0x0000200902009986 */ /* 0x0005e4000c10190a */
.L_x_59:
[----:B------:R-:W-:Y:S05]  /*11c70*/  BSYNC B0 ;  /* 0x0000000000007941 */ /* 0x000fea0003800000 */
.L_x_58:
[----:B------:R-:W-:Y:S01]  /*11c80*/  ULDC.64 UR4, c[0x0][0x730] ;  /* 0x0001cc0000047ab9 */ /* 0x000fe20000000a00 */
[-C--:B------:R-:W-:Y:S01]  /*11c90*/  FMUL R154, R154, R8.reuse ;  /* 0x000000089a9a7220 */ /* 0x080fe20000400000 */
[----:B------:R-:W-:Y:S01]  /*11ca0*/  ISETP.NE.U32.AND P0, PT, RZ, UR4, PT ;  /* 0x00000004ff007c0c */ /* 0x000fe2000bf05070 */
[-C--:B------:R-:W-:Y:S01]  /*11cb0*/  FMUL R38, R155, R8.reuse ;  /* 0x000000089b267220 */ /* 0x080fe20000400000 */
[-C--:B------:R-:W-:Y:S01]  /*11cc0*/  FMUL R158, R158, R8.reuse ;  /* 0x000000089e9e7220 */ /* 0x080fe20000400000 */
[-C--:B------:R-:W-:Y:S01]  /*11cd0*/  FMUL R40, R159, R8.reuse ;  /* 0x000000089f287220 */ /* 0x080fe20000400000 */
[----:B------:R-:W-:Y:S01]  /*11ce0*/  ISETP.NE.AND.EX P0, PT, RZ, UR5, PT, P0 ;  /* 0x00000005ff007c0c */ /* 0x000fe2000bf05300 */
        /* <DEDUP_REMOVED lines=12> */
[----:B------:R-:W-:Y:S06]  /*11db0*/  @P0 BRA `(.L_x_60) ;  /* 0x0000000000200947 */ /* 0x000fec0003800000 */
[----:B------:R-:W-:Y:S02]  /*11dc0*/  ULDC.64 UR4, c[0x0][0x728] ;  /* 0x0001ca0000047ab9 */ /* 0x000fe40000000a00 */
[----:B------:R-:W-:-:S04]  /*11dd0*/  ISETP.NE.U32.AND P0, PT, RZ, UR4, PT ;  /* 0x00000004ff007c0c */ /* 0x000fc8000bf05070 */
[----:B------:R-:W-:-:S13]  /*11de0*/  ISETP.NE.AND.EX P0, PT, RZ, UR5, PT, P0 ;  /* 0x00000005ff007c0c */ /* 0x000fda000bf05300 */
[----:B------:R-:W-:Y:S05]  /*11df0*/  @!P0 BRA `(.L_x_61) ;  /* 0x00000000000c8947 */ /* 0x000fea0003800000 */
[----:B-12---:R-:W1:Y:S02]  /*11e00*/  LDC.64 R2, c[0x0][0x728] ;  /* 0x0001ca00ff027b82 */ /* 0x006e640000000a00 */
[----:B-1----:R4:W5:Y:S01]  /*11e10*/  LDG.E R2, desc[UR10][R2.64] ;  /* 0x0000000a02027981 */ /* 0x002962000c1e1900 */
[----:B------:R-:W-:Y:S05]  /*11e20*/  BRA `(.L_x_60) ;  /* 0x0000000000047947 */ /* 0x000fea0003800000 */
.L_x_61:
[----:B--2---:R-:W3:Y:S02]  /*11e30*/  LDC R2, c[0x0][0x720] ;  /* 0x0001c800ff027b82 */ /* 0x004ee40000000800 */
.L_x_60:
[----:B-1----:R-:W-:Y:S01]  /*11e40*/  MOV R0, RZ ;  /* 0x000000ff00007202 */ /* 0x002fe20000000f00 */
[----:B---3-5:R-:W-:-:S03]  /*11e50*/  IMAD.MOV.U32 R37, RZ, RZ, R2 ;  /* 0x000000ffff257224 */ /* 0x028fc600078e0002 */
[----:B------:R-:W-:-:S13]  /*11e60*/  LOP3.LUT P0, RZ, R0, 0x1bf, RZ, 0xc0, !PT ;  /* 0x000001bf00ff7812 */ /* 0x000fda000780c0ff */
[----:B------:R-:W-:Y:S05]  /*11e70*/  @!P0 BRA `(.L_x_62) ;  /* 0x0000000000408947 */ /* 0x000fea0003800000 */
[----:B------:R-:W-:Y:S01]  /*11e80*/  MOV R0, 0x0 ;  /* 0x0000000000007802 */ /* 0x000fe20000000f00 */
[----:B------:R-:W-:Y:S01]  /*11e90*/  ULDC.64 UR4, c[0x4][0x68] ;  /* 0x01001a0000047ab9 */ /* 0x000fe20000000a00 */
[----:B------:R-:W-:Y:S01]  /*11ea0*/  ULDC.64 UR6, c[0x4][0x8] ;  /* 0x0100020000067ab9 */ /* 0x000fe20000000a00 */
[----:B------:R-:W-:Y:S01]  /*11eb0*/  MOV R4, UR4 ;  /* 0x0000000400047c02 */ /* 0x000fe20008000f00 */
[----:B--2-4-:R1:W2:Y:S01]  /*11ec0*/  LDC.64 R2, c[0x4][R0] ;  /* 0x0100000000027b82 */ /* 0x0142a20000000a00 */
[----:B------:R-:W-:Y:S01]  /*11ed0*/  MOV R5, UR5 ;  /* 0x0000000500057c02 */ /* 0x000fe20008000f00 */
[----:B------:R-:W-:Y:S01]  /*11ee0*/  ULDC.64 UR4, c[0x4][0x70] ;  /* 0x01001c0000047ab9 */ /* 0x000fe20000000a00 */
[----:B------:R-:W-:Y:S01]  /*11ef0*/  MOV R10, UR6 ;  /* 0x00000006000a7c02 */ /* 0x000fe20008000f00 */
[----:B------:R-:W-:Y:S01]  /*11f00*/  IMAD.U32 R6, RZ, RZ, UR4 ;  /* 0x00000004ff067e24 */ /* 0x000fe2000f8e00ff */
[----:B------:R-:W-:Y:S01]  /*11f10*/  MOV R7, UR5 ;  /* 0x0000000500077c02 */ /* 0x000fe20008000f00 */
[----:B------:R-:W-:Y:S01]  /*11f20*/  IMAD.U32 R11, RZ, RZ, UR7 ;  /* 0x00000007ff0b7e24 */ /* 0x000fe2000f8e00ff */
[----:B------:R-:W-:Y:S01]  /*11f30*/  MOV R8, 0x70 ;  /* 0x0000007000087802 */ /* 0x000fe20000000f00 */
[----:B------:R-:W-:Y:S01]  /*11f40*/  IMAD.MOV.U32 R13, RZ, RZ, RZ ;  /* 0x000000ffff0d7224 */ /* 0x000fe200078e00ff */
[----:B-1----:R-:W-:-:S07]  /*11f50*/  MOV R12, 0x1 ;  /* 0x00000001000c7802 */ /* 0x002fce0000000f00 */
[----:B------:R-:W-:-:S07]  /*11f60*/  LEPC R20, `(.L_x_62) ;  /* 0x000000001014794e */ /* 0x000fce0000000000 */
[----:B--2---:R-:W-:Y:S05]  /*11f70*/  CALL.ABS.NOINC R2 ;  /* 0x0000000002007343 */ /* 0x004fea0003c00000 */
.L_x_62:
[----:B------:R-:W-:Y:S02]  /*11f80*/  MOV R18, UR36 ;  /* 0x0000002400127c02 */ /* 0x000fe40008000f00 */
[----:B--2-4-:R-:W-:-:S05]  /*11f90*/  MOV R3, UR38 ;  /* 0x0000002600037c02 */ /* 0x014fca0008000f00 */
[----:B------:R-:W-:-:S04]  /*11fa0*/  IMAD R18, R3, 0x2200, R18 ;  /* 0x0000220003127824 */ /* 0x000fc800078e0212 */
[----:B------:R-:W-:-:S05]  /*11fb0*/  VIADD R19, R18, 0xffffde00 ;  /* 0xffffde0012137836 */ /* 0x000fca0000000000 */
[----:B------:R-:W-:-:S13]  /*11fc0*/  LOP3.LUT P0, RZ, R19, 0x1b0, RZ, 0xc0, !PT ;  /* 0x000001b013ff7812 */ /* 0x000fda000780c0ff */
[----:B------:R-:W-:Y:S05]  /*11fd0*/  @!P0 BRA `(.L_x_63) ;  /* 0x0000000000408947 */ /* 0x000fea0003800000 */
[----:B------:R-:W-:Y:S01]  /*11fe0*/  MOV R0, 0x0 ;  /* 0x0000000000007802 */ /* 0x000fe20000000f00 */
[----:B------:R-:W-:Y:S01]  /*11ff0*/  ULDC.64 UR4, c[0x4][0x68] ;  /* 0x01001a0000047ab9 */ /* 0x000fe20000000a00 */
[----:B------:R-:W-:Y:S01]  /*12000*/  ULDC.64 UR6, c[0x4][0x8] ;  /* 0x0100020000067ab9 */ /* 0x000fe20000000a00 */
[----:B------:R-:W-:Y:S01]  /*12010*/  MOV R4, UR4 ;  /* 0x0000000400047c02 */ /* 0x000fe20008000f00 */
[----:B------:R1:W2:Y:S01]  /*12020*/  LDC.64 R2, c[0x4][R0] ;  /* 0x0100000000027b82 */ /* 0x0002a20000000a00 */
        /* <DEDUP_REMOVED lines=11> */
.L_x_63:
[----:B------:R-:W1:Y:S01]  /*120e0*/  S2R R5, SR_TID.X ;  /* 0x0000000000057919 */ /* 0x000e620000002100 */
[----:B------:R-:W-:Y:S01]  /*120f0*/  ULDC.64 UR4, c[0x0][0x730] ;  /* 0x0001cc0000047ab9 */ /* 0x000fe20000000a00 */
[----:B------:R-:W-:Y:S02]  /*12100*/  IADD3 R16, R16, 0x1f, RZ ;  /* 0x0000001f10107810 */ /* 0x000fe40007ffe0ff */
[----:B------:R-:W-:Y:S02]  /*12110*/  ISETP.NE.U32.AND P0, PT, RZ, UR4, PT ;  /* 0x00000004ff007c0c */ /* 0x000fe4000bf05070 */
[----:B------:R-:W-:Y:S02]  /*12120*/  ISETP.GT.U32.AND P1, PT, R16, 0x3e, PT ;  /* 0x0000003e1000780c */ /* 0x000fe40003f24070 */
[----:B------:R-:W-:-:S13]  /*12130*/  ISETP.NE.AND.EX P0, PT, RZ, UR5, PT, P0 ;  /* 0x00000005ff007c0c */ /* 0x000fda000bf05300 */
[----:B------:R-:W2:Y:S01]  /*12140*/  @P0 LDC R37, c[0x0][0x720] ;  /* 0x0001c800ff250b82 */ /* 0x000ea20000000800 */
[C---:B-1----:R-:W-:Y:S02]  /*12150*/  SHF.L.U32 R0, R5.reuse, 0x5, RZ ;  /* 0x0000000505007819 */ /* 0x042fe400000006ff */
[----:B------:R-:W-:Y:S02]  /*12160*/  SHF.R.U32.HI R3, RZ, 0x1, R5 ;  /* 0x00000001ff037819 */ /* 0x000fe40000011605 */
[C---:B------:R-:W-:Y:S02]  /*12170*/  LOP3.LUT R2, R0.reuse, 0xc0, RZ, 0xc0, !PT ;  /* 0x000000c000027812 */ /* 0x040fe400078ec0ff */
[----:B------:R-:W-:Y:S02]  /*12180*/  LOP3.LUT R4, R0, 0x20, RZ, 0xc0, !PT ;  /* 0x0000002000047812 */ /* 0x000fe400078ec0ff */
[----:B------:R-:W-:Y:S02]  /*12190*/  LOP3.LUT R2, R2, 0x8, R3, 0xf8, !PT ;  /* 0x0000000802027812 */ /* 0x000fe400078ef803 */
[----:B------:R-:W-:Y:S01]  /*121a0*/  SHF.L.U32 R3, R5, 0x2, RZ ;  /* 0x0000000205037819 */ /* 0x000fe200000006ff */
[----:B------:R-:W-:Y:S01]  /*121b0*/  IMAD R4, R17, 0x200, R4 ;  /* 0x0000020011047824 */ /* 0x000fe200078e0204 */
[----:B------:R-:W-:Y:S01]  /*121c0*/  LOP3.LUT R0, R0, 0x100, RZ, 0xc0, !PT ;  /* 0x0000010000007812 */ /* 0x000fe200078ec0ff */
[-C--:B--2---:R-:W-:Y:S01]  /*121d0*/  FMUL R9, R24, R37.reuse ;  /* 0x0000002518097220 */ /* 0x084fe20000400000 */
[----:B------:R-:W-:Y:S01]  /*121e0*/  LOP3.LUT R3, R2, 0x18, R3, 0x78, !PT ;  /* 0x0000001802037812 */ /* 0x000fe200078e7803 */
[-C--:B------:R-:W-:Y:S01]  /*121f0*/  FMUL R6, R158, R37.reuse ;  /* 0x000000259e067220 */ /* 0x080fe20000400000 */
[----:B------:R-:W-:Y:S01]  /*12200*/  LOP3.LUT P0, RZ, R5, 0x4, RZ, 0xc0, !PT ;  /* 0x0000000405ff7812 */ /* 0x000fe2000780c0ff */
[-C--:B------:R-:W-:Y:S01]  /*12210*/  FMUL R5, R22, R37.reuse ;  /* 0x0000002516057220 */ /* 0x080fe20000400000 */
[----:B------:R-:W-:Y:S01]  /*12220*/  IADD3 R3, R3, R4, R0 ;  /* 0x0000000403037210 */ /* 0x000fe20007ffe000 */
        /* <DEDUP_REMOVED lines=13> */
[----:B------:R-:W-:Y:S01]  /*12300*/  F2FP.BF16.F32.PACK_AB R40, R5, R0 ;  /* 0x000000000528723e */ /* 0x000fe200000010ff */
[-C--:B------:R-:W-:Y:S01]  /*12310*/  FMUL R16, R30, R37.reuse ;  /* 0x000000251e107220 */ /* 0x080fe20000400000 */
[----:B------:R-:W-:Y:S01]  /*12320*/  MOV R0, 0x10 ;  /* 0x0000001000007802 */ /* 0x000fe20000000f00 */
[-C--:B------:R-:W-:Y:S01]  /*12330*/  FMUL R22, R32, R37.reuse ;  /* 0x0000002520167220 */ /* 0x080fe20000400000 */
        /* <DEDUP_REMOVED lines=15> */
[----:B------:R-:W-:Y:S01]  /*12430*/  FMUL R37, R182, R37 ;  /* 0x00000025b6257220 */ /* 0x000fe20000400000 */
[----:B------:R-:W-:Y:S01]  /*12440*/  F2FP.BF16.F32.PACK_AB R9, R15, R10 ;  /* 0x0000000a0f09723e */ /* 0x000fe200000010ff */
[----:B------:R-:W-:Y:S01]  /*12450*/  IMAD R19, R3, 0x2, R19 ;  /* 0x0000000203137824 */ /* 0x000fe200078e0213 */
[----:B------:R-:W-:-:S02]  /*12460*/  F2FP.BF16.F32.PACK_AB R41, R7, R2 ;  /* 0x000000020729723e */ /* 0x000fc400000010ff */
[----:B------:R-:W-:Y:S02]  /*12470*/  F2FP.BF16.F32.PACK_AB R8, R13, R8 ;  /* 0x000000080d08723e */ /* 0x000fe400000010ff */
[----:B------:R-:W-:Y:S02]  /*12480*/  F2FP.BF16.F32.PACK_AB R10, R17, R12 ;  /* 0x0000000c110a723e */ /* 0x000fe400000010ff */
[----:B------:R-:W-:Y:S02]  /*12490*/  F2FP.BF16.F32.PACK_AB R11, R21, R14 ;  /* 0x0000000e150b723e */ /* 0x000fe400000010ff */
[----:B------:R-:W-:Y:S01]  /*124a0*/  SEL R0, R0, 0xfffffff0, !P0 ;  /* 0xfffffff000007807 */ /* 0x000fe20004000000 */
[----:B------:R-:W-:Y:S06]  /*124b0*/  @P1 BRA `(.L_x_64) ;  /* 0x0000000000041947 */ /* 0x000fec0003800000 */
[----:B------:R-:W-:-:S04]  /*124c0*/  DEPBAR.LE SB0, 0x1 ;  /* 0x000080400000791a */ /* 0x000fc80000000000 */
.L_x_64:
[----:B------:R-:W-:Y:S05]  /*124d0*/  WARPSYNC.ALL ;  /* 0x0000000000007948 */ /* 0x000fea0003800000 */
[----:B------:R-:W-:Y:S01]  /*124e0*/  BAR.SYNC.DEFER_BLOCKING 0x1, 0x80 ;  /* 0x0042000000007b1d */ /* 0x000fe20000010000 */
[----:B------:R-:W-:Y:S02]  /*124f0*/  LEA R3, R3, R18, 0x1 ;  /* 0x0000001203037211 */ /* 0x000fe400078e08ff */
[----:B------:R-:W-:Y:S02]  /*12500*/  LEA R0, R0, R19, 0x1 ;  /* 0x0000001300007211 */ /* 0x000fe400078e08ff */
[----:B------:R-:W-:Y:S01]  /*12510*/  F2FP.BF16.F32.PACK_AB R4, R16, R23 ;  /* 0x000000171004723e */ /* 0x000fe200000010ff */
[----:B------:R-:W-:Y:S01]  /*12520*/  BSSY B0, `(.L_x_65) ;  /* 0x000001e000007945 */ /* 0x000fe20003800000 */
[----:B------:R-:W-:-:S02]  /*12530*/  F2FP.BF16.F32.PACK_AB R5, R20, R25 ;  /* 0x000000191405723e */ /* 0x000fc400000010ff */
[----:B------:R-:W-:Y:S02]  /*12540*/  F2FP.BF16.F32.PACK_AB R6, R22, R27 ;  /* 0x0000001b1606723e */ /* 0x000fe400000010ff */
[----:B------:R-:W-:Y:S02]  /*12550*/  F2FP.BF16.F32.PACK_AB R7, R24, R29 ;  /* 0x0000001d1807723e */ /* 0x000fe400000010ff */
[----:B------:R-:W-:Y:S02]  /*12560*/  F2FP.BF16.F32.PACK_AB R12, R26, R31 ;  /* 0x0000001f1a0c723e */ /* 0x000fe400000010ff */
[----:B------:R-:W-:Y:S02]  /*12570*/  F2FP.BF16.F32.PACK_AB R13, R28, R33 ;  /* 0x000000211c0d723e */ /* 0x000fe400000010ff */
[----:B------:R-:W-:Y:S02]  /*12580*/  F2FP.BF16.F32.PACK_AB R14, R30, R35 ;  /* 0x000000231e0e723e */ /* 0x000fe400000010ff */
[----:B------:R-:W-:Y:S01]  /*12590*/  F2FP.BF16.F32.PACK_AB R15, R32, R37 ;  /* 0x00000025200f723e */ /* 0x000fe200000010ff */
[----:B------:R1:W-:Y:S04]  /*125a0*/  STSM.16.M88.4 [R3+-0x2200], R40 ;  /* 0xffde002803007844 */ /* 0x0003e80000000200 */
[----:B------:R1:W-:Y:S01]  /*125b0*/  STSM.16.M88.4 [R0], R8 ;  /* 0x0000000800007844 */ /* 0x0003e20000000200 */
[----:B------:R-:W-:Y:S01]  /*125c0*/  @!PT LDS RZ, [RZ] ;  /* 0x00000000fffff984 */ /* 0x000fe20000000800 */
[----:B------:R-:W-:Y:S01]  /*125d0*/  @!PT LDS RZ, [RZ] ;  /* 0x00000000fffff984 */ /* 0x000fe20000000800 */
[----:B------:R-:W-:Y:S01]  /*125e0*/  @!PT LDS RZ, [RZ] ;  /* 0x00000000fffff984 */ /* 0x000fe20000000800 */
[----:B------:R-:W-:Y:S01]  /*125f0*/  @!PT LDS RZ, [RZ] ;  /* 0x00000000fffff984 */ /* 0x000fe20000000800 */
[----:B------:R2:W-:Y:S06]  /*12600*/  MEMBAR.ALL.CTA ;  /* 0x0000000000007992 */ /* 0x0005ec0000008000 */
[----:B--2---:R-:W2:Y:S02]  /*12610*/  FENCE.VIEW.ASYNC.S ;  /* 0x00000000000073c6 */ /* 0x004ea40000000000 */
[----:B--2---:R-:W-:Y:S06]  /*12620*/  BAR.SYNC.DEFER_BLOCKING 0x1, 0x80 ;  /* 0x0042000000007b1d */ /* 0x004fec0000010000 */
[----:B------:R-:W-:Y:S05]  /*12630*/  @P1 BRA `(.L_x_66) ;  /* 0x0000000000301947 */ /* 0x000fea0003800000 */
[----:B------:R-:W-:Y:S01]  /*12640*/  S2UR UR12, SR_CTAID.Z ;  /* 0x00000000000c79c3 */ /* 0x000fe20000002700 */
[----:B------:R-:W-:Y:S01]  /*12650*/  R2UR UR8, R18 ;  /* 0x00000000120872ca */ /* 0x000fe200000e0000 */
[----:B------:R-:W-:Y:S01]  /*12660*/  ULDC.64 UR4, c[0x0][0x198] ;  /* 0x0000660000047ab9 */ /* 0x000fe20000000a00 */
[----:B------:R-:W-:Y:S02]  /*12670*/  USHF.L.U32 UR10, UR37, 0x6, URZ ;  /* 0x00000006250a7899 */ /* 0x000fe4000800063f */
[----:B------:R-:W-:Y:S01]  /*12680*/  UIADD3 UR4, UP0, UR4, 0x670, URZ ;  /* 0x0000067004047890 */ /* 0x000fe2000ff1e03f */
[----:B------:R-:W-:Y:S02]  /*12690*/  UMOV UR9, URZ ;  /* 0x0000003f00097c82 */ /* 0x000fe40008000000 */
[----:B------:R-:W2:Y:S01]  /*126a0*/  S2UR UR11, SR_CTAID.Y ;  /* 0x00000000000b79c3 */ /* 0x000ea20000002600 */
[----:B------:R-:W-:-:S05]  /*126b0*/  UIADD3.X UR5, URZ, UR5, URZ, UP0, !UPT ;  /* 0x000000053f057290 */ /* 0x000fca00087fe43f */
[----:B------:R-:W-:-:S09]  /*126c0*/  UIADD3 UR8, UR8, -0x2200, URZ ;  /* 0xffffde0008087890 */ /* 0x000fd2000fffe03f */
[----:B--2---:R2:W-:Y:S01]  /*126d0*/  UTMASTG.4D [UR8], [UR4] ;  /* 0x00000008040073b5 */ /* 0x0045e20008018000 */
[----:B------:R0:W-:Y:S01]  /*126e0*/  UTMACMDFLUSH ;  /* 0x00000000000079b7 */ /* 0x0001e20000000000 */
[----:B--2---:R-:W-:-:S04]  /*126f0*/  DEPBAR.LE SB0, 0x1 ;  /* 0x000080400000791a */ /* 0x004fc80000000000 */
.L_x_66:
[----:B------:R-:W-:Y:S05]  /*12700*/  BSYNC B0 ;  /* 0x0000000000007941 */ /* 0x000fea0003800000 */
.L_x_65:
[----:B------:R-:W-:Y:S06]  /*12710*/  BAR.SYNC.DEFER_BLOCKING 0x1, 0x80 ;  /* 0x0042000000007b1d */ /* 0x000fec0000010000 */
[----:B------:R-:W-:Y:S01]  /*12720*/  BSSY B0, `(.L_x_67) ;  /* 0x0000016000007945 */ /* 0x000fe20003800000 */
[----:B------:R2:W-:Y:S04]  /*12730*/  STSM.16.M88.4 [R19+0x1000], R4 ;  /* 0x0010000413007844 */ /* 0x0005e80000000200 */
[----:B------:R2:W-:Y:S01]  /*12740*/  STSM.16.M88.4 [R0+0x1000], R12 ;  /* 0x0010000c00007844 */ /* 0x0005e20000000200 */
[----:B------:R-:W-:Y:S01]  /*12750*/  @!PT LDS RZ, [RZ] ;  /* 0x00000000fffff984 */ /* 0x000fe20000000800 */
[----:B------:R-:W-:Y:S01]  /*12760*/  @!PT LDS RZ, [RZ] ;  /* 0x00000000fffff984 */ /* 0x000fe20000000800 */
[----:B------:R-:W-:Y:S01]  /*12770*/  @!PT LDS RZ, [RZ] ;  /* 0x00000000fffff984 */ /* 0x000fe20000000800 */
[----:B------:R-:W-:Y:S01]  /*12780*/  @!PT LDS RZ, [RZ] ;  /* 0x00000000fffff984 */ /* 0x000fe20000000800 */
[----:B------:R3:W-:Y:S06]  /*12790*/  MEMBAR.ALL.CTA ;  /* 0x0000000000007992 */ /* 0x0007ec0000008000 */
[----:B---3--:R-:W3:Y:S02]  /*127a0*/  FENCE.VIEW.ASYNC.S ;  /* 0x00000000000073c6 */ /* 0x008ee40000000000 */
[----:B---3--:R-:W-:Y:S06]  /*127b0*/  BAR.SYNC.DEFER_BLOCKING 0x1, 0x80 ;  /* 0x0042000000007b1d */ /* 0x008fec0000010000 */
[----:B------:R-:W-:Y:S05]  /*127c0*/  @P1 BRA `(.L_x_68) ;  /* 0x00000000002c1947 */ /* 0x000fea0003800000 */
[----:B------:R-:W-:Y:S01]  /*127d0*/  S2UR UR12, SR_CTAID.Z ;  /* 0x00000000000c79c3 */ /* 0x000fe20000002700 */
[----:B------:R-:W-:Y:S01]  /*127e0*/  R2UR UR8, R18 ;  /* 0x00000000120872ca */ /* 0x000fe200000e0000 */
[----:B------:R-:W-:Y:S01]  /*127f0*/  ULDC.64 UR4, c[0x0][0x198] ;  /* 0x0000660000047ab9 */ /* 0x000fe20000000a00 */
[----:B------:R-:W-:Y:S02]  /*12800*/  USHF.L.U32 UR10, UR37, 0x6, URZ ;  /* 0x00000006250a7899 */ /* 0x000fe4000800063f */
[----:B------:R-:W-:Y:S01]  /*12810*/  UIADD3 UR4, UP0, UR4, 0x670, URZ ;  /* 0x0000067004047890 */ /* 0x000fe2000ff1e03f */
[----:B------:R-:W-:Y:S02]  /*12820*/  UMOV UR9, 0x20 ;  /* 0x0000002000097882 */ /* 0x000fe40000000000 */
[----:B------:R-:W3:Y:S01]  /*12830*/  S2UR UR11, SR_CTAID.Y ;  /* 0x00000000000b79c3 */ /* 0x000ee20000002600 */
[----:B------:R-:W-:-:S05]  /*12840*/  UIADD3.X UR5, URZ, UR5, URZ, UP0, !UPT ;  /* 0x000000053f057290 */ /* 0x000fca00087fe43f */
[----:B------:R-:W-:-:S09]  /*12850*/  UIADD3 UR8, UR8, -0x1200, URZ ;  /* 0xffffee0008087890 */ /* 0x000fd2000fffe03f */
[----:B---3--:R3:W-:Y:S02]  /*12860*/  UTMASTG.4D [UR8], [UR4] ;  /* 0x00000008040073b5 */ /* 0x0087e40008018000 */
[----:B---3--:R0:W-:Y:S02]  /*12870*/  UTMACMDFLUSH ;  /* 0x00000000000079b7 */ /* 0x0081e40000000000 */
.L_x_68:
[----:B------:R-:W-:Y:S05]  /*12880*/  BSYNC B0 ;  /* 0x0000000000007941 */ /* 0x000fea0003800000 */
.L_x_67:
[----:B------:R-:W-:Y:S01]  /*12890*/  UIADD3 UR38, UR38, -0x1, URZ ;  /* 0xffffffff26267890 */ /* 0x000fe2000fffe03f */
[----:B------:R-:W-:-:S04]  /*128a0*/  DEPBAR.LE SB0, 0x0 ;  /* 0x000080000000791a */ /* 0x000fc80000000000 */
[----:B------:R-:W-:-:S04]  /*128b0*/  USHF.L.U32 UR4, UR38, 0x3, URZ ;  /* 0x0000000326047899 */ /* 0x000fc8000800063f */
[----:B------:R-:W-:-:S04]  /*128c0*/  ULOP3.LUT UR4, UR4, 0x8, URZ, 0xe2, !UPT ;  /* 0x0000000804047892 */ /* 0x000fc8000f8ee23f */
[----:B------:R-:W-:-:S06]  /*128d0*/  ULOP3.LUT UR4, UR4, 0x18, URZ, 0x3c, !UPT ;  /* 0x0000001804047892 */ /* 0x000fcc000f8e3c3f */
[----:B-12---:R-:W-:-:S04]  /*128e0*/  IMAD.U32 R0, RZ, RZ, UR4 ;  /* 0x00000004ff007e24 */ /* 0x006fc8000f8e00ff */
[----:B------:R-:W-:Y:S01]  /*128f0*/  SYNCS.ARRIVE.TRANS64.A1T0 RZ, [R0+UR36+0x2c090], RZ ;  /* 0x02c090ff00ff79a7 */ /* 0x000fe20008100024 */
[----:B------:R-:W-:Y:S05]  /*12900*/  EXIT ;  /* 0x000000000000794d */ /* 0x000fea0003800000 */
.L_x_6:
[----:B------:R-:W-:-:S08]  /*12910*/  UISETP.NE.AND UP0, UPT, UR10, 0x1, UPT ;  /* 0x000000010a00788c */ /* 0x000fd0000bf05270 */
[----:B------:R-:W1:-:S00]  /*12920*/  USETMAXREG.DEALLOC.CTAPOOL 0x18 ;  /* 0x00000018000079c8 */ /* 0x000e4000080e0500 */
[----:B------:R-:W-:-:S13]  /*12930*/  PLOP3.LUT P0, PT, PT, PT, UP0, 0x80, 0x0 ;  /* 0x000000000000781c */ /* 0x000fda0003f0f008 */
[----:B------:R-:W-:Y:S05]  /*12940*/  @P0 EXIT ;  /* 0x000000000000094d */ /* 0x000fea0003800000 */
[----:B------:R-:W2:Y:S01]  /*12950*/  S2UR UR11, SR_CTAID.X ;  /* 0x00000000000b79c3 */ /* 0x000ea20000002500 */
[----:B------:R-:W-:Y:S01]  /*12960*/  ULDC UR4, c[0x0][0x28c] ;  /* 0x0000a30000047ab9 */ /* 0x000fe20000000800 */
[----:B------:R-:W-:Y:S01]  /*12970*/  ELECT P3, URZ, PT ;  /* 0x00000000003f782f */ /* 0x000fe20003860000 */
[----:B------:R-:W-:Y:S01]  /*12980*/  BSSY B0, `(.L_x_69) ;  /* 0x0000030000007945 */ /* 0x000fe20003800000 */
[----:B------:R-:W-:Y:S01]  /*12990*/  UIADD3 UR5, UR4, 0xff, URZ ;  /* 0x000000ff04057890 */ /* 0x000fe2000fffe03f */
[----:B-1----:R-:W-:Y:S02]  /*129a0*/  CS2R R2, SRZ ;  /* 0x0000000000027805 */ /* 0x002fe4000001ff00 */
[----:B------:R-:W-:Y:S01]  /*129b0*/  MOV R7, RZ ;  /* 0x000000ff00077202 */ /* 0x000fe20000000f00 */
[----:B------:R-:W-:Y:S01]  /*129c0*/  USHF.R.S32.HI UR7, URZ, 0x1f, UR5 ;  /* 0x0000001f3f077899 */ /* 0x000fe20008011405 */
[----:B------:R-:W1:Y:S03]  /*129d0*/  S2UR UR20, SR_CTAID.Y ;  /* 0x00000000001479c3 */ /* 0x000e660000002600 */
[----:B------:R-:W-:-:S04]  /*129e0*/  ULEA.HI UR7, UR7, UR5, URZ, 0x8 ;  /* 0x0000000507077291 */ /* 0x000fc8000f8f403f */
[----:B------:R-:W-:Y:S01]  /*129f0*/  USHF.R.S32.HI UR7, URZ, 0x8, UR7 ;  /* 0x000000083f077899 */ /* 0x000fe20008011407 */
[----:B------:R-:W3:Y:S01]  /*12a00*/  S2UR UR21, SR_CTAID.Z ;  /* 0x00000000001579c3 */ /* 0x000ee20000002700 */
[----:B--2---:R-:W-:-:S04]  /*12a10*/  USHF.L.U32 UR11, UR11, 0x7, URZ ;  /* 0x000000070b0b7899 */ /* 0x004fc8000800063f */
[----:B------:R-:W-:-:S04]  /*12a20*/  UIADD3 UR4, UR11, 0x17f, URZ ;  /* 0x0000017f0b047890 */ /* 0x000fc8000fffe03f */
[----:B------:R-:W-:-:S04]  /*12a30*/  USHF.R.U32.HI UR4, URZ, 0x8, UR4 ;  /* 0x000000083f047899 */ /* 0x000fc80008011604 */
[----:B------:R-:W-:-:S04]  /*12a40*/  UISETP.LT.AND UP0, UPT, UR4, UR7, UPT ;  /* 0x000000070400728c */ /* 0x000fc8000bf01270 */
[----:B------:R-:W-:Y:S01]  /*12a50*/  USEL UR4, UR4, UR7, UP0 ;  /* 0x0000000704047287 */ /* 0x000fe20008000000 */
[----:B-1-3--:R-:W-:Y:S11]  /*12a60*/  @!P3 BRA `(.L_x_70) ;  /* 0x000000000084b947 */ /* 0x00aff60003800000 */
[----:B------:R-:W1:Y:S01]  /*12a70*/  S2R R4, SR_CgaCtaId ;  /* 0x0000000000047919 */ /* 0x000e620000008800 */
[----:B------:R-:W-:Y:S02]  /*12a80*/  MOV R3, 0x400 ;  /* 0x0000040000037802 */ /* 0x000fe40000000f00 */
[----:B------:R-:W-:Y:S02]  /*12a90*/  MOV R5, 0x1 ;  /* 0x0000000100057802 */ /* 0x000fe40000000f00 */
[----:B-1----:R-:W-:Y:S02]  /*12aa0*/  LEA R4, R4, R3, 0x18 ;  /* 0x0000000304047211 */ /* 0x002fe400078ec0ff */
[----:B------:R-:W-:-:S04]  /*12ab0*/  SHF.L.U32 R3, R5, 0x1f, RZ ;  /* 0x0000001f05037819 */ /* 0x000fc800000006ff */
[----:B------:R-:W1:Y:S02]  /*12ac0*/  SYNCS.PHASECHK.TRANS64.TRYWAIT P0, [R4+URZ+0x2c060], R3 ;  /* 0x02c06003040075a7 */ /* 0x000e64000800017f */
[----:B-1----:R-:W-:Y:S05]  /*12ad0*/  @!P0 BRA `(.L_x_71) ;  /* 0x0000001000848947 */ /* 0x002fea0003800000 */
.L_x_108:
[----:B------:R-:W-:Y:S01]  /*12ae0*/  ULOP3.LUT UR5, UR6, 0x2, URZ, 0xfc, !UPT ;  /* 0x0000000206057892 */ /* 0x000fe2000f8efc3f */
[----:B-1----:R-:W-:-:S03]  /*12af0*/  @P2 IMAD.MOV.U32 R3, RZ, RZ, 0x2000 ;  /* 0x00002000ff032424 */ /* 0x002fc600078e00ff */
[----:B------:R-:W-:Y:S01]  /*12b00*/  UPRMT UR5, UR5, 0x9910, URZ ;  /* 0x0000991005057896 */ /* 0x000fe2000800003f */
[----:B------:R1:W-:Y:S03]  /*12b10*/  @P2 SYNCS.ARRIVE.TRANS64 RZ, [R4+URZ+0x2c050], R3 ;  /* 0x02c0500304ff29a7 */ /* 0x0003e6000800003f */
[----:B------:R-:W-:-:S06]  /*12b20*/  UISETP.NE.AND UP0, UPT, UR5, 0x2, UPT ;  /* 0x000000020500788c */ /* 0x000fcc000bf05270 */
[----:B------:R-:W-:-:S13]  /*12b30*/  PLOP3.LUT P0, PT, PT, PT, UP0, 0x80, 0x0 ;  /* 0x000000000000781c */ /* 0x000fda0003f0f008 */
[----:B-1----:R-:W-:Y:S05]  /*12b40*/  @P0 BRA `(.L_x_72) ;  /* 0x0000000000040947 */ /* 0x002fea0003800000 */
[----:B------:R-:W-:Y:S01]  /*12b50*/  BPT.TRAP 0x1 ;  /* 0x000000040000795c */ /* 0x000fe20000300000 */
.L_x_72:
[----:B------:R-:W-:-:S04]  /*12b60*/  LOP3.LUT P0, RZ, R0, 0x1f, RZ, 0xc0, !PT ;  /* 0x0000001f00ff7812 */ /* 0x000fc8000780c0ff */
[----:B------:R-:W-:-:S13]  /*12b70*/  PLOP3.LUT P0, PT, P0, P2, PT, 0x2a, 0x0 ;  /* 0x000000000000781c */ /* 0x000fda0000704572 */
[----:B------:R-:W-:Y:S05]  /*12b80*/  @P0 BRA `(.L_x_73) ;  /* 0x0000000000040947 */ /* 0x000fea0003800000 */
[----:B------:R-:W-:Y:S01]  /*12b90*/  BPT.TRAP 0x1 ;  /* 0x000000040000795c */ /* 0x000fe20000300000 */
.L_x_73:
[----:B------:R-:W-:Y:S01]  /*12ba0*/  R2UR UR8, R4 ;  /* 0x00000000040872ca */ /* 0x000fe200000e0000 */
[----:B------:R-:W-:Y:S01]  /*12bb0*/  ULDC.64 UR12, c[0x0][0x198] ;  /* 0x00006600000c7ab9 */ /* 0x000fe20000000a00 */
[----:B------:R-:W-:Y:S01]  /*12bc0*/  UMOV UR16, 0x0 ;  /* 0x0000000000107882 */ /* 0x000fe20000000000 */
[----:B------:R-:W-:Y:S01]  /*12bd0*/  UIADD3 UR14, UP0, UR12, 0xf0, URZ ;  /* 0x000000f00c0e7890 */ /* 0x000fe2000ff1e03f */
[----:B------:R-:W-:Y:S01]  /*12be0*/  MOV R3, 0x1 ;  /* 0x0000000100037802 */ /* 0x000fe20000000f00 */
[----:B------:R-:W-:Y:S01]  /*12bf0*/  UMOV UR17, 0x10000000 ;  /* 0x1000000000117882 */ /* 0x000fe20000000000 */
[----:B------:R-:W-:Y:S01]  /*12c00*/  UMOV UR10, URZ ;  /* 0x0000003f000a7c82 */ /* 0x000fe20008000000 */
[----:B------:R-:W-:Y:S01]  /*12c10*/  UIADD3.X UR15, URZ, UR13, URZ, UP0, !UPT ;  /* 0x0000000d3f0f7290 */ /* 0x000fe200087fe43f */
[----:B------:R-:W-:Y:S01]  /*12c20*/  MOV R7, 0x40 ;  /* 0x0000004000077802 */ /* 0x000fe20000000f00 */
[----:B------:R-:W-:Y:S01]  /*12c30*/  UMOV UR12, UR20 ;  /* 0x00000014000c7c82 */ /* 0x000fe20008000000 */
[----:B------:R-:W-:-:S03]  /*12c40*/  UMOV UR13, UR21 ;  /* 0x00000015000d7c82 */ /* 0x000fc60008000000 */
[----:B------:R-:W-:-:S09]  /*12c50*/  UIADD3 UR9, UR8, 0x2c050, URZ ;  /* 0x0002c05008097890 */ /* 0x000fd2000fffe03f */
[----:B------:R1:W-:Y:S02]  /*12c60*/  UTMALDG.4D [UR8], [UR14], desc[UR16] ;  /* 0x000010080e0075b4 */ /* 0x0003e40008019000 */
[----:B-1----:R-:W-:Y:S01]  /*12c70*/  NOP ;  /* 0x0000000000007918 */ /* 0x002fe20000000000 */
.L_x_70:
[----:B------:R-:W-:Y:S05]  /*12c80*/  BSYNC B0 ;  /* 0x0000000000007941 */ /* 0x000fea0003800000 */
.L_x_69:
[----:B------:R-:W-:Y:S01]  /*12c90*/  ISETP.LT.AND P4, PT, RZ, UR4, P3 ;  /* 0x00000004ff007c0c */ /* 0x000fe20009f81270 */
[----:B------:R-:W-:-:S12]  /*12ca0*/  BSSY B0, `(.L_x_74) ;  /* 0x0000022000007945 */ /* 0x000fd80003800000 */
[----:B------:R-:W-:Y:S05]  /*12cb0*/  @!P4 BRA `(.L_x_75) ;  /* 0x000000000080c947 */ /* 0x000fea0003800000 */
[----:B------:R-:W1:Y:S01]  /*12cc0*/  S2R R5, SR_CgaCtaId ;  /* 0x0000000000057919 */ /* 0x000e620000008800 */
[----:B------:R-:W-:-:S04]  /*12cd0*/  MOV R2, 0x400 ;  /* 0x0000040000027802 */ /* 0x000fc80000000f00 */
[----:B-1----:R-:W-:Y:S01]  /*12ce0*/  LEA R5, R5, R2, 0x18 ;  /* 0x0000000205057211 */ /* 0x002fe200078ec0ff */
[----:B------:R-:W-:-:S05]  /*12cf0*/  IMAD.MOV.U32 R2, RZ, RZ, 0x1 ;  /* 0x00000001ff027424 */ /* 0x000fca00078e00ff */
[----:B------:R-:W-:-:S04]  /*12d00*/  SHF.L.U32 R2, R2, 0x1f, RZ ;  /* 0x0000001f02027819 */ /* 0x000fc800000006ff */
[----:B------:R-:W1:Y:S02]  /*12d10*/  SYNCS.PHASECHK.TRANS64.TRYWAIT P0, [R5+URZ+0x2c028], R2 ;  /* 0x02c02802050075a7 */ /* 0x000e64000800017f */
[----:B-1----:R-:W-:Y:S05]  /*12d20*/  @!P0 BRA `(.L_x_76) ;  /* 0x0000001000048947 */ /* 0x002fea0003800000 */
.L_x_109:
[----:B------:R-:W-:Y:S01]  /*12d30*/  ULOP3.LUT UR5, UR6, 0x2, URZ, 0xfc, !UPT ;  /* 0x0000000206057892 */ /* 0x000fe2000f8efc3f */
[----:B-1----:R-:W-:-:S03]  /*12d40*/  @P2 MOV R2, 0x8000 ;  /* 0x0000800000022802 */ /* 0x002fc60000000f00 */
[----:B------:R-:W-:Y:S01]  /*12d50*/  UPRMT UR5, UR5, 0x9910, URZ ;  /* 0x0000991005057896 */ /* 0x000fe2000800003f */
[----:B------:R1:W-:Y:S03]  /*12d60*/  @P2 SYNCS.ARRIVE.TRANS64 RZ, [R5+URZ+0x2c000], R2 ;  /* 0x02c0000205ff29a7 */ /* 0x0003e6000800003f */
[----:B------:R-:W-:-:S06]  /*12d70*/  UISETP.NE.AND UP0, UPT, UR5, 0x2, UPT ;  /* 0x000000020500788c */ /* 0x000fcc000bf05270 */
[----:B------:R-:W-:-:S13]  /*12d80*/  PLOP3.LUT P0, PT, PT, PT, UP0, 0x80, 0x0 ;  /* 0x000000000000781c */ /* 0x000fda0003f0f008 */
[----:B-1----:R-:W-:Y:S05]  /*12d90*/  @P0 BRA `(.L_x_77) ;  /* 0x0000000000040947 */ /* 0x002fea0003800000 */
[----:B------:R-:W-:Y:S01]  /*12da0*/  BPT.TRAP 0x1 ;  /* 0x000000040000795c */ /* 0x000fe20000300000 */
.L_x_77:
[----:B------:R-:W-:-:S04]  /*12db0*/  LOP3.LUT P0, RZ, R0, 0x1f, RZ, 0xc0, !PT ;  /* 0x0000001f00ff7812 */ /* 0x000fc8000780c0ff */
[----:B------:R-:W-:-:S13]  /*12dc0*/  PLOP3.LUT P0, PT, P0, P2, PT, 0x2a, 0x0 ;  /* 0x000000000000781c */ /* 0x000fda0000704572 */
[----:B------:R-:W-:Y:S05]  /*12dd0*/  @P0 BRA `(.L_x_78) ;  /* 0x0000000000040947 */ /* 0x000fea0003800000 */
[----:B------:R-:W-:Y:S01]  /*12de0*/  BPT.TRAP 0x1 ;  /* 0x000000040000795c */ /* 0x000fe20000300000 */
.L_x_78:
        /* <DEDUP_REMOVED lines=8> */
[----:B------:R-:W-:-:S05]  /*12e70*/  UMOV UR19, URZ ;  /* 0x0000003f00137c82 */ /* 0x000fca0008000000 */
[----:B------:R-:W-:Y:S02]  /*12e80*/  UIADD3 UR16, UR17, 0x4000, URZ ;  /* 0x0000400011107890 */ /* 0x000fe4000fffe03f */
[----:B------:R-:W-:-:S09]  /*12e90*/  UIADD3 UR17, UR17, 0x2c000, URZ ;  /* 0x0002c00011117890 */ /* 0x000fd2000fffe03f */
[----:B------:R1:W-:Y:S02]  /*12ea0*/  UTMALDG.4D [UR16], [UR8], desc[UR12] ;  /* 0x00000c10080075b4 */ /* 0x0003e40008019000 */
[----:B-1----:R-:W-:Y:S01]  /*12eb0*/  NOP ;  /* 0x0000000000007918 */ /* 0x002fe20000000000 */
.L_x_75:
[----:B------:R-:W-:Y:S05]  /*12ec0*/  BSYNC B0 ;  /* 0x0000000000007941 */ /* 0x000fea0003800000 */
.L_x_74:
[----:B------:R-:W-:Y:S04]  /*12ed0*/  BSSY B0, `(.L_x_79) ;  /* 0x0000025000007945 */ /* 0x000fe80003800000 */
[----:B------:R-:W-:Y:S05]  /*12ee0*/  @!P3 BRA `(.L_x_80) ;  /* 0x00000000008cb947 */ /* 0x000fea0003800000 */
[----:B------:R-:W1:Y:S01]  /*12ef0*/  S2R R5, SR_CgaCtaId ;  /* 0x0000000000057919 */ /* 0x000e620000008800 */
[----:B------:R-:W-:-:S04]  /*12f00*/  MOV R4, 0x400 ;  /* 0x0000040000047802 */ /* 0x000fc80000000f00 */
[----:B-1----:R-:W-:Y:S01]  /*12f10*/  LEA R6, R5, R4, 0x18 ;  /* 0x0000000405067211 */ /* 0x002fe200078ec0ff */
[----:B------:R-:W-:-:S03]  /*12f20*/  IMAD.MOV.U32 R5, RZ, RZ, 0x1 ;  /* 0x00000001ff057424 */ /* 0x000fc600078e00ff */
[----:B------:R-:W-:Y:S02]  /*12f30*/  LEA R4, R3, R6, 0x3 ;  /* 0x0000000603047211 */ /* 0x000fe400078e18ff */
[----:B------:R-:W-:-:S04]  /*12f40*/  SHF.L.U32 R5, R5, 0x1f, RZ ;  /* 0x0000001f05057819 */ /* 0x000fc800000006ff */
[----:B------:R-:W1:Y:S02]  /*12f50*/  SYNCS.PHASECHK.TRANS64.TRYWAIT P0, [R4+URZ+0x2c060], R5 ;  /* 0x02c06005040075a7 */ /* 0x000e64000800017f */
[----:B-1----:R-:W-:Y:S05]  /*12f60*/  @!P0 BRA `(.L_x_81) ;  /* 0x0000000c00888947 */ /* 0x002fea0003800000 */
.L_x_110:
        /* <DEDUP_REMOVED lines=8> */
.L_x_82:
[----:B------:R-:W-:-:S04]  /*12ff0*/  LOP3.LUT P0, RZ, R0, 0x1f, RZ, 0xc0, !PT ;  /* 0x0000001f00ff7812 */ /* 0x000fc8000780c0ff */
[----:B------:R-:W-:-:S13]  /*13000*/  PLOP3.LUT P0, PT, P0, P2, PT, 0x2a, 0x0 ;  /* 0x000000000000781c */ /* 0x000fda0000704572 */
[----:B------:R-:W-:Y:S05]  /*13010*/  @P0 BRA `(.L_x_83) ;  /* 0x0000000000040947 */ /* 0x000fea0003800000 */
[----:B------:R-:W-:Y:S01]  /*13020*/  BPT.TRAP 0x1 ;  /* 0x000000040000795c */ /* 0x000fe20000300000 */
.L_x_83:
[----:B------:R-:W-:Y:S01]  /*13030*/  R2UR UR16, R3 ;  /* 0x00000000031072ca */ /* 0x000fe200000e0000 */
[----:B------:R-:W-:Y:S01]  /*13040*/  ULDC.64 UR8, c[0x0][0x198] ;  /* 0x0000660000087ab9 */ /* 0x000fe20000000a00 */
[----:B------:R-:W-:Y:S01]  /*13050*/  R2UR UR5, R6 ;  /* 0x00000000060572ca */ /* 0x000fe200000e0000 */
[----:B------:R-:W-:Y:S01]  /*13060*/  UIADD3 UR8, UP0, UR8, 0xf0, URZ ;  /* 0x000000f008087890 */ /* 0x000fe2000ff1e03f */
[----:B------:R-:W-:Y:S01]  /*13070*/  R2UR UR19, R7 ;  /* 0x00000000071372ca */ /* 0x000fe200000e0000 */
[----:B------:R-:W-:Y:S01]  /*13080*/  UMOV UR12, 0x0 ;  /* 0x00000000000c7882 */ /* 0x000fe20000000000 */
[----:B------:R-:W-:Y:S01]  /*13090*/  R2UR UR17, R4 ;  /* 0x00000000041172ca */ /* 0x000fe200000e0000 */
[----:B------:R-:W-:Y:S01]  /*130a0*/  UIADD3.X UR9, URZ, UR9, URZ, UP0, !UPT ;  /* 0x000000093f097290 */ /* 0x000fe200087fe43f */
[----:B------:R-:W-:Y:S01]  /*130b0*/  UMOV UR13, 0x10000000 ;  /* 0x10000000000d7882 */ /* 0x000fe20000000000 */
[----:B------:R-:W-:-:S06]  /*130c0*/  UMOV UR18, URZ ;  /* 0x0000003f00127c82 */ /* 0x000fcc0008000000 */
[----:B------:R-:W-:Y:S02]  /*130d0*/  ULEA UR16, UR16, UR5, 0xd ;  /* 0x0000000510107291 */ /* 0x000fe4000f8e683f */
[----:B------:R-:W-:Y:S02]  /*130e0*/  UIADD3 UR19, UR11, UR19, URZ ;  /* 0x000000130b137290 */ /* 0x000fe4000fffe03f */
[----:B------:R-:W-:-:S09]  /*130f0*/  UIADD3 UR17, UR17, 0x2c050, URZ ;  /* 0x0002c05011117890 */ /* 0x000fd2000fffe03f */
[----:B------:R1:W-:Y:S02]  /*13100*/  UTMALDG.4D [UR16], [UR8], desc[UR12] ;  /* 0x00000c10080075b4 */ /* 0x0003e40008019000 */
[----:B-1----:R-:W-:Y:S01]  /*13110*/  NOP ;  /* 0x0000000000007918 */ /* 0x002fe20000000000 */
.L_x_80:
[----:B------:R-:W-:Y:S05]  /*13120*/  BSYNC B0 ;  /* 0x0000000000007941 */ /* 0x000fea0003800000 */
.L_x_79:
[----:B------:R-:W-:Y:S01]  /*13130*/  BSSY B0, `(.L_x_84) ;  /* 0x0000027000007945 */ /* 0x000fe20003800000 */
[----:B------:R-:W-:-:S03]  /*13140*/  IMAD.MOV.U32 R8, RZ, RZ, RZ ;  /* 0x000000ffff087224 */ /* 0x000fc600078e00ff */
[----:B------:R-:W-:Y:S05]  /*13150*/  @!P4 BRA `(.L_x_85) ;  /* 0x000000000090c947 */ /* 0x000fea0003800000 */
[----:B------:R-:W1:Y:S01]  /*13160*/  S2R R4, SR_CgaCtaId ;  /* 0x0000000000047919 */ /* 0x000e620000008800 */
[----:B------:R-:W-:-:S04]  /*13170*/  MOV R3, 0x400 ;  /* 0x0000040000037802 */ /* 0x000fc80000000f00 */
[----:B-1----:R-:W-:Y:S02]  /*13180*/  LEA R5, R4, R3, 0x18 ;  /* 0x0000000304057211 */ /* 0x002fe400078ec0ff */
[----:B------:R-:W-:Y:S02]  /*13190*/  MOV R4, 0x1 ;  /* 0x0000000100047802 */ /* 0x000fe40000000f00 */
[----:B------:R-:W-:Y:S02]  /*131a0*/  LEA R3, R2, R5, 0x3 ;  /* 0x0000000502037211 */ /* 0x000fe400078e18ff */
[----:B------:R-:W-:-:S04]  /*131b0*/  SHF.L.U32 R4, R4, 0x1f, RZ ;  /* 0x0000001f04047819 */ /* 0x000fc800000006ff */
[----:B------:R-:W1:Y:S02]  /*131c0*/  SYNCS.PHASECHK.TRANS64.TRYWAIT P0, [R3+URZ+0x2c028], R4 ;  /* 0x02c02804030075a7 */ /* 0x000e64000800017f */
[----:B-1----:R-:W-:Y:S05]  /*131d0*/  @!P0 BRA `(.L_x_86) ;  /* 0x0000000c00008947 */ /* 0x002fea0003800000 */
.L_x_111:
        /* <DEDUP_REMOVED lines=8> */
.L_x_87:
[----:B------:R-:W-:-:S04]  /*13260*/  LOP3.LUT P0, RZ, R0, 0x1f, RZ, 0xc0, !PT ;  /* 0x0000001f00ff7812 */ /* 0x000fc8000780c0ff */
[----:B------:R-:W-:-:S13]  /*13270*/  PLOP3.LUT P0, PT, P0, P2, PT, 0x2a, 0x0 ;  /* 0x000000000000781c */ /* 0x000fda0000704572 */
[----:B------:R-:W-:Y:S05]  /*13280*/  @P0 BRA `(.L_x_88) ;  /* 0x0000000000040947 */ /* 0x000fea0003800000 */
[----:B------:R-:W-:Y:S01]  /*13290*/  BPT.TRAP 0x1 ;  /* 0x000000040000795c */ /* 0x000fe20000300000 */
.L_x_88:
[C---:B------:R-:W-:Y:S01]  /*132a0*/  LEA R5, R2.reuse, R5, 0xf ;  /* 0x0000000502057211 */ /* 0x040fe200078e78ff */
[----:B------:R-:W-:Y:S01]  /*132b0*/  ULDC.64 UR8, c[0x0][0x198] ;  /* 0x0000660000087ab9 */ /* 0x000fe20000000a00 */
[----:B------:R-:W-:Y:S01]  /*132c0*/  R2UR UR17, R3 ;  /* 0x00000000031172ca */ /* 0x000fe200000e0000 */
[----:B------:R-:W-:Y:S01]  /*132d0*/  UIADD3 UR8, UP0, UR8, 0x2f0, URZ ;  /* 0x000002f008087890 */ /* 0x000fe2000ff1e03f */
[----:B------:R-:W-:Y:S01]  /*132e0*/  R2UR UR16, R5 ;  /* 0x00000000051072ca */ /* 0x000fe200000e0000 */
[----:B------:R-:W-:Y:S01]  /*132f0*/  UMOV UR12, 0x0 ;  /* 0x00000000000c7882 */ /* 0x000fe20000000000 */
[----:B------:R-:W-:Y:S01]  /*13300*/  UMOV UR13, 0x10000000 ;  /* 0x10000000000d7882 */ /* 0x000fe20000000000 */
[----:B------:R-:W-:Y:S01]  /*13310*/  UIADD3.X UR9, URZ, UR9, URZ, UP0, !UPT ;  /* 0x000000093f097290 */ /* 0x000fe200087fe43f */
[----:B------:R-:W-:Y:S01]  /*13320*/  MOV R8, 0x1 ;  /* 0x0000000100087802 */ /* 0x000fe20000000f00 */
[----:B------:R-:W-:Y:S01]  /*13330*/  UMOV UR18, URZ ;  /* 0x0000003f00127c82 */ /* 0x000fe20008000000 */
[----:B------:R-:W-:Y:S01]  /*13340*/  UMOV UR19, URZ ;  /* 0x0000003f00137c82 */ /* 0x000fe20008000000 */
[----:B------:R-:W-:-:S04]  /*13350*/  VIADD R2, R2, 0x1 ;  /* 0x0000000102027836 */ /* 0x000fc80000000000 */
[----:B------:R-:W-:Y:S02]  /*13360*/  UIADD3 UR17, UR17, 0x2c000, URZ ;  /* 0x0002c00011117890 */ /* 0x000fe4000fffe03f */
[----:B------:R-:W-:-:S09]  /*13370*/  UIADD3 UR16, UR16, 0x4000, URZ ;  /* 0x0000400010107890 */ /* 0x000fd2000fffe03f */
[----:B------:R1:W-:Y:S02]  /*13380*/  UTMALDG.4D [UR16], [UR8], desc[UR12] ;  /* 0x00000c10080075b4 */ /* 0x0003e40008019000 */
[----:B-1----:R-:W-:Y:S01]  /*13390*/  NOP ;  /* 0x0000000000007918 */ /* 0x002fe20000000000 */
.L_x_85:
[----:B------:R-:W-:Y:S05]  /*133a0*/  BSYNC B0 ;  /* 0x0000000000007941 */ /* 0x000fea0003800000 */
.L_x_84:
[----:B------:R-:W-:-:S04]  /*133b0*/  MOV R3, UR4 ;  /* 0x0000000400037c02 */ /* 0x000fc80008000f00 */
[----:B------:R-:W-:-:S13]  /*133c0*/  ISETP.GE.AND P0, PT, R3, 0x2, PT ;  /* 0x000000020300780c */ /* 0x000fda0003f06270 */
[----:B------:R-:W-:Y:S05]  /*133d0*/  @!P0 EXIT ;  /* 0x000000000000894d */ /* 0x000fea0003800000 */
[----:B------:R-:W-:Y:S01]  /*133e0*/  USHF.L.U32 UR5, UR4, 0x1, URZ ;  /* 0x0000000104057899 */ /* 0x000fe2000800063f */
[----:B------:R-:W-:Y:S01]  /*133f0*/  LOP3.LUT P0, RZ, R0, 0x1f, RZ, 0xc0, !PT ;  /* 0x0000001f00ff7812 */ /* 0x000fe2000780c0ff */
[----:B------:R-:W-:Y:S01]  /*13400*/  BSSY B0, `(.L_x_89) ;  /* 0x0000057000007945 */ /* 0x000fe20003800000 */
[----:B------:R-:W-:Y:S01]  /*13410*/  MOV R3, UR6 ;  /* 0x0000000600037c02 */ /* 0x000fe20008000f00 */
[----:B------:R-:W-:Y:S01]  /*13420*/  IMAD.MOV.U32 R0, RZ, RZ, 0x1 ;  /* 0x00000001ff007424 */ /* 0x000fe200078e00ff */
[----:B------:R-:W-:Y:S02]  /*13430*/  PLOP3.LUT P0, PT, P0, P2, PT, 0x2a, 0x0 ;  /* 0x000000000000781c */ /* 0x000fe40000704572 */
[----:B------:R-:W-:Y:S02]  /*13440*/  LOP3.LUT R3, R3, 0x2, RZ, 0xfc, !PT ;  /* 0x0000000203037812 */ /* 0x000fe400078efcff */
[----:B------:R-:W-:-:S09]  /*13450*/  MOV R9, UR5 ;  /* 0x0000000500097c02 */ /* 0x000fd20008000f00 */
.L_x_100:
[----:B------:R-:W-:Y:S04]  /*13460*/  BSSY B1, `(.L_x_90) ;  /* 0x0000025000017945 */ /* 0x000fe80003800000 */
[----:B------:R-:W-:Y:S05]  /*13470*/  @!P3 BRA `(.L_x_91) ;  /* 0x00000000008cb947 */ /* 0x000fea0003800000 */
[----:B------:R-:W1:Y:S01]  /*13480*/  S2R R5, SR_CgaCtaId ;  /* 0x0000000000057919 */ /* 0x000e620000008800 */
[----:B------:R-:W-:-:S04]  /*13490*/  MOV R4, 0x400 ;  /* 0x0000040000047802 */ /* 0x000fc80000000f00 */
[----:B-1----:R-:W-:Y:S02]  /*134a0*/  LEA R5, R5, R4, 0x18 ;  /* 0x0000000405057211 */ /* 0x002fe400078ec0ff */
[----:B------:R-:W-:Y:S02]  /*134b0*/  SHF.L.U32 R4, R0, 0x1f, RZ ;  /* 0x0000001f00047819 */ /* 0x000fe400000006ff */
[----:B------:R-:W-:-:S04]  /*134c0*/  LEA R7, R2, R5, 0x3 ;  /* 0x0000000502077211 */ /* 0x000fc800078e18ff */
[----:B------:R-:W1:Y:S02]  /*134d0*/  SYNCS.PHASECHK.TRANS64.TRYWAIT P4, [R7+URZ+0x2c028], R4 ;  /* 0x02c02804070075a7 */ /* 0x000e64000808017f */
[----:B-1----:R-:W-:Y:S05]  /*134e0*/  @!P4 BRA `(.L_x_92) ;  /* 0x000000080050c947 */ /* 0x002fea0003800000 */
.L_x_112:
[----:B-1----:R-:W-:-:S04]  /*134f0*/  @P2 IMAD.MOV.U32 R4, RZ, RZ, 0x8000 ;  /* 0x00008000ff042424 */ /* 0x002fc800078e00ff */
[----:B------:R1:W-:Y:S02]  /*13500*/  @P2 SYNCS.ARRIVE.TRANS64 RZ, [R7+URZ+0x2c000], R4 ;  /* 0x02c0000407ff29a7 */ /* 0x0003e4000800003f */
[----:B-1----:R-:W-:-:S04]  /*13510*/  PRMT R4, R3, 0x9910, RZ ;  /* 0x0000991003047816 */ /* 0x002fc800000000ff */
[----:B------:R-:W-:-:S13]  /*13520*/  ISETP.NE.AND P4, PT, R4, 0x2, PT ;  /* 0x000000020400780c */ /* 0x000fda0003f85270 */
[----:B------:R-:W-:Y:S05]  /*13530*/  @P4 BRA `(.L_x_93) ;  /* 0x0000000000044947 */ /* 0x000fea0003800000 */
[----:B------:R-:W-:Y:S01]  /*13540*/  BPT.TRAP 0x1 ;  /* 0x000000040000795c */ /* 0x000fe20000300000 */
.L_x_93:
[----:B------:R-:W-:Y:S05]  /*13550*/  @P0 BRA `(.L_x_94) ;  /* 0x0000000000040947 */ /* 0x000fea0003800000 */
[----:B------:R-:W-:Y:S01]  /*13560*/  BPT.TRAP 0x1 ;  /* 0x000000040000795c */ /* 0x000fe20000300000 */
.L_x_94:
[----:B------:R-:W-:Y:S01]  /*13570*/  LEA R5, R2, R5, 0xf ;  /* 0x0000000502057211 */ /* 0x000fe200078e78ff */
[----:B------:R-:W-:Y:S01]  /*13580*/  ULDC.64 UR8, c[0x0][0x198] ;  /* 0x0000660000087ab9 */ /* 0x000fe20000000a00 */
[----:B------:R-:W-:Y:S01]  /*13590*/  R2UR UR17, R7 ;  /* 0x00000000071172ca */ /* 0x000fe200000e0000 */
[----:B------:R-:W-:Y:S01]  /*135a0*/  UIADD3 UR8, UP0, UR8, 0x1f0, URZ ;  /* 0x000001f008087890 */ /* 0x000fe2000ff1e03f */
[----:B------:R-:W-:Y:S01]  /*135b0*/  R2UR UR16, R5 ;  /* 0x00000000051072ca */ /* 0x000fe200000e0000 */
[----:B------:R-:W-:Y:S01]  /*135c0*/  UMOV UR12, 0x0 ;  /* 0x00000000000c7882 */ /* 0x000fe20000000000 */
[----:B------:R-:W-:Y:S01]  /*135d0*/  R2UR UR19, R8 ;  /* 0x00000000081372ca */ /* 0x000fe200000e0000 */
[----:B------:R-:W-:Y:S01]  /*135e0*/  UIADD3.X UR9, URZ, UR9, URZ, UP0, !UPT ;  /* 0x000000093f097290 */ /* 0x000fe200087fe43f */
[----:B------:R-:W-:Y:S01]  /*135f0*/  IADD3 R2, R2, 0x1, RZ ;  /* 0x0000000102027810 */ /* 0x000fe20007ffe0ff */
[----:B------:R-:W-:Y:S01]  /*13600*/  UMOV UR13, 0x10000000 ;  /* 0x10000000000d7882 */ /* 0x000fe20000000000 */
[----:B------:R-:W-:-:S02]  /*13610*/  UMOV UR18, URZ ;  /* 0x0000003f00127c82 */ /* 0x000fc40008000000 */
[----:B------:R-:W-:-:S03]  /*13620*/  ISETP.NE.AND P4, PT, R2, 0x5, PT ;  /* 0x000000050200780c */ /* 0x000fc60003f85270 */
[----:B------:R-:W-:Y:S01]  /*13630*/  UIADD3 UR17, UR17, 0x2c000, URZ ;  /* 0x0002c00011117890 */ /* 0x000fe2000fffe03f */
[----:B------:R-:W-:Y:S01]  /*13640*/  SEL R5, RZ, 0x1, P4 ;  /* 0x00000001ff057807 */ /* 0x000fe20002000000 */
[----:B------:R-:W-:Y:S01]  /*13650*/  UIADD3 UR16, UR16, 0x4000, URZ ;  /* 0x0000400010107890 */ /* 0x000fe2000fffe03f */
[----:B------:R-:W-:Y:S01]  /*13660*/  SEL R2, R2, RZ, P4 ;  /* 0x000000ff02027207 */ /* 0x000fe20002000000 */
[----:B------:R-:W-:Y:S01]  /*13670*/  USHF.L.U32 UR19, UR19, 0x8, URZ ;  /* 0x0000000813137899 */ /* 0x000fe2000800063f */
[----:B------:R-:W-:-:S08]  /*13680*/  LOP3.LUT R0, R0, R5, RZ, 0x3c, !PT ;  /* 0x0000000500007212 */ /* 0x000fd000078e3cff */
[----:B------:R1:W-:Y:S02]  /*13690*/  UTMALDG.4D [UR16], [UR8], desc[UR12] ;  /* 0x00000c10080075b4 */ /* 0x0003e40008019000 */
[----:B-1----:R-:W-:Y:S01]  /*136a0*/  NOP ;  /* 0x0000000000007918 */ /* 0x002fe20000000000 */
.L_x_91:
[----:B------:R-:W-:Y:S05]  /*136b0*/  BSYNC B1 ;  /* 0x0000000000017941 */ /* 0x000fea0003800000 */
.L_x_90:
[----:B------:R-:W-:Y:S01]  /*136c0*/  ISETP.LT.OR P4, PT, R9, 0x4, !P3 ;  /* 0x000000040900780c */ /* 0x000fe20005f81670 */
[----:B------:R-:W-:-:S12]  /*136d0*/  BSSY B1, `(.L_x_95) ;  /* 0x0000026000017945 */ /* 0x000fd80003800000 */
[----:B------:R-:W-:Y:S05]  /*136e0*/  @P4 BRA `(.L_x_96) ;  /* 0x0000000000904947 */ /* 0x000fea0003800000 */
[----:B------:R-:W1:Y:S01]  /*136f0*/  S2R R5, SR_CgaCtaId ;  /* 0x0000000000057919 */ /* 0x000e620000008800 */
[----:B------:R-:W-:Y:S02]  /*13700*/  MOV R4, 0x400 ;  /* 0x0000040000047802 */ /* 0x000fe40000000f00 */
[----:B------:R-:W-:Y:S02]  /*13710*/  SHF.L.U32 R7, R0, 0x1f, RZ ;  /* 0x0000001f00077819 */ /* 0x000fe400000006ff */
[----:B-1----:R-:W-:-:S05]  /*13720*/  LEA R5, R5, R4, 0x18 ;  /* 0x0000000405057211 */ /* 0x002fca00078ec0ff */
[----:B------:R-:W-:-:S04]  /*13730*/  IMAD R4, R2, 0x8, R5 ;  /* 0x0000000802047824 */ /* 0x000fc800078e0205 */
[----:B------:R-:W1:Y:S02]  /*13740*/  SYNCS.PHASECHK.TRANS64.TRYWAIT P4, [R4+URZ+0x2c028], R7 ;  /* 0x02c02807040075a7 */ /* 0x000e64000808017f */
[----:B-1----:R-:W-:Y:S05]  /*13750*/  @!P4 BRA `(.L_x_97) ;  /* 0x0000000400c8c947 */ /* 0x002fea0003800000 */
.L_x_113:
[----:B------:R-:W-:Y:S02]  /*13760*/  PRMT R6, R3, 0x9910, RZ ;  /* 0x0000991003067816 */ /* 0x000fe400000000ff */
[----:B-1----:R-:W-:Y:S02]  /*13770*/  @P1 MOV R7, 0x8000 ;  /* 0x0000800000071802 */ /* 0x002fe40000000f00 */
[----:B------:R-:W-:Y:S02]  /*13780*/  ISETP.NE.AND P4, PT, R6, 0x2, PT ;  /* 0x000000020600780c */ /* 0x000fe40003f85270 */
[----:B------:R1:W-:Y:S11]  /*13790*/  @P1 SYNCS.ARRIVE.TRANS64 RZ, [R4+URZ+0x2c000], R7 ;  /* 0x02c0000704ff19a7 */ /* 0x0003f6000800003f */
[----:B-1----:R-:W-:Y:S05]  /*137a0*/  @P4 BRA `(.L_x_98) ;  /* 0x0000000000044947 */ /* 0x002fea0003800000 */
[----:B------:R-:W-:Y:S01]  /*137b0*/  BPT.TRAP 0x1 ;  /* 0x000000040000795c */ /* 0x000fe20000300000 */
.L_x_98:
[----:B------:R-:W-:Y:S05]  /*137c0*/  @P0 BRA `(.L_x_99) ;  /* 0x0000000000040947 */ /* 0x000fea0003800000 */
[----:B------:R-:W-:Y:S01]  /*137d0*/  BPT.TRAP 0x1 ;  /* 0x000000040000795c */ /* 0x000fe20000300000 */
.L_x_99:
        /* <DEDUP_REMOVED lines=8> */
[----:B------:R-:W-:Y:S01]  /*13860*/  VIADD R2, R2, 0x1 ;  /* 0x0000000102027836 */ /* 0x000fe20000000000 */
[----:B------:R-:W-:Y:S01]  /*13870*/  UMOV UR13, 0x10000000 ;  /* 0x10000000000d7882 */ /* 0x000fe20000000000 */
[----:B------:R-:W-:Y:S01]  /*13880*/  UMOV UR18, URZ ;  /* 0x0000003f00127c82 */ /* 0x000fe20008000000 */
[----:B------:R-:W-:-:S02]  /*13890*/  IADD3 R8, R8, 0x1, RZ ;  /* 0x0000000108087810 */ /* 0x000fc40007ffe0ff */
[C---:B------:R-:W-:Y:S02]  /*138a0*/  ISETP.NE.AND P4, PT, R2.reuse, 0x5, PT ;  /* 0x000000050200780c */ /* 0x040fe40003f85270 */
[----:B------:R-:W-:Y:S02]  /*138b0*/  UIADD3 UR17, UR17, 0x2c000, URZ ;  /* 0x0002c00011117890 */ /* 0x000fe4000fffe03f */
[----:B------:R-:W-:Y:S01]  /*138c0*/  UIADD3 UR16, UR16, 0x4000, URZ ;  /* 0x0000400010107890 */ /* 0x000fe2000fffe03f */
[----:B------:R-:W-:Y:S01]  /*138d0*/  SEL R5, RZ, 0x1, P4 ;  /* 0x00000001ff057807 */ /* 0x000fe20002000000 */
[----:B------:R-:W-:Y:S01]  /*138e0*/  USHF.L.U32 UR19, UR19, 0x8, URZ ;  /* 0x0000000813137899 */ /* 0x000fe2000800063f */
[----:B------:R-:W-:Y:S02]  /*138f0*/  SEL R2, R2, RZ, P4 ;  /* 0x000000ff02027207 */ /* 0x000fe40002000000 */
[----:B------:R-:W-:-:S06]  /*13900*/  LOP3.LUT R0, R0, R5, RZ, 0x3c, !PT ;  /* 0x0000000500007212 */ /* 0x000fcc00078e3cff */
[----:B------:R1:W-:Y:S02]  /*13910*/  UTMALDG.4D [UR16], [UR8], desc[UR12] ;  /* 0x00000c10080075b4 */ /* 0x0003e40008019000 */
[----:B-1----:R-:W-:Y:S01]  /*13920*/  NOP ;  /* 0x0000000000007918 */ /* 0x002fe20000000000 */
.L_x_96:
[----:B------:R-:W-:Y:S05]  /*13930*/  BSYNC B1 ;  /* 0x0000000000017941 */ /* 0x000fea0003800000 */
.L_x_95:
[C---:B------:R-:W-:Y:S02]  /*13940*/  ISETP.GT.AND P4, PT, R9.reuse, 0x4, PT ;  /* 0x000000040900780c */ /* 0x040fe40003f84270 */
[----:B------:R-:W-:-:S11]  /*13950*/  IADD3 R9, R9, -0x2, RZ ;  /* 0xfffffffe09097810 */ /* 0x000fd60007ffe0ff */
[----:B------:R-:W-:Y:S05]  /*13960*/  @P4 BRA `(.L_x_100) ;  /* 0xfffffff800bc4947 */ /* 0x000fea000383ffff */
[----:B------:R-:W-:Y:S05]  /*13970*/  BSYNC B0 ;  /* 0x0000000000007941 */ /* 0x000fea0003800000 */
.L_x_89:
[----:B------:R-:W-:Y:S05]  /*13980*/  EXIT ;  /* 0x000000000000794d */ /* 0x000fea0003800000 */
.L_x_15:
[----:B-1----:R-:W-:-:S04]  /*13990*/  IMAD.U32 R5, RZ, RZ, UR6 ;  /* 0x00000006ff057e24 */ /* 0x002fc8000f8e00ff */
[----:B------:R1:W2:Y:S03]  /*139a0*/  SYNCS.PHASECHK.TRANS64.TRYWAIT P1, [R5+URZ+0x2c050], R6 ;  /* 0x02c05006050075a7 */ /* 0x0002a6000802017f */
[----:B--2---:R-:W-:Y:S05]  /*139b0*/  @!P1 NANOSLEEP.SYNCS 0x989680 ;  /* 0x009896800000995d */ /* 0x004fea0003900000 */
[----:B------:R-:W2:Y:S02]  /*139c0*/  @!P1 SYNCS.PHASECHK.TRANS64 P1, [R5+URZ+0x2c050], R6 ;  /* 0x02c05006050095a7 */ /* 0x000ea4000802007f */
[----:B--2---:R-:W-:Y:S05]  /*139d0*/  @!P1 BRA `(.L_x_15) ;  /* 0xfffffffc00ec9947 */ /* 0x004fea000383ffff */
[----:B------:R-:W-:Y:S05]  /*139e0*/  BRA `(.L_x_101) ;  /* 0xfffffed400387947 */ /* 0x000fea000383ffff */
.L_x_17:
[----:B-1----:R-:W-:-:S04]  /*139f0*/  MOV R5, UR36 ;  /* 0x0000002400057c02 */ /* 0x002fc80008000f00 */
[----:B------:R1:W2:Y:S03]  /*13a00*/  SYNCS.PHASECHK.TRANS64.TRYWAIT P1, [R5+URZ+0x2c000], R4 ;  /* 0x02c00004050075a7 */ /* 0x0002a6000802017f */
[----:B--2---:R-:W-:Y:S05]  /*13a10*/  @!P1 NANOSLEEP.SYNCS 0x989680 ;  /* 0x009896800000995d */ /* 0x004fea0003900000 */
[----:B------:R-:W2:Y:S02]  /*13a20*/  @!P1 SYNCS.PHASECHK.TRANS64 P1, [R5+URZ+0x2c000], R4 ;  /* 0x02c00004050095a7 */ /* 0x000ea4000802007f */
[----:B--2---:R-:W-:Y:S05]  /*13a30*/  @!P1 BRA `(.L_x_17) ;  /* 0xfffffffc00ec9947 */ /* 0x004fea000383ffff */
[----:B------:R-:W-:Y:S05]  /*13a40*/  BRA `(.L_x_102) ;  /* 0xfffffed400447947 */ /* 0x000fea000383ffff */
.L_x_18:
[----:B-1----:R-:W-:-:S04]  /*13a50*/  MOV R5, UR23 ;  /* 0x0000001700057c02 */ /* 0x002fc80008000f00 */
[----:B------:R1:W2:Y:S03]  /*13a60*/  SYNCS.PHASECHK.TRANS64.TRYWAIT P1, [R5+URZ+-0x8], R2 ;  /* 0xfffff802050075a7 */ /* 0x0002a6000802017f */
[----:B--2---:R-:W-:Y:S05]  /*13a70*/  @!P1 NANOSLEEP.SYNCS 0x989680 ;  /* 0x009896800000995d */ /* 0x004fea0003900000 */
[----:B------:R-:W2:Y:S02]  /*13a80*/  @!P1 SYNCS.PHASECHK.TRANS64 P1, [R5+URZ+-0x8], R2 ;  /* 0xfffff802050095a7 */ /* 0x000ea4000802007f */
[----:B--2---:R-:W-:Y:S05]  /*13a90*/  @!P1 BRA `(.L_x_18) ;  /* 0xfffffffc00ec9947 */ /* 0x004fea000383ffff */
[----:B------:R-:W-:Y:S05]  /*13aa0*/  BRA `(.L_x_103) ;  /* 0xfffffed400407947 */ /* 0x000fea000383ffff */
.L_x_20:
[----:B-1----:R-:W-:-:S04]  /*13ab0*/  IMAD.U32 R9, RZ, RZ, UR36 ;  /* 0x00000024ff097e24 */ /* 0x002fc8000f8e00ff */
[----:B------:R1:W2:Y:S03]  /*13ac0*/  SYNCS.PHASECHK.TRANS64.TRYWAIT P1, [R9+URZ+0x2c008], R4 ;  /* 0x02c00804090075a7 */ /* 0x0002a6000802017f */
[----:B--2---:R-:W-:Y:S05]  /*13ad0*/  @!P1 NANOSLEEP.SYNCS 0x989680 ;  /* 0x009896800000995d */ /* 0x004fea0003900000 */
[----:B------:R-:W2:Y:S02]  /*13ae0*/  @!P1 SYNCS.PHASECHK.TRANS64 P1, [R9+URZ+0x2c008], R4 ;  /* 0x02c00804090095a7 */ /* 0x000ea4000802007f */
[----:B--2---:R-:W-:Y:S05]  /*13af0*/  @!P1 BRA `(.L_x_20) ;  /* 0xfffffffc00ec9947 */ /* 0x004fea000383ffff */
[----:B------:R-:W-:Y:S05]  /*13b00*/  BRA `(.L_x_104) ;  /* 0xffffff2c00147947 */ /* 0x000fea000383ffff */
.L_x_25:
[----:B-1----:R-:W-:-:S04]  /*13b10*/  MOV R8, UR6 ;  /* 0x0000000600087c02 */ /* 0x002fc80008000f00 */
[----:B------:R1:W2:Y:S03]  /*13b20*/  SYNCS.PHASECHK.TRANS64.TRYWAIT P2, [R8+URZ+0x2c000], R7 ;  /* 0x02c00007080075a7 */ /* 0x0002a6000804017f */
[----:B--2---:R-:W-:Y:S05]  /*13b30*/  @!P2 NANOSLEEP.SYNCS 0x989680 ;  /* 0x009896800000a95d */ /* 0x004fea0003900000 */
[----:B------:R-:W2:Y:S02]  /*13b40*/  @!P2 SYNCS.PHASECHK.TRANS64 P2, [R8+URZ+0x2c000], R7 ;  /* 0x02c000070800a5a7 */ /* 0x000ea4000804007f */
[----:B--2---:R-:W-:Y:S05]  /*13b50*/  @!P2 BRA `(.L_x_25) ;  /* 0xfffffffc00eca947 */ /* 0x004fea000383ffff */
[----:B------:R-:W-:Y:S05]  /*13b60*/  BRA `(.L_x_105) ;  /* 0xffffff3000c07947 */ /* 0x000fea000383ffff */
.L_x_29:
[----:B-1----:R-:W-:-:S04]  /*13b70*/  MOV R8, UR7 ;  /* 0x0000000700087c02 */ /* 0x002fc80008000f00 */
[----:B------:R1:W2:Y:S03]  /*13b80*/  SYNCS.PHASECHK.TRANS64.TRYWAIT P2, [R8+URZ+0x2c000], R17 ;  /* 0x02c00011080075a7 */ /* 0x0002a6000804017f */
[----:B--2---:R-:W-:Y:S05]  /*13b90*/  @!P2 NANOSLEEP.SYNCS 0x989680 ;  /* 0x009896800000a95d */ /* 0x004fea0003900000 */
[----:B------:R-:W2:Y:S02]  /*13ba0*/  @!P2 SYNCS.PHASECHK.TRANS64 P2, [R8+URZ+0x2c000], R17 ;  /* 0x02c000110800a5a7 */ /* 0x000ea4000804007f */
[----:B--2---:R-:W-:Y:S05]  /*13bb0*/  @!P2 BRA `(.L_x_29) ;  /* 0xfffffffc00eca947 */ /* 0x004fea000383ffff */
[----:B------:R-:W-:Y:S05]  /*13bc0*/  BRA `(.L_x_28) ;  /* 0xffffff7400207947 */ /* 0x000fea000383ffff */
.L_x_37:
[----:B-1----:R-:W-:-:S04]  /*13bd0*/  IMAD.U32 R12, RZ, RZ, UR6 ;  /* 0x00000006ff0c7e24 */ /* 0x002fc8000f8e00ff */
[----:B------:R1:W2:Y:S03]  /*13be0*/  SYNCS.PHASECHK.TRANS64.TRYWAIT P2, [R12+URZ+0x2c000], R7 ;  /* 0x02c000070c0075a7 */ /* 0x0002a6000804017f */
[----:B--2---:R-:W-:Y:S05]  /*13bf0*/  @!P2 NANOSLEEP.SYNCS 0x989680 ;  /* 0x009896800000a95d */ /* 0x004fea0003900000 */
[----:B------:R-:W2:Y:S02]  /*13c00*/  @!P2 SYNCS.PHASECHK.TRANS64 P2, [R12+URZ+0x2c000], R7 ;  /* 0x02c000070c00a5a7 */ /* 0x000ea4000804007f */
[----:B--2---:R-:W-:Y:S05]  /*13c10*/  @!P2 BRA `(.L_x_37) ;  /* 0xfffffffc00eca947 */ /* 0x004fea000383ffff */
[----:B------:R-:W-:Y:S05]  /*13c20*/  BRA `(.L_x_106) ;  /* 0xffffff7800fc7947 */ /* 0x000fea000383ffff */
.L_x_41:
[----:B-1----:R-:W-:-:S04]  /*13c30*/  MOV R8, UR7 ;  /* 0x0000000700087c02 */ /* 0x002fc80008000f00 */
[----:B------:R1:W2:Y:S03]  /*13c40*/  SYNCS.PHASECHK.TRANS64.TRYWAIT P2, [R8+URZ+0x2c000], R15 ;  /* 0x02c0000f080075a7 */ /* 0x0002a6000804017f */
[----:B--2---:R-:W-:Y:S05]  /*13c50*/  @!P2 NANOSLEEP.SYNCS 0x989680 ;  /* 0x009896800000a95d */ /* 0x004fea0003900000 */
[----:B------:R-:W2:Y:S02]  /*13c60*/  @!P2 SYNCS.PHASECHK.TRANS64 P2, [R8+URZ+0x2c000], R15 ;  /* 0x02c0000f0800a5a7 */ /* 0x000ea4000804007f */
[----:B--2---:R-:W-:Y:S05]  /*13c70*/  @!P2 BRA `(.L_x_41) ;  /* 0xfffffffc00eca947 */ /* 0x004fea000383ffff */
[----:B------:R-:W-:Y:S05]  /*13c80*/  BRA `(.L_x_40) ;  /* 0xffffffd000587947 */ /* 0x000fea000383ffff */
.L_x_57:
[----:B-1----:R-:W-:-:S04]  /*13c90*/  MOV R3, UR23 ;  /* 0x0000001700037c02 */ /* 0x002fc80008000f00 */
[----:B------:R1:W2:Y:S03]  /*13ca0*/  SYNCS.PHASECHK.TRANS64.TRYWAIT P0, [R3+URZ+0x8], R0 ;  /* 0x00000800030075a7 */ /* 0x0002a6000800017f */
[----:B--2---:R-:W-:Y:S05]  /*13cb0*/  @!P0 NANOSLEEP.SYNCS 0x989680 ;  /* 0x009896800000895d */ /* 0x004fea0003900000 */
[----:B------:R-:W2:Y:S02]  /*13cc0*/  @!P0 SYNCS.PHASECHK.TRANS64 P0, [R3+URZ+0x8], R0 ;  /* 0x00000800030085a7 */ /* 0x000ea4000800007f */
[----:B--2---:R-:W-:Y:S05]  /*13cd0*/  @!P0 BRA `(.L_x_57) ;  /* 0xfffffffc00ec8947 */ /* 0x004fea000383ffff */
[----:B------:R-:W-:Y:S05]  /*13ce0*/  BRA `(.L_x_107) ;  /* 0xffffffdc00787947 */ /* 0x000fea000383ffff */
.L_x_71:
[----:B-1----:R1:W2:Y:S02]  /*13cf0*/  SYNCS.PHASECHK.TRANS64.TRYWAIT P0, [R4+URZ+0x2c060], R3 ;  /* 0x02c06003040075a7 */ /* 0x0022a4000800017f */
[----:B--2---:R-:W-:Y:S05]  /*13d00*/  @!P0 NANOSLEEP.SYNCS 0x989680 ;  /* 0x009896800000895d */ /* 0x004fea0003900000 */
[----:B------:R-:W2:Y:S02]  /*13d10*/  @!P0 SYNCS.PHASECHK.TRANS64 P0, [R4+URZ+0x2c060], R3 ;  /* 0x02c06003040085a7 */ /* 0x000ea4000800007f */
[----:B--2---:R-:W-:Y:S05]  /*13d20*/  @!P0 BRA `(.L_x_71) ;  /* 0xfffffffc00f08947 */ /* 0x004fea000383ffff */
[----:B------:R-:W-:Y:S05]  /*13d30*/  BRA `(.L_x_108) ;  /* 0xffffffec00687947 */ /* 0x000fea000383ffff */
.L_x_76:
[----:B-1----:R1:W2:Y:S02]  /*13d40*/  SYNCS.PHASECHK.TRANS64.TRYWAIT P0, [R5+URZ+0x2c028], R2 ;  /* 0x02c02802050075a7 */ /* 0x0022a4000800017f */
[----:B--2---:R-:W-:Y:S05]  /*13d50*/  @!P0 NANOSLEEP.SYNCS 0x989680 ;  /* 0x009896800000895d */ /* 0x004fea0003900000 */
[----:B------:R-:W2:Y:S02]  /*13d60*/  @!P0 SYNCS.PHASECHK.TRANS64 P0, [R5+URZ+0x2c028], R2 ;  /* 0x02c02802050085a7 */ /* 0x000ea4000800007f */
[----:B--2---:R-:W-:Y:S05]  /*13d70*/  @!P0 BRA `(.L_x_76) ;  /* 0xfffffffc00f08947 */ /* 0x004fea000383ffff */
[----:B------:R-:W-:Y:S05]  /*13d80*/  BRA `(.L_x_109) ;  /* 0xffffffec00e87947 */ /* 0x000fea000383ffff */
.L_x_81:
[----:B-1----:R1:W2:Y:S02]  /*13d90*/  SYNCS.PHASECHK.TRANS64.TRYWAIT P0, [R4+URZ+0x2c060], R5 ;  /* 0x02c06005040075a7 */ /* 0x0022a4000800017f */
[----:B--2---:R-:W-:Y:S05]  /*13da0*/  @!P0 NANOSLEEP.SYNCS 0x989680 ;  /* 0x009896800000895d */ /* 0x004fea0003900000 */
[----:B------:R-:W2:Y:S02]  /*13db0*/  @!P0 SYNCS.PHASECHK.TRANS64 P0, [R4+URZ+0x2c060], R5 ;  /* 0x02c06005040085a7 */ /* 0x000ea4000800007f */
[----:B--2---:R-:W-:Y:S05]  /*13dc0*/  @!P0 BRA `(.L_x_81) ;  /* 0xfffffffc00f08947 */ /* 0x004fea000383ffff */
[----:B------:R-:W-:Y:S05]  /*13dd0*/  BRA `(.L_x_110) ;  /* 0xfffffff000647947 */ /* 0x000fea000383ffff */
.L_x_86:
[----:B-1----:R1:W2:Y:S02]  /*13de0*/  SYNCS.PHASECHK.TRANS64.TRYWAIT P0, [R3+URZ+0x2c028], R4 ;  /* 0x02c02804030075a7 */ /* 0x0022a4000800017f */
[----:B--2---:R-:W-:Y:S05]  /*13df0*/  @!P0 NANOSLEEP.SYNCS 0x989680 ;  /* 0x009896800000895d */ /* 0x004fea0003900000 */
[----:B------:R-:W2:Y:S02]  /*13e00*/  @!P0 SYNCS.PHASECHK.TRANS64 P0, [R3+URZ+0x2c028], R4 ;  /* 0x02c02804030085a7 */ /* 0x000ea4000800007f */
[----:B--2---:R-:W-:Y:S05]  /*13e10*/  @!P0 BRA `(.L_x_86) ;  /* 0xfffffffc00f08947 */ /* 0x004fea000383ffff */
[----:B------:R-:W-:Y:S05]  /*13e20*/  BRA `(.L_x_111) ;  /* 0xfffffff000ec7947 */ /* 0x000fea000383ffff */
.L_x_92:
[----:B-1----:R1:W2:Y:S02]  /*13e30*/  SYNCS.PHASECHK.TRANS64.TRYWAIT P4, [R7+URZ+0x2c028], R4 ;  /* 0x02c02804070075a7 */ /* 0x0022a4000808017f */
[----:B--2---:R-:W-:Y:S05]  /*13e40*/  @!P4 NANOSLEEP.SYNCS 0x989680 ;  /* 0x009896800000c95d */ /* 0x004fea0003900000 */
[----:B------:R-:W2:Y:S02]  /*13e50*/  @!P4 SYNCS.PHASECHK.TRANS64 P4, [R7+URZ+0x2c028], R4 ;  /* 0x02c028040700c5a7 */ /* 0x000ea4000808007f */
[----:B--2---:R-:W-:Y:S05]  /*13e60*/  @!P4 BRA `(.L_x_92) ;  /* 0xfffffffc00f0c947 */ /* 0x004fea000383ffff */
[----:B------:R-:W-:Y:S05]  /*13e70*/  BRA `(.L_x_112) ;  /* 0xfffffff4009c7947 */ /* 0x000fea000383ffff */
.L_x_97:
[----:B-1----:R1:W2:Y:S02]  /*13e80*/  SYNCS.PHASECHK.TRANS64.TRYWAIT P4, [R4+URZ+0x2c028], R7 ;  /* 0x02c02807040075a7 */ /* 0x0022a4000808017f */
[----:B--2---:R-:W-:Y:S05]  /*13e90*/  @!P4 NANOSLEEP.SYNCS 0x989680 ;  /* 0x009896800000c95d */ /* 0x004fea0003900000 */
[----:B------:R-:W2:Y:S02]  /*13ea0*/  @!P4 SYNCS.PHASECHK.TRANS64 P4, [R4+URZ+0x2c028], R7 ;  /* 0x02c028070400c5a7 */ /* 0x000ea4000808007f */
[----:B--2---:R-:W-:Y:S05]  /*13eb0*/  @!P4 BRA `(.L_x_97) ;  /* 0xfffffffc00f0c947 */ /* 0x004fea000383ffff */
[----:B------:R-:W-:Y:S05]  /*13ec0*/  BRA `(.L_x_113) ;  /* 0xfffffff800247947 */ /* 0x000fea000383ffff */
        .weak           $__internal_0_$__cuda_sm20_rcp_rn_f32_slowpath
        .type           $__internal_0_$__cuda_sm20_rcp_rn_f32_slowpath,@function
        .size           $__internal_0_$__cuda_sm20_rcp_rn_f32_slowpath,(.L_x_119 - $__internal_0_$__cuda_sm20_rcp_rn_f32_slowpath)
$__internal_0_$__cuda_sm20_rcp_rn_f32_slowpath:
[----:B------:R-:W-:Y:S01]  /*13ed0*/  IMAD.SHL.U32 R0, R2, 0x2, RZ ;  /* 0x0000000202007824 */ /* 0x000fe200078e00ff */
[----:B------:R-:W-:Y:S04]  /*13ee0*/  BSSY B2, `(.L_x_114) ;  /* 0x0000030000027945 */ /* 0x000fe80003800000 */
[----:B------:R-:W-:-:S04]  /*13ef0*/  SHF.R.U32.HI R18, RZ, 0x18, R0 ;  /* 0x00000018ff127819 */ /* 0x000fc80000011600 */
[----:B------:R-:W-:-:S13]  /*13f00*/  ISETP.NE.U32.AND P0, PT, R18, RZ, PT ;  /* 0x000000ff1200720c */ /* 0x000fda0003f05070 */
[----:B------:R-:W-:Y:S05]  /*13f10*/  @P0 BRA `(.L_x_115) ;  /* 0x0000000000280947 */ /* 0x000fea0003800000 */
[----:B------:R-:W-:-:S04]  /*13f20*/  SHF.L.U32 R0, R2, 0x1, RZ ;  /* 0x0000000102007819 */ /* 0x000fc800000006ff */
[----:B------:R-:W-:-:S13]  /*13f30*/  ISETP.NE.AND P0, PT, R0, RZ, PT ;  /* 0x000000ff0000720c */ /* 0x000fda0003f05270 */
[----:B------:R-:W-:Y:S01]  /*13f40*/  @P0 FFMA R6, R2, 1.84467440737095516160e+19, RZ ;  /* 0x5f80000002060823 */ /* 0x000fe200000000ff */
[----:B------:R-:W-:Y:S08]  /*13f50*/  @!P0 MUFU.RCP R3, R2 ;  /* 0x0000000200038308 */ /* 0x000ff00000001000 */
[----:B------:R-:W1:Y:S02]  /*13f60*/  @P0 MUFU.RCP R15, R6 ;  /* 0x00000006000f0308 */ /* 0x000e640000001000 */
[----:B-1----:R-:W-:-:S04]  /*13f70*/  @P0 FFMA R0, R6, R15, -1 ;  /* 0xbf80000006000423 */ /* 0x002fc8000000000f */
[----:B------:R-:W-:-:S04]  /*13f80*/  @P0 FADD.FTZ R0, -R0, -RZ ;  /* 0x800000ff00000221 */ /* 0x000fc80000010100 */
[----:B------:R-:W-:-:S04]  /*13f90*/  @P0 FFMA R0, R15, R0, R15 ;  /* 0x000000000f000223 */ /* 0x000fc8000000000f */
[----:B------:R-:W-:Y:S01]  /*13fa0*/  @P0 FFMA R3, R0, 1.84467440737095516160e+19, RZ ;  /* 0x5f80000000030823 */ /* 0x000fe200000000ff */
[----:B------:R-:W-:Y:S06]  /*13fb0*/  BRA `(.L_x_116) ;  /* 0x0000000000887947 */ /* 0x000fec0003800000 */
.L_x_115:
[----:B------:R-:W-:-:S04]  /*13fc0*/  IADD3 R19, R18, -0xfd, RZ ;  /* 0xffffff0312137810 */ /* 0x000fc80007ffe0ff */
[----:B------:R-:W-:-:S13]  /*13fd0*/  ISETP.GT.U32.AND P0, PT, R19, 0x1, PT ;  /* 0x000000011300780c */ /* 0x000fda0003f04070 */
[----:B------:R-:W-:Y:S05]  /*13fe0*/  @P0 BRA `(.L_x_117) ;  /* 0x0000000000780947 */ /* 0x000fea0003800000 */
[----:B------:R-:W-:Y:S01]  /*13ff0*/  LOP3.LUT R0, R2, 0x7fffff, RZ, 0xc0, !PT ;  /* 0x007fffff02007812 */ /* 0x000fe200078ec0ff */
[----:B------:R-:W-:-:S03]  /*14000*/  IMAD.MOV.U32 R12, RZ, RZ, 0x3 ;  /* 0x00000003ff0c7424 */ /* 0x000fc600078e00ff */
[----:B------:R-:W-:Y:S02]  /*14010*/  LOP3.LUT R0, R0, 0x3f800000, RZ, 0xfc, !PT ;  /* 0x3f80000000007812 */ /* 0x000fe400078efcff */
[----:B------:R-:W-:Y:S02]  /*14020*/  SHF.L.U32 R12, R12, R19, RZ ;  /* 0x000000130c0c7219 */ /* 0x000fe400000006ff */
[----:B------:R-:W1:Y:S02]  /*14030*/  MUFU.RCP R3, R0 ;  /* 0x0000000000037308 */ /* 0x000e640000001000 */
[----:B-1----:R-:W-:-:S04]  /*14040*/  FFMA R6, R0, R3, -1 ;  /* 0xbf80000000067423 */ /* 0x002fc80000000003 */
[----:B------:R-:W-:-:S04]  /*14050*/  FADD.FTZ R6, -R6, -RZ ;  /* 0x800000ff06067221 */ /* 0x000fc80000010100 */
[CCC-:B------:R-:W-:Y:S01]  /*14060*/  FFMA.RM R10, R3.reuse, R6.reuse, R3.reuse ;  /* 0x00000006030a7223 */ /* 0x1c0fe20000004003 */
[----:B------:R-:W-:-:S04]  /*14070*/  FFMA.RP R15, R3, R6, R3 ;  /* 0x00000006030f7223 */ /* 0x000fc80000008003 */
[C---:B------:R-:W-:Y:S02]  /*14080*/  LOP3.LUT R3, R10.reuse, 0x7fffff, RZ, 0xc0, !PT ;  /* 0x007fffff0a037812 */ /* 0x040fe400078ec0ff */
[----:B------:R-:W-:Y:S02]  /*14090*/  FSETP.NEU.FTZ.AND P0, PT, R10, R15, PT ;  /* 0x0000000f0a00720b */ /* 0x000fe40003f1d000 */
[----:B------:R-:W-:Y:S02]  /*140a0*/  LOP3.LUT R3, R3, 0x800000, RZ, 0xfc, !PT ;  /* 0x0080000003037812 */ /* 0x000fe400078efcff */
[----:B------:R-:W-:Y:S02]  /*140b0*/  SEL R6, RZ, 0xffffffff, !P0 ;  /* 0xffffffffff067807 */ /* 0x000fe40004000000 */
[----:B------:R-:W-:Y:S02]  /*140c0*/  LOP3.LUT R12, R12, R3, RZ, 0xc0, !PT ;  /* 0x000000030c0c7212 */ /* 0x000fe400078ec0ff */
[----:B------:R-:W-:-:S02]  /*140d0*/  IADD3 R6, -R6, RZ, RZ ;  /* 0x000000ff06067210 */ /* 0x000fc40007ffe1ff */
[-C--:B------:R-:W-:Y:S02]  /*140e0*/  SHF.R.U32.HI R12, RZ, R19.reuse, R12 ;  /* 0x00000013ff0c7219 */ /* 0x080fe4000001160c */
[----:B------:R-:W-:Y:S02]  /*140f0*/  LOP3.LUT P1, RZ, R6, R19, R3, 0xf8, !PT ;  /* 0x0000001306ff7212 */ /* 0x000fe4000782f803 */
[C---:B------:R-:W-:Y:S02]  /*14100*/  LOP3.LUT P0, RZ, R12.reuse, 0x1, RZ, 0xc0, !PT ;  /* 0x000000010cff7812 */ /* 0x040fe4000780c0ff */
[----:B------:R-:W-:-:S04]  /*14110*/  LOP3.LUT P2, RZ, R12, 0x2, RZ, 0xc0, !PT ;  /* 0x000000020cff7812 */ /* 0x000fc8000784c0ff */
[----:B------:R-:W-:Y:S02]  /*14120*/  PLOP3.LUT P0, PT, P0, P1, P2, 0xe0, 0x0 ;  /* 0x000000000000781c */ /* 0x000fe40000703c20 */
[----:B------:R-:W-:Y:S02]  /*14130*/  LOP3.LUT P1, RZ, R2, 0x7fffff, RZ, 0xc0, !PT ;  /* 0x007fffff02ff7812 */ /* 0x000fe4000782c0ff */
[----:B------:R-:W-:-:S04]  /*14140*/  SEL R0, RZ, 0x1, !P0 ;  /* 0x00000001ff007807 */ /* 0x000fc80004000000 */
[----:B------:R-:W-:-:S04]  /*14150*/  IADD3 R0, -R0, RZ, RZ ;  /* 0x000000ff00007210 */ /* 0x000fc80007ffe1ff */
[----:B------:R-:W-:Y:S01]  /*14160*/  ISETP.GE.AND P0, PT, R0, RZ, PT ;  /* 0x000000ff0000720c */ /* 0x000fe20003f06270 */
[----:B------:R-:W-:-:S05]  /*14170*/  VIADD R0, R18, 0xffffff04 ;  /* 0xffffff0412007836 */ /* 0x000fca0000000000 */
[----:B------:R-:W-:-:S07]  /*14180*/  SHF.R.U32.HI R3, RZ, R0, R3 ;  /* 0x00000000ff037219 */ /* 0x000fce0000011603 */
[----:B------:R-:W-:-:S04]  /*14190*/  @!P0 IADD3 R3, R3, 0x1, RZ ;  /* 0x0000000103038810 */ /* 0x000fc80007ffe0ff */
[----:B------:R-:W-:-:S04]  /*141a0*/  @!P1 SHF.L.U32 R3, R3, 0x1, RZ ;  /* 0x0000000103039819 */ /* 0x000fc800000006ff */
[----:B------:R-:W-:Y:S01]  /*141b0*/  LOP3.LUT R3, R3, 0x80000000, R2, 0xf8, !PT ;  /* 0x8000000003037812 */ /* 0x000fe200078ef802 */
[----:B------:R-:W-:Y:S06]  /*141c0*/  BRA `(.L_x_116) ;  /* 0x0000000000047947 */ /* 0x000fec0003800000 */
.L_x_117:
[----:B------:R1:W2:Y:S02]  /*141d0*/  MUFU.RCP R3, R2 ;  /* 0x0000000200037308 */ /* 0x0002a40000001000 */
.L_x_116:
[----:B------:R-:W-:Y:S05]  /*141e0*/  BSYNC B2 ;  /* 0x0000000000027941 */ /* 0x000fea0003800000 */
.L_x_114:
[----:B--2---:R-:W-:Y:S01]  /*141f0*/  IMAD.MOV.U32 R0, RZ, RZ, R3 ;  /* 0x000000ffff007224 */ /* 0x004fe200078e0003 */
[----:B-1----:R-:W-:Y:S02]  /*14200*/  MOV R2, R14 ;  /* 0x0000000e00027202 */ /* 0x002fe40000000f00 */
[----:B------:R-:W-:-:S04]  /*14210*/  MOV R3, 0x0 ;  /* 0x0000000000037802 */ /* 0x000fc80000000f00 */
[----:B------:R-:W-:Y:S05]  /*14220*/  RET.REL.NODEC R2 `(_ZN7cutlass13device_kernelINS_4fmha6kernel28FmhaKernelTmaWarpSpecializedINS1_10collective30FmhaMainloopTmaWarpSpecializedINS_10bfloat16_tEffN4cute5tupleIJNS7_1CILi128EEENS9_ILi256EEENS9_ILi64EEEEEENS8_IJiNS9_ILi1EEENS8_IJiiEEEEEESG_SG_NS4_12CausalFusionEJEEENS4_15FmhaFwdEpilogueIS6_fNS8_IJSC_SC_SB_EEEEENS2_23IndividualTileSchedulerEJEEEEEvNT_6ParamsE) ;  /* 0xfffffebc02747950 */ /* 0x000fea0003c3ffff */
.L_x_118:
[----:B------:R-:W-:-:S00]  /*14230*/  BRA `(.L_x_118) ;  /* 0xfffffffc00fc7947 */ /* 0x000fc0000383ffff */
[----:B------:R-:W-:-:S00]  /*14240*/  NOP ;  /* 0x0000000000007918 */ /* 0x000fc00000000000 */
        /* <DEDUP_REMOVED lines=11> */
.L_x_119:


//--------------------- .nv.global.init           --------------------------
	.section	.nv.global.init,"aw",@progbits
.nv.global.init:
	.type		$str$24,@object
	.size		$str$24,($str$25 - $str$24)
$str$24:
        /*0000*/ 	.byte	0x28, 0x61, 0x64, 0x64, 0x72, 0x65, 0x73, 0x73, 0x20, 0x26, 0x20, 0x6d, 0x61, 0x73, 0x6b, 0x29
        /*0010*/ 	.byte	0x20, 0x3d, 0x3d, 0x20, 0x30, 0x00
	.type		$str$25,@object
	.size		$str$25,(__unnamed_1 - $str$25)
$str$25:
        /*0016*/ 	.byte	0x2f, 0x74, 0x6d, 0x70, 0x2f, 0x63, 0x75, 0x74, 0x6c, 0x61, 0x73, 0x73, 0x5f, 0x73, 0x77, 0x65
        /*0026*/ 	.byte	0x65, 0x70, 0x5f, 0x73, 0x72, 0x63, 0x2f, 0x69, 0x6e, 0x63, 0x6c, 0x75, 0x64, 0x65, 0x2f, 0x63
        /*0036*/ 	.byte	0x75, 0x74, 0x65, 0x2f, 0x70, 0x6f, 0x69, 0x6e, 0x74, 0x65, 0x72, 0x5f, 0x66, 0x6c, 0x61, 0x67
        /*0046*/ 	.byte	0x67, 0x65, 0x64, 0x2e, 0x68, 0x70, 0x70, 0x00
	.type		__unnamed_1,@object
	.size		__unnamed_1,(.L_0 - __unnamed_1)
__unnamed_1:
        /*004e*/ 	.byte	0x61, 0x75, 0x74, 0x6f, 0x20, 0x63, 0x75, 0x74, 0x65, 0x3a, 0x3a, 0x61, 0x73, 0x5f, 0x70, 0x6f
        /* <DEDUP_REMOVED lines=27> */
        /*020e*/ 	.byte	0x32, 0x30, 0x34, 0x38, 0x3e, 0x3e, 0x3e, 0x3e, 0x3e, 0x5d, 0x00
.L_0:


//--------------------- .nv.shared._ZN7cutlass13device_kernelINS_4fmha6kernel28FmhaKernelTmaWarpSpecializedINS1_10collective30FmhaMainloopTmaWarpSpecializedINS_10bfloat16_tEffN4cute5tupleIJNS7_1CILi128EEENS9_ILi256EEENS9_ILi64EEEEEENS8_IJiNS9_ILi1EEENS8_IJiiEEEEEESG_SG_NS4_12CausalFusionEJEEENS4_15FmhaFwdEpilogueIS6_fNS8_IJSC_SC_SB_EEEEENS2_23IndividualTileSchedulerEJEEEEEvNT_6ParamsE --------------------------
	.section	.nv.shared._ZN7cutlass13device_kernelINS_4fmha6kernel28FmhaKernelTmaWarpSpecializedINS1_10collective30FmhaMainloopTmaWarpSpecializedINS_10bfloat16_tEffN4cute5tupleIJNS7_1CILi128EEENS9_ILi256EEENS9_ILi64EEEEEENS8_IJiNS9_ILi1EEENS8_IJiiEEEEEESG_SG_NS4_12CausalFusionEJEEENS4_15FmhaFwdEpilogueIS6_fNS8_IJSC_SC_SB_EEEEENS2_23IndividualTileSchedulerEJEEEEEvNT_6ParamsE,"aw",@nobits
	.sectionflags	@""
	.align	16
	.zero		1024


//--------------------- .nv.shared.reserved.0     --------------------------
	.section	.nv.shared.reserved.0,"aw",@nobits
	.weak		__nv_reservedSMEM_offset_0_alias
	.size		__nv_reservedSMEM_offset_0_alias, 0, 0
	.other		__nv_reservedSMEM_offset_0_alias,@"STO_CUDA_RESERVED_SHARED STV_DEFAULT"
__nv_reservedSMEM_offset_0_alias:
	.zero		0


//--------------------- .nv.global                --------------------------
	.section	.nv.global,"aw",@nobits
.nv.global:
	.type		_ZN39_INTERNAL_ab304eb6_4_k_cu_75e74a8b_29724cute1_E,@object
	.size		_ZN39_INTERNAL_ab304eb6_4_k_cu_75e74a8b_29724cute1_E,(_ZN39_INTERNAL_ab304eb6_4_k_cu_75e74a8b_29724cuda3std3__45__cpo6cbeginE - _ZN39_INTERNAL_ab304eb6_4_k_cu_75e74a8b_29724cute1_E)
_ZN39_INTERNAL_ab304eb6_4_k_cu_75e74a8b_29724cute1_E:
	.zero		1
	.type		_ZN39_INTERNAL_ab304eb6_4_k_cu_75e74a8b_29724cuda3std3__45__cpo6cbeginE,@object
	.size		_ZN39_INTERNAL_ab304eb6_4_k_cu_75e74a8b_29724cuda3std3__45__cpo6cbeginE,(_ZN39_INTERNAL_ab304eb6_4_k_cu_75e74a8b_29724cuda3std3__48in_placeE - _ZN39_INTERNAL_ab304eb6_4_k_cu_75e74a8b_29724cuda3std3__45__cpo6cbeginE)
_ZN39_INTERNAL_ab304eb6_4_k_cu_75e74a8b_29724cuda3std3__45__cpo6cbeginE:
	.zero		1
	.type		_ZN39_INTERNAL_ab304eb6_4_k_cu_75e74a8b_29724cuda3std3__48in_placeE,@object
	.size		_ZN39_INTERNAL_ab304eb6_4_k_cu_75e74a8b_29724cuda3std3__48in_placeE,(_ZN39_INTERNAL_ab304eb6_4_k_cu_75e74a8b_29724cuda3std6ranges3__45__cpo9iter_moveE - _ZN39_INTERNAL_ab304eb6_4_k_cu_75e74a8b_29724cuda3std3__48in_placeE)
_ZN39_INTERNAL_ab304eb6_4_k_cu_75e74a8b_29724cuda3std3__48in_placeE:
	.zero		1
	.type		_ZN39_INTERNAL_ab304eb6_4_k_cu_75e74a8b_29724cuda3std6ranges3__45__cpo9iter_moveE,@object
	.size		_ZN39_INTERNAL_ab304eb6_4_k_cu_75e74a8b_29724cuda3std6ranges3__45__cpo9iter_moveE,(_ZN39_INTERNAL_ab304eb6_4_k_cu_75e74a8b_29724cuda3std3__45__cpo5beginE - _ZN39_INTERNAL_ab304eb6_4_k_cu_75e74a8b_29724cuda3std6ranges3__45__cpo9iter_moveE)
_ZN39_INTERNAL_ab304eb6_4_k_cu_75e74a8b_29724cuda3std6ranges3__45__cpo9iter_moveE:
	.zero		1
	.type		_ZN39_INTERNAL_ab304eb6_4_k_cu_75e74a8b_29724cuda3std3__45__cpo5beginE,@object
	.size		_ZN39_INTERNAL_ab304eb6_4_k_cu_75e74a8b_29724cuda3std3__45__cpo5beginE,(_ZN39_INTERNAL_ab304eb6_4_k_cu_75e74a8b_29724cuda3std3__441_GLOBAL__N__ab304eb6_4_k_cu_75e74a8b_29726ignoreE - _ZN39_INTERNAL_ab304eb6_4_k_cu_75e74a8b_29724cuda3std3__45__cpo5beginE)
_ZN39_INTERNAL_ab304eb6_4_k_cu_75e74a8b_29724cuda3std3__45__cpo5beginE:
	.zero		1
	.type		_ZN39_INTERNAL_ab304eb6_4_k_cu_75e74a8b_29724cuda3std3__441_GLOBAL__N__ab304eb6_4_k_cu_75e74a8b_29726ignoreE,@object
	.size		_ZN39_INTERNAL_ab304eb6_4_k_cu_75e74a8b_29724cuda3std3__441_GLOBAL__N__ab304eb6_4_k_cu_75e74a8b_29726ignoreE,(_ZN39_INTERNAL_ab304eb6_4_k_cu_75e74a8b_29724cute7productE - _ZN39_INTERNAL_ab304eb6_4_k_cu_75e74a8b_29724cuda3std3__441_GLOBAL__N__ab304eb6_4_k_cu_75e74a8b_29726ignoreE)
_ZN39_INTERNAL_ab304eb6_4_k_cu_75e74a8b_29724cuda3std3__441_GLOBAL__N__ab304eb6_4_k_cu_75e74a8b_29726ignoreE:
	.zero		1
	.type		_ZN39_INTERNAL_ab304eb6_4_k_cu_75e74a8b_29724cute7productE,@object
	.size		_ZN39_INTERNAL_ab304eb6_4_k_cu_75e74a8b_29724cute7productE,(_ZN39_INTERNAL_ab304eb6_4_k_cu_75e74a8b_29724cuda3std3__45__cpo3endE - _ZN39_INTERNAL_ab304eb6_4_k_cu_75e74a8b_29724cute7productE)
_ZN39_INTERNAL_ab304eb6_4_k_cu_75e74a8b_29724cute7productE:
	.zero		1
	.type		_ZN39_INTERNAL_ab304eb6_4_k_cu_75e74a8b_29724cuda3std3__45__cpo3endE,@object
	.size		_ZN39_INTERNAL_ab304eb6_4_k_cu_75e74a8b_29724cuda3std3__45__cpo3endE,(_ZN39_INTERNAL_ab304eb6_4_k_cu_75e74a8b_29724cuda3std3__419piecewise_constructE - _ZN39_INTERNAL_ab304eb6_4_k_cu_75e74a8b_29724cuda3std3__45__cpo3endE)
_ZN39_INTERNAL_ab304eb6_4_k_cu_75e74a8b_29724cuda3std3__45__cpo3endE:
	.zero		1
	.type		_ZN39_INTERNAL_ab304eb6_4_k_cu_75e74a8b_29724cuda3std3__419piecewise_constructE,@object
	.size		_ZN39_INTERNAL_ab304eb6_4_k_cu_75e74a8b_29724cuda3std3__419piecewise_constructE,(_ZN39_INTERNAL_ab304eb6_4_k_cu_75e74a8b_29724cuda3std3__45__cpo4cendE - _ZN39_INTERNAL_ab304eb6_4_k_cu_75e74a8b_29724cuda3std3__419piecewise_constructE)
_ZN39_INTERNAL_ab304eb6_4_k_cu_75e74a8b_29724cuda3std3__419piecewise_constructE:
	.zero		1
	.type		_ZN39_INTERNAL_ab304eb6_4_k_cu_75e74a8b_29724cuda3std3__45__cpo4cendE,@object
	.size		_ZN39_INTERNAL_ab304eb6_4_k_cu_75e74a8b_29724cuda3std3__45__cpo4cendE,(_ZN39_INTERNAL_ab304eb6_4_k_cu_75e74a8b_29724cuda3std6ranges3__45__cpo4swapE - _ZN39_INTERNAL_ab304eb6_4_k_cu_75e74a8b_29724cuda3std3__45__cpo4cendE)
_ZN39_INTERNAL_ab304eb6_4_k_cu_75e74a8b_29724cuda3std3__45__cpo4cendE:
	.zero		1
	.type		_ZN39_INTERNAL_ab304eb6_4_k_cu_75e74a8b_29724cuda3std6ranges3__45__cpo4swapE,@object
	.size		_ZN39_INTERNAL_ab304eb6_4_k_cu_75e74a8b_29724cuda3std6ranges3__45__cpo4swapE,(.L_8 - _ZN39_INTERNAL_ab304eb6_4_k_cu_75e74a8b_29724cuda3std6ranges3__45__cpo4swapE)
_ZN39_INTERNAL_ab304eb6_4_k_cu_75e74a8b_29724cuda3std6ranges3__45__cpo4swapE:
	.zero		1
.L_8:


//--------------------- .nv.constant0._ZN7cutlass13device_kernelINS_4fmha6kernel28FmhaKernelTmaWarpSpecializedINS1_10collective30FmhaMainloopTmaWarpSpecializedINS_10bfloat16_tEffN4cute5tupleIJNS7_1CILi128EEENS9_ILi256EEENS9_ILi64EEEEEENS8_IJiNS9_ILi1EEENS8_IJiiEEEEEESG_SG_NS4_12CausalFusionEJEEENS4_15FmhaFwdEpilogueIS6_fNS8_IJSC_SC_SB_EEEEENS2_23IndividualTileSchedulerEJEEEEEvNT_6ParamsE --------------------------
	.section	.nv.constant0._ZN7cutlass13device_kernelINS_4fmha6kernel28FmhaKernelTmaWarpSpecializedINS1_10collective30FmhaMainloopTmaWarpSpecializedINS_10bfloat16_tEffN4cute5tupleIJNS7_1CILi128EEENS9_ILi256EEENS9_ILi64EEEEEENS8_IJiNS9_ILi1EEENS8_IJiiEEEEEESG_SG_NS4_12CausalFusionEJEEENS4_15FmhaFwdEpilogueIS6_fNS8_IJSC_SC_SB_EEEEENS2_23IndividualTileSchedulerEJEEEEEvNT_6ParamsE,"a",@progbits
	.sectionflags	@""
	.align	4
.nv.constant0._ZN7cutlass13device_kernelINS_4fmha6kernel28FmhaKernelTmaWarpSpecializedINS1_10collective30FmhaMainloopTmaWarpSpecializedINS_10bfloat16_tEffN4cute5tupleIJNS7_1CILi128EEENS9_ILi256EEENS9_ILi64EEEEEENS8_IJiNS9_ILi1EEENS8_IJiiEEEEEESG_SG_NS4_12CausalFusionEJEEENS4_15FmhaFwdEpilogueIS6_fNS8_IJSC_SC_SB_EEEEENS2_23IndividualTileSchedulerEJEEEEEvNT_6ParamsE:
	.zero		2688


//--------------------- SYMBOLS --------------------------

	.type		.nv.reservedSmem.offset0,@object
	.size		.nv.reservedSmem.offset0,0x4
	.type		__assertfail,@function
